	.target	sm_90a

	.elftype	@"ET_EXEC"


//--------------------- .note.nv.tkinfo           --------------------------
	.section	.note.nv.tkinfo,"",@"SHT_NOTE"
	.sectionflags	@"SHF_NOTE_NV_TKINFO"
	.tkinfo
        /*0018*/ 	.word	0x00000002
        /*0030*/ 	.string	""
        /*0030*/ 	.string	"ptxas"
        /*0030*/ 	.string	"Cuda compilation tools, release 13.0, V13.0.88"
        /*0030*/ 	.string	"Build cuda_13.0.r13.0/compiler.36424714_0"
        /*0030*/ 	.string	"-arch sm_90a -m 64 "



//--------------------- .note.nv.cuinfo           --------------------------
	.section	.note.nv.cuinfo,"",@"SHT_NOTE"
	.sectionflags	@"SHF_NOTE_NV_CUINFO"
        /*0018*/ 	.short	0x0002
        /*001a*/ 	.short	0x005a
        /*001c*/ 	.short	0x0082
	.zero		2


//--------------------- .nv.info                  --------------------------
	.section	.nv.info,"",@"SHT_CUDA_INFO"
	.align	4


	//----- nvinfo : EIATTR_REGCOUNT
	.align		4
        /*0000*/ 	.byte	0x04, 0x2f
        /*0002*/ 	.short	(.L_12 - .L_11)
	.align		4
.L_11:
        /*0004*/ 	.word	index@(_ZN7cutlass13device_kernelIN5flash22FlashAttnBwdPreprocessIN4cute5tupleIJNS3_1CILi64EEENS5_ILi192EEEEEENS_6half_tEfNS_4arch4Sm80ELb1ELb1EEEEEvNT_6ParamsE)
        /*0008*/ 	.word	0x0000004a


	//----- nvinfo : EIATTR_FRAME_SIZE
	.align		4
.L_12:
        /*000c*/ 	.byte	0x04, 0x11
        /*000e*/ 	.short	(.L_14 - .L_13)
	.align		4
.L_13:
        /*0010*/ 	.word	index@(_ZN7cutlass13device_kernelIN5flash22FlashAttnBwdPreprocessIN4cute5tupleIJNS3_1CILi64EEENS5_ILi192EEEEEENS_6half_tEfNS_4arch4Sm80ELb1ELb1EEEEEvNT_6ParamsE)
        /*0014*/ 	.word	0x00000000


	//----- nvinfo : EIATTR_REGCOUNT
	.align		4
.L_14:
        /*0018*/ 	.byte	0x04, 0x2f
        /*001a*/ 	.short	(.L_16 - .L_15)
	.align		4
.L_15:
        /*001c*/ 	.word	index@(_ZN7cutlass13device_kernelIN5flash19enable_sm80_to_sm89INS1_16FlashAttnBwdSm80INS1_25CollectiveMainloopBwdSm80ILi2ELi1EN4cute5tupleIJNS5_1CILi64EEENS7_ILi80EEENS7_ILi192EEEEEENS_6half_tEfNS_4arch4Sm80ELb1ELb0ELb0ELb1ELb1ELb0ELb1ELb0ELi2ELi4ELi2ELi2ELb0EEENS1_24CollectiveEpilogueBwdGQAISB_fSE_Li256ELb1ELb1EEENS1_25SingleTileBwdLPTSchedulerILb1ELi80ELb1EEEEEEEEEvNT_6ParamsE)
        /*0020*/ 	.word	0x00000004


	//----- nvinfo : EIATTR_FRAME_SIZE
	.align		4
.L_16:
        /*0024*/ 	.byte	0x04, 0x11
        /*0026*/ 	.short	(.L_18 - .L_17)
	.align		4
.L_17:
        /*0028*/ 	.word	index@(_ZN7cutlass13device_kernelIN5flash19enable_sm80_to_sm89INS1_16FlashAttnBwdSm80INS1_25CollectiveMainloopBwdSm80ILi2ELi1EN4cute5tupleIJNS5_1CILi64EEENS7_ILi80EEENS7_ILi192EEEEEENS_6half_tEfNS_4arch4Sm80ELb1ELb0ELb0ELb1ELb1ELb0ELb1ELb0ELi2ELi4ELi2ELi2ELb0EEENS1_24CollectiveEpilogueBwdGQAISB_fSE_Li256ELb1ELb1EEENS1_25SingleTileBwdLPTSchedulerILb1ELi80ELb1EEEEEEEEEvNT_6ParamsE)
        /*002c*/ 	.word	0x00000000


	//----- nvinfo : EIATTR_REGCOUNT
	.align		4
.L_18:
        /*0030*/ 	.byte	0x04, 0x2f
        /*0032*/ 	.short	(.L_20 - .L_19)
	.align		4
.L_19:
        /*0034*/ 	.word	index@(_ZN7cutlass13device_kernelIN5flash32FlashAttnBwdPostprocessConvertdQIN4cute5tupleIJNS3_1CILi64EEENS5_ILi192EEEEEENS_6half_tEfNS_4arch4Sm80ELi256ENS3_8TiledMMAINS3_8MMA_AtomIJNS3_28SM80_16x8x16_F32F16F16F32_TNEEEENS3_6LayoutINS4_IJNS5_ILi2EEENS5_ILi4EEENS5_ILi1EEEEEENS4_IJSJ_SH_NS5_ILi0EEEEEEEENS4_IJNS5_ILi32EEES6_NS5_ILi16EEEEEEEELb0EEEEEvNT_6ParamsE)
        /*0038*/ 	.word	0x00000046


	//----- nvinfo : EIATTR_FRAME_SIZE
	.align		4
.L_20:
        /*003c*/ 	.byte	0x04, 0x11
        /*003e*/ 	.short	(.L_22 - .L_21)
	.align		4
.L_21:
        /*0040*/ 	.word	index@(_ZN7cutlass13device_kernelIN5flash32FlashAttnBwdPostprocessConvertdQIN4cute5tupleIJNS3_1CILi64EEENS5_ILi192EEEEEENS_6half_tEfNS_4arch4Sm80ELi256ENS3_8TiledMMAINS3_8MMA_AtomIJNS3_28SM80_16x8x16_F32F16F16F32_TNEEEENS3_6LayoutINS4_IJNS5_ILi2EEENS5_ILi4EEENS5_ILi1EEEEEENS4_IJSJ_SH_NS5_ILi0EEEEEEEENS4_IJNS5_ILi32EEES6_NS5_ILi16EEEEEEEELb0EEEEEvNT_6ParamsE)
        /*0044*/ 	.word	0x00000000


	//----- nvinfo : EIATTR_REGCOUNT
	.align		4
.L_22:
        /*0048*/ 	.byte	0x04, 0x2f
        /*004a*/ 	.short	(.L_24 - .L_23)
	.align		4
.L_23:
        /*004c*/ 	.word	index@(_ZN7cutlass13device_kernelIN5flash32FlashAttnBwdPostprocessConvertdQIN4cute5tupleIJNS3_1CILi80EEENS5_ILi192EEEEEENS_6half_tEfNS_4arch4Sm80ELi256ENS3_8TiledMMAINS3_8MMA_AtomIJNS3_28SM80_16x8x16_F32F16F16F32_TNEEEENS3_6LayoutINS4_IJNS5_ILi4EEENS5_ILi2EEENS5_ILi1EEEEEENS4_IJSJ_SH_NS5_ILi0EEEEEEEENS4_IJNS5_ILi64EEENS5_ILi16EEESP_EEEEELb1EEEEEvNT_6ParamsE)
        /*0050*/ 	.word	0x00000050


	//----- nvinfo : EIATTR_FRAME_SIZE
	.align		4
.L_24:
        /*0054*/ 	.byte	0x04, 0x11
        /*0056*/ 	.short	(.L_26 - .L_25)
	.align		4
.L_25:
        /*0058*/ 	.word	index@(_ZN7cutlass13device_kernelIN5flash32FlashAttnBwdPostprocessConvertdQIN4cute5tupleIJNS3_1CILi80EEENS5_ILi192EEEEEENS_6half_tEfNS_4arch4Sm80ELi256ENS3_8TiledMMAINS3_8MMA_AtomIJNS3_28SM80_16x8x16_F32F16F16F32_TNEEEENS3_6LayoutINS4_IJNS5_ILi4EEENS5_ILi2EEENS5_ILi1EEEEEENS4_IJSJ_SH_NS5_ILi0EEEEEEEENS4_IJNS5_ILi64EEENS5_ILi16EEESP_EEEEELb1EEEEEvNT_6ParamsE)
        /*005c*/ 	.word	0x00000000


	//----- nvinfo : EIATTR_REGCOUNT
	.align		4
.L_26:
        /*0060*/ 	.byte	0x04, 0x2f
        /*0062*/ 	.short	(.L_28 - .L_27)
	.align		4
.L_27:
        /*0064*/ 	.word	index@(_ZN7cutlass13device_kernelIN5flash19enable_sm80_to_sm89INS1_16FlashAttnBwdSm80INS1_25CollectiveMainloopBwdSm80ILi2ELi1EN4cute5tupleIJNS5_1CILi64EEENS7_ILi80EEENS7_ILi192EEEEEENS_6half_tEfNS_4arch4Sm80ELb1ELb0ELb0ELb1ELb0ELb0ELb1ELb0ELi2ELi4ELi2ELi2ELb0EEENS1_24CollectiveEpilogueBwdGQAISB_fSE_Li256ELb1ELb0EEENS1_25SingleTileBwdLPTSchedulerILb1ELi80ELb0EEEEEEEEEvNT_6ParamsE)
        /*0068*/ 	.word	0x00000004


	//----- nvinfo : EIATTR_FRAME_SIZE
	.align		4
.L_28:
        /*006c*/ 	.byte	0x04, 0x11
        /*006e*/ 	.short	(.L_30 - .L_29)
	.align		4
.L_29:
        /*0070*/ 	.word	index@(_ZN7cutlass13device_kernelIN5flash19enable_sm80_to_sm89INS1_16FlashAttnBwdSm80INS1_25CollectiveMainloopBwdSm80ILi2ELi1EN4cute5tupleIJNS5_1CILi64EEENS7_ILi80EEENS7_ILi192EEEEEENS_6half_tEfNS_4arch4Sm80ELb1ELb0ELb0ELb1ELb0ELb0ELb1ELb0ELi2ELi4ELi2ELi2ELb0EEENS1_24CollectiveEpilogueBwdGQAISB_fSE_Li256ELb1ELb0EEENS1_25SingleTileBwdLPTSchedulerILb1ELi80ELb0EEEEEEEEEvNT_6ParamsE)
        /*0074*/ 	.word	0x00000000


	//----- nvinfo : EIATTR_REGCOUNT
	.align		4
.L_30:
        /*0078*/ 	.byte	0x04, 0x2f
        /*007a*/ 	.short	(.L_32 - .L_31)
	.align		4
.L_31:
        /*007c*/ 	.word	index@(_ZN7cutlass13device_kernelIN5flash19enable_sm80_to_sm89INS1_16FlashAttnBwdSm80INS1_25CollectiveMainloopBwdSm80ILi2ELi1EN4cute5tupleIJNS5_1CILi64EEENS7_ILi80EEENS7_ILi192EEEEEENS_6half_tEfNS_4arch4Sm80ELb1ELb0ELb0ELb1ELb1ELb0ELb1ELb0ELi2ELi4ELi2ELi2ELb0EEENS1_21CollectiveEpilogueBwdISB_SC_SE_Li256ELb1ELb1ELi4EEENS1_25SingleTileBwdLPTSchedulerILb1ELi80ELb1EEEEEEEEEvNT_6ParamsE)
        /*0080*/ 	.word	0x00000004


	//----- nvinfo : EIATTR_FRAME_SIZE
	.align		4
.L_32:
        /*0084*/ 	.byte	0x04, 0x11
        /*0086*/ 	.short	(.L_34 - .L_33)
	.align		4
.L_33:
        /*0088*/ 	.word	index@(_ZN7cutlass13device_kernelIN5flash19enable_sm80_to_sm89INS1_16FlashAttnBwdSm80INS1_25CollectiveMainloopBwdSm80ILi2ELi1EN4cute5tupleIJNS5_1CILi64EEENS7_ILi80EEENS7_ILi192EEEEEENS_6half_tEfNS_4arch4Sm80ELb1ELb0ELb0ELb1ELb1ELb0ELb1ELb0ELi2ELi4ELi2ELi2ELb0EEENS1_21CollectiveEpilogueBwdISB_SC_SE_Li256ELb1ELb1ELi4EEENS1_25SingleTileBwdLPTSchedulerILb1ELi80ELb1EEEEEEEEEvNT_6ParamsE)
        /*008c*/ 	.word	0x00000000


	//----- nvinfo : EIATTR_REGCOUNT
	.align		4
.L_34:
        /*0090*/ 	.byte	0x04, 0x2f
        /*0092*/ 	.short	(.L_36 - .L_35)
	.align		4
.L_35:
        /*0094*/ 	.word	index@(_ZN7cutlass13device_kernelIN5flash19enable_sm80_to_sm89INS1_16FlashAttnBwdSm80INS1_25CollectiveMainloopBwdSm80ILi2ELi1EN4cute5tupleIJNS5_1CILi64EEENS7_ILi80EEENS7_ILi192EEEEEENS_6half_tEfNS_4arch4Sm80ELb1ELb0ELb0ELb1ELb0ELb0ELb1ELb0ELi2ELi4ELi2ELi2ELb0EEENS1_21CollectiveEpilogueBwdISB_SC_SE_Li256ELb1ELb1ELi4EEENS1_25SingleTileBwdLPTSchedulerILb1ELi80ELb0EEEEEEEEEvNT_6ParamsE)
        /*0098*/ 	.word	0x00000004


	//----- nvinfo : EIATTR_FRAME_SIZE
	.align		4
.L_36:
        /*009c*/ 	.byte	0x04, 0x11
        /*009e*/ 	.short	(.L_38 - .L_37)
	.align		4
.L_37:
        /*00a0*/ 	.word	index@(_ZN7cutlass13device_kernelIN5flash19enable_sm80_to_sm89INS1_16FlashAttnBwdSm80INS1_25CollectiveMainloopBwdSm80ILi2ELi1EN4cute5tupleIJNS5_1CILi64EEENS7_ILi80EEENS7_ILi192EEEEEENS_6half_tEfNS_4arch4Sm80ELb1ELb0ELb0ELb1ELb0ELb0ELb1ELb0ELi2ELi4ELi2ELi2ELb0EEENS1_21CollectiveEpilogueBwdISB_SC_SE_Li256ELb1ELb1ELi4EEENS1_25SingleTileBwdLPTSchedulerILb1ELi80ELb0EEEEEEEEEvNT_6ParamsE)
        /*00a4*/ 	.word	0x00000000


	//----- nvinfo : EIATTR_REGCOUNT
	.align		4
.L_38:
        /*00a8*/ 	.byte	0x04, 0x2f
        /*00aa*/ 	.short	(.L_40 - .L_39)
	.align		4
.L_39:
        /*00ac*/ 	.word	index@(_ZN7cutlass13device_kernelIN5flash22FlashAttnBwdPreprocessIN4cute5tupleIJNS3_1CILi64EEENS5_ILi192EEEEEENS_6half_tEfNS_4arch4Sm80ELb1ELb0EEEEEvNT_6ParamsE)
        /*00b0*/ 	.word	0x0000004c


	//----- nvinfo : EIATTR_FRAME_SIZE
	.align		4
.L_40:
        /*00b4*/ 	.byte	0x04, 0x11
        /*00b6*/ 	.short	(.L_42 - .L_41)
	.align		4
.L_41:
        /*00b8*/ 	.word	index@(_ZN7cutlass13device_kernelIN5flash22FlashAttnBwdPreprocessIN4cute5tupleIJNS3_1CILi64EEENS5_ILi192EEEEEENS_6half_tEfNS_4arch4Sm80ELb1ELb0EEEEEvNT_6ParamsE)
        /*00bc*/ 	.word	0x00000000


	//----- nvinfo : EIATTR_REGCOUNT
	.align		4
.L_42:
        /*00c0*/ 	.byte	0x04, 0x2f
        /*00c2*/ 	.short	(.L_44 - .L_43)
	.align		4
.L_43:
        /*00c4*/ 	.word	index@(_ZN7cutlass13device_kernelIN5flash19enable_sm80_to_sm89INS1_16FlashAttnBwdSm80INS1_25CollectiveMainloopBwdSm80ILi2ELi1EN4cute5tupleIJNS5_1CILi64EEENS7_ILi80EEENS7_ILi192EEEEEENS_6half_tEfNS_4arch4Sm80ELb1ELb0ELb0ELb0ELb1ELb0ELb1ELb0ELi2ELi4ELi2ELi2ELb0EEENS1_24CollectiveEpilogueBwdGQAISB_fSE_Li256ELb0ELb1EEENS1_25SingleTileBwdLPTSchedulerILb0ELi80ELb1EEEEEEEEEvNT_6ParamsE)
        /*00c8*/ 	.word	0x00000004


	//----- nvinfo : EIATTR_FRAME_SIZE
	.align		4
.L_44:
        /*00cc*/ 	.byte	0x04, 0x11
        /*00ce*/ 	.short	(.L_46 - .L_45)
	.align		4
.L_45:
        /*00d0*/ 	.word	index@(_ZN7cutlass13device_kernelIN5flash19enable_sm80_to_sm89INS1_16FlashAttnBwdSm80INS1_25CollectiveMainloopBwdSm80ILi2ELi1EN4cute5tupleIJNS5_1CILi64EEENS7_ILi80EEENS7_ILi192EEEEEENS_6half_tEfNS_4arch4Sm80ELb1ELb0ELb0ELb0ELb1ELb0ELb1ELb0ELi2ELi4ELi2ELi2ELb0EEENS1_24CollectiveEpilogueBwdGQAISB_fSE_Li256ELb0ELb1EEENS1_25SingleTileBwdLPTSchedulerILb0ELi80ELb1EEEEEEEEEvNT_6ParamsE)
        /*00d4*/ 	.word	0x00000000


	//----- nvinfo : EIATTR_REGCOUNT
	.align		4
.L_46:
        /*00d8*/ 	.byte	0x04, 0x2f
        /*00da*/ 	.short	(.L_48 - .L_47)
	.align		4
.L_47:
        /*00dc*/ 	.word	index@(_ZN7cutlass13device_kernelIN5flash19enable_sm80_to_sm89INS1_16FlashAttnBwdSm80INS1_25CollectiveMainloopBwdSm80ILi2ELi1EN4cute5tupleIJNS5_1CILi64EEENS7_ILi80EEENS7_ILi192EEEEEENS_6half_tEfNS_4arch4Sm80ELb1ELb0ELb0ELb0ELb0ELb0ELb1ELb0ELi2ELi4ELi2ELi2ELb0EEENS1_24CollectiveEpilogueBwdGQAISB_fSE_Li256ELb0ELb0EEENS1_25SingleTileBwdLPTSchedulerILb0ELi80ELb0EEEEEEEEEvNT_6ParamsE)
        /*00e0*/ 	.word	0x00000004


	//----- nvinfo : EIATTR_FRAME_SIZE
	.align		4
.L_48:
        /*00e4*/ 	.byte	0x04, 0x11
        /*00e6*/ 	.short	(.L_50 - .L_49)
	.align		4
.L_49:
        /*00e8*/ 	.word	index@(_ZN7cutlass13device_kernelIN5flash19enable_sm80_to_sm89INS1_16FlashAttnBwdSm80INS1_25CollectiveMainloopBwdSm80ILi2ELi1EN4cute5tupleIJNS5_1CILi64EEENS7_ILi80EEENS7_ILi192EEEEEENS_6half_tEfNS_4arch4Sm80ELb1ELb0ELb0ELb0ELb0ELb0ELb1ELb0ELi2ELi4ELi2ELi2ELb0EEENS1_24CollectiveEpilogueBwdGQAISB_fSE_Li256ELb0ELb0EEENS1_25SingleTileBwdLPTSchedulerILb0ELi80ELb0EEEEEEEEEvNT_6ParamsE)
        /*00ec*/ 	.word	0x00000000


	//----- nvinfo : EIATTR_REGCOUNT
	.align		4
.L_50:
        /*00f0*/ 	.byte	0x04, 0x2f
        /*00f2*/ 	.short	(.L_52 - .L_51)
	.align		4
.L_51:
        /*00f4*/ 	.word	index@(_ZN7cutlass13device_kernelIN5flash19enable_sm80_to_sm89INS1_16FlashAttnBwdSm80INS1_25CollectiveMainloopBwdSm80ILi2ELi1EN4cute5tupleIJNS5_1CILi64EEENS7_ILi80EEENS7_ILi192EEEEEENS_6half_tEfNS_4arch4Sm80ELb1ELb0ELb0ELb0ELb1ELb0ELb1ELb0ELi2ELi4ELi2ELi2ELb0EEENS1_21CollectiveEpilogueBwdISB_SC_SE_Li256ELb0ELb1ELi4EEENS1_25SingleTileBwdLPTSchedulerILb0ELi80ELb1EEEEEEEEEvNT_6ParamsE)
        /*00f8*/ 	.word	0x00000004


	//----- nvinfo : EIATTR_FRAME_SIZE
	.align		4
.L_52:
        /*00fc*/ 	.byte	0x04, 0x11
        /*00fe*/ 	.short	(.L_54 - .L_53)
	.align		4
.L_53:
        /*0100*/ 	.word	index@(_ZN7cutlass13device_kernelIN5flash19enable_sm80_to_sm89INS1_16FlashAttnBwdSm80INS1_25CollectiveMainloopBwdSm80ILi2ELi1EN4cute5tupleIJNS5_1CILi64EEENS7_ILi80EEENS7_ILi192EEEEEENS_6half_tEfNS_4arch4Sm80ELb1ELb0ELb0ELb0ELb1ELb0ELb1ELb0ELi2ELi4ELi2ELi2ELb0EEENS1_21CollectiveEpilogueBwdISB_SC_SE_Li256ELb0ELb1ELi4EEENS1_25SingleTileBwdLPTSchedulerILb0ELi80ELb1EEEEEEEEEvNT_6ParamsE)
        /*0104*/ 	.word	0x00000000


	//----- nvinfo : EIATTR_REGCOUNT
	.align		4
.L_54:
        /*0108*/ 	.byte	0x04, 0x2f
        /*010a*/ 	.short	(.L_56 - .L_55)
	.align		4
.L_55:
        /*010c*/ 	.word	index@(_ZN7cutlass13device_kernelIN5flash19enable_sm80_to_sm89INS1_16FlashAttnBwdSm80INS1_25CollectiveMainloopBwdSm80ILi2ELi1EN4cute5tupleIJNS5_1CILi64EEENS7_ILi80EEENS7_ILi192EEEEEENS_6half_tEfNS_4arch4Sm80ELb1ELb0ELb0ELb0ELb0ELb0ELb1ELb0ELi2ELi4ELi2ELi2ELb0EEENS1_21CollectiveEpilogueBwdISB_SC_SE_Li256ELb0ELb1ELi4EEENS1_25SingleTileBwdLPTSchedulerILb0ELi80ELb0EEEEEEEEEvNT_6ParamsE)
        /*0110*/ 	.word	0x00000004


	//----- nvinfo : EIATTR_FRAME_SIZE
	.align		4
.L_56:
        /*0114*/ 	.byte	0x04, 0x11
        /*0116*/ 	.short	(.L_58 - .L_57)
	.align		4
.L_57:
        /*0118*/ 	.word	index@(_ZN7cutlass13device_kernelIN5flash19enable_sm80_to_sm89INS1_16FlashAttnBwdSm80INS1_25CollectiveMainloopBwdSm80ILi2ELi1EN4cute5tupleIJNS5_1CILi64EEENS7_ILi80EEENS7_ILi192EEEEEENS_6half_tEfNS_4arch4Sm80ELb1ELb0ELb0ELb0ELb0ELb0ELb1ELb0ELi2ELi4ELi2ELi2ELb0EEENS1_21CollectiveEpilogueBwdISB_SC_SE_Li256ELb0ELb1ELi4EEENS1_25SingleTileBwdLPTSchedulerILb0ELi80ELb0EEEEEEEEEvNT_6ParamsE)
        /*011c*/ 	.word	0x00000000


	//----- nvinfo : EIATTR_REGCOUNT
	.align		4
.L_58:
        /*0120*/ 	.byte	0x04, 0x2f
        /*0122*/ 	.short	(.L_60 - .L_59)
	.align		4
.L_59:
        /*0124*/ 	.word	index@(_ZN7cutlass13device_kernelIN5flash19enable_sm80_to_sm89INS1_16FlashAttnBwdSm80INS1_25CollectiveMainloopBwdSm80ILi2ELi1EN4cute5tupleIJNS5_1CILi64EEENS7_ILi80EEENS7_ILi192EEEEEENS_6half_tEfNS_4arch4Sm80ELb0ELb1ELb0ELb1ELb1ELb0ELb1ELb0ELi2ELi4ELi2ELi2ELb0EEENS1_24CollectiveEpilogueBwdGQAISB_fSE_Li256ELb1ELb1EEENS1_19SingleTileSchedulerILb1ELb0ELb0ELi80EEEEEEEEEvNT_6ParamsE)
        /*0128*/ 	.word	0x00000004


	//----- nvinfo : EIATTR_FRAME_SIZE
	.align		4
.L_60:
        /*012c*/ 	.byte	0x04, 0x11
        /*012e*/ 	.short	(.L_62 - .L_61)
	.align		4
.L_61:
        /*0130*/ 	.word	index@(_ZN7cutlass13device_kernelIN5flash19enable_sm80_to_sm89INS1_16FlashAttnBwdSm80INS1_25CollectiveMainloopBwdSm80ILi2ELi1EN4cute5tupleIJNS5_1CILi64EEENS7_ILi80EEENS7_ILi192EEEEEENS_6half_tEfNS_4arch4Sm80ELb0ELb1ELb0ELb1ELb1ELb0ELb1ELb0ELi2ELi4ELi2ELi2ELb0EEENS1_24CollectiveEpilogueBwdGQAISB_fSE_Li256ELb1ELb1EEENS1_19SingleTileSchedulerILb1ELb0ELb0ELi80EEEEEEEEEvNT_6ParamsE)
        /*0134*/ 	.word	0x00000000


	//----- nvinfo : EIATTR_REGCOUNT
	.align		4
.L_62:
        /*0138*/ 	.byte	0x04, 0x2f
        /*013a*/ 	.short	(.L_64 - .L_63)
	.align		4
.L_63:
        /*013c*/ 	.word	index@(_ZN7cutlass13device_kernelIN5flash19enable_sm80_to_sm89INS1_16FlashAttnBwdSm80INS1_25CollectiveMainloopBwdSm80ILi2ELi1EN4cute5tupleIJNS5_1CILi64EEENS7_ILi80EEENS7_ILi192EEEEEENS_6half_tEfNS_4arch4Sm80ELb0ELb1ELb0ELb1ELb0ELb0ELb1ELb0ELi2ELi4ELi2ELi2ELb0EEENS1_24CollectiveEpilogueBwdGQAISB_fSE_Li256ELb1ELb0EEENS1_19SingleTileSchedulerILb1ELb0ELb0ELi80EEEEEEEEEvNT_6ParamsE)
        /*0140*/ 	.word	0x00000004


	//----- nvinfo : EIATTR_FRAME_SIZE
	.align		4
.L_64:
        /*0144*/ 	.byte	0x04, 0x11
        /*0146*/ 	.short	(.L_66 - .L_65)
	.align		4
.L_65:
        /*0148*/ 	.word	index@(_ZN7cutlass13device_kernelIN5flash19enable_sm80_to_sm89INS1_16FlashAttnBwdSm80INS1_25CollectiveMainloopBwdSm80ILi2ELi1EN4cute5tupleIJNS5_1CILi64EEENS7_ILi80EEENS7_ILi192EEEEEENS_6half_tEfNS_4arch4Sm80ELb0ELb1ELb0ELb1ELb0ELb0ELb1ELb0ELi2ELi4ELi2ELi2ELb0EEENS1_24CollectiveEpilogueBwdGQAISB_fSE_Li256ELb1ELb0EEENS1_19SingleTileSchedulerILb1ELb0ELb0ELi80EEEEEEEEEvNT_6ParamsE)
        /*014c*/ 	.word	0x00000000


	//----- nvinfo : EIATTR_REGCOUNT
	.align		4
.L_66:
        /*0150*/ 	.byte	0x04, 0x2f
        /*0152*/ 	.short	(.L_68 - .L_67)
	.align		4
.L_67:
        /*0154*/ 	.word	index@(_ZN7cutlass13device_kernelIN5flash19enable_sm80_to_sm89INS1_16FlashAttnBwdSm80INS1_25CollectiveMainloopBwdSm80ILi2ELi1EN4cute5tupleIJNS5_1CILi64EEENS7_ILi80EEENS7_ILi192EEEEEENS_6half_tEfNS_4arch4Sm80ELb0ELb1ELb0ELb1ELb1ELb0ELb1ELb0ELi2ELi4ELi2ELi2ELb0EEENS1_21CollectiveEpilogueBwdISB_SC_SE_Li256ELb1ELb1ELi4EEENS1_19SingleTileSchedulerILb1ELb0ELb0ELi80EEEEEEEEEvNT_6ParamsE)
        /*0158*/ 	.word	0x00000004


	//----- nvinfo : EIATTR_FRAME_SIZE
	.align		4
.L_68:
        /*015c*/ 	.byte	0x04, 0x11
        /*015e*/ 	.short	(.L_70 - .L_69)
	.align		4
.L_69:
        /*0160*/ 	.word	index@(_ZN7cutlass13device_kernelIN5flash19enable_sm80_to_sm89INS1_16FlashAttnBwdSm80INS1_25CollectiveMainloopBwdSm80ILi2ELi1EN4cute5tupleIJNS5_1CILi64EEENS7_ILi80EEENS7_ILi192EEEEEENS_6half_tEfNS_4arch4Sm80ELb0ELb1ELb0ELb1ELb1ELb0ELb1ELb0ELi2ELi4ELi2ELi2ELb0EEENS1_21CollectiveEpilogueBwdISB_SC_SE_Li256ELb1ELb1ELi4EEENS1_19SingleTileSchedulerILb1ELb0ELb0ELi80EEEEEEEEEvNT_6ParamsE)
        /*0164*/ 	.word	0x00000000


	//----- nvinfo : EIATTR_REGCOUNT
	.align		4
.L_70:
        /*0168*/ 	.byte	0x04, 0x2f
        /*016a*/ 	.short	(.L_72 - .L_71)
	.align		4
.L_71:
        /*016c*/ 	.word	index@(_ZN7cutlass13device_kernelIN5flash19enable_sm80_to_sm89INS1_16FlashAttnBwdSm80INS1_25CollectiveMainloopBwdSm80ILi2ELi1EN4cute5tupleIJNS5_1CILi64EEENS7_ILi80EEENS7_ILi192EEEEEENS_6half_tEfNS_4arch4Sm80ELb0ELb1ELb0ELb1ELb0ELb0ELb1ELb0ELi2ELi4ELi2ELi2ELb0EEENS1_21CollectiveEpilogueBwdISB_SC_SE_Li256ELb1ELb1ELi4EEENS1_19SingleTileSchedulerILb1ELb0ELb0ELi80EEEEEEEEEvNT_6ParamsE)
        /*0170*/ 	.word	0x00000004


	//----- nvinfo : EIATTR_FRAME_SIZE
	.align		4
.L_72:
        /*0174*/ 	.byte	0x04, 0x11
        /*0176*/ 	.short	(.L_74 - .L_73)
	.align		4
.L_73:
        /*0178*/ 	.word	index@(_ZN7cutlass13device_kernelIN5flash19enable_sm80_to_sm89INS1_16FlashAttnBwdSm80INS1_25CollectiveMainloopBwdSm80ILi2ELi1EN4cute5tupleIJNS5_1CILi64EEENS7_ILi80EEENS7_ILi192EEEEEENS_6half_tEfNS_4arch4Sm80ELb0ELb1ELb0ELb1ELb0ELb0ELb1ELb0ELi2ELi4ELi2ELi2ELb0EEENS1_21CollectiveEpilogueBwdISB_SC_SE_Li256ELb1ELb1ELi4EEENS1_19SingleTileSchedulerILb1ELb0ELb0ELi80EEEEEEEEEvNT_6ParamsE)
        /*017c*/ 	.word	0x00000000


	//----- nvinfo : EIATTR_REGCOUNT
	.align		4
.L_74:
        /*0180*/ 	.byte	0x04, 0x2f
        /*0182*/ 	.short	(.L_76 - .L_75)
	.align		4
.L_75:
        /*0184*/ 	.word	index@(_ZN7cutlass13device_kernelIN5flash19enable_sm80_to_sm89INS1_16FlashAttnBwdSm80INS1_25CollectiveMainloopBwdSm80ILi2ELi1EN4cute5tupleIJNS5_1CILi64EEENS7_ILi80EEENS7_ILi192EEEEEENS_6half_tEfNS_4arch4Sm80ELb0ELb1ELb0ELb0ELb1ELb0ELb1ELb0ELi2ELi4ELi2ELi2ELb0EEENS1_24CollectiveEpilogueBwdGQAISB_fSE_Li256ELb0ELb1EEENS1_19SingleTileSchedulerILb0ELb0ELb0ELi80EEEEEEEEEvNT_6ParamsE)
        /*0188*/ 	.word	0x00000004


	//----- nvinfo : EIATTR_FRAME_SIZE
	.align		4
.L_76:
        /*018c*/ 	.byte	0x04, 0x11
        /*018e*/ 	.short	(.L_78 - .L_77)
	.align		4
.L_77:
        /*0190*/ 	.word	index@(_ZN7cutlass13device_kernelIN5flash19enable_sm80_to_sm89INS1_16FlashAttnBwdSm80INS1_25CollectiveMainloopBwdSm80ILi2ELi1EN4cute5tupleIJNS5_1CILi64EEENS7_ILi80EEENS7_ILi192EEEEEENS_6half_tEfNS_4arch4Sm80ELb0ELb1ELb0ELb0ELb1ELb0ELb1ELb0ELi2ELi4ELi2ELi2ELb0EEENS1_24CollectiveEpilogueBwdGQAISB_fSE_Li256ELb0ELb1EEENS1_19SingleTileSchedulerILb0ELb0ELb0ELi80EEEEEEEEEvNT_6ParamsE)
        /*0194*/ 	.word	0x00000000


	//----- nvinfo : EIATTR_REGCOUNT
	.align		4
.L_78:
        /*0198*/ 	.byte	0x04, 0x2f
        /*019a*/ 	.short	(.L_80 - .L_79)
	.align		4
.L_79:
        /*019c*/ 	.word	index@(_ZN7cutlass13device_kernelIN5flash19enable_sm80_to_sm89INS1_16FlashAttnBwdSm80INS1_25CollectiveMainloopBwdSm80ILi2ELi1EN4cute5tupleIJNS5_1CILi64EEENS7_ILi80EEENS7_ILi192EEEEEENS_6half_tEfNS_4arch4Sm80ELb0ELb1ELb0ELb0ELb0ELb0ELb1ELb0ELi2ELi4ELi2ELi2ELb0EEENS1_24CollectiveEpilogueBwdGQAISB_fSE_Li256ELb0ELb0EEENS1_19SingleTileSchedulerILb0ELb0ELb0ELi80EEEEEEEEEvNT_6ParamsE)
        /*01a0*/ 	.word	0x00000004


	//----- nvinfo : EIATTR_FRAME_SIZE
	.align		4
.L_80:
        /*01a4*/ 	.byte	0x04, 0x11
        /*01a6*/ 	.short	(.L_82 - .L_81)
	.align		4
.L_81:
        /*01a8*/ 	.word	index@(_ZN7cutlass13device_kernelIN5flash19enable_sm80_to_sm89INS1_16FlashAttnBwdSm80INS1_25CollectiveMainloopBwdSm80ILi2ELi1EN4cute5tupleIJNS5_1CILi64EEENS7_ILi80EEENS7_ILi192EEEEEENS_6half_tEfNS_4arch4Sm80ELb0ELb1ELb0ELb0ELb0ELb0ELb1ELb0ELi2ELi4ELi2ELi2ELb0EEENS1_24CollectiveEpilogueBwdGQAISB_fSE_Li256ELb0ELb0EEENS1_19SingleTileSchedulerILb0ELb0ELb0ELi80EEEEEEEEEvNT_6ParamsE)
        /*01ac*/ 	.word	0x00000000


	//----- nvinfo : EIATTR_REGCOUNT
	.align		4
.L_82:
        /*01b0*/ 	.byte	0x04, 0x2f
        /*01b2*/ 	.short	(.L_84 - .L_83)
	.align		4
.L_83:
        /*01b4*/ 	.word	index@(_ZN7cutlass13device_kernelIN5flash19enable_sm80_to_sm89INS1_16FlashAttnBwdSm80INS1_25CollectiveMainloopBwdSm80ILi2ELi1EN4cute5tupleIJNS5_1CILi64EEENS7_ILi80EEENS7_ILi192EEEEEENS_6half_tEfNS_4arch4Sm80ELb0ELb1ELb0ELb0ELb1ELb0ELb1ELb0ELi2ELi4ELi2ELi2ELb0EEENS1_21CollectiveEpilogueBwdISB_SC_SE_Li256ELb0ELb1ELi4EEENS1_19SingleTileSchedulerILb0ELb0ELb0ELi80EEEEEEEEEvNT_6ParamsE)
        /*01b8*/ 	.word	0x00000004


	//----- nvinfo : EIATTR_FRAME_SIZE
	.align		4
.L_84:
        /*01bc*/ 	.byte	0x04, 0x11
        /*01be*/ 	.short	(.L_86 - .L_85)
	.align		4
.L_85:
        /*01c0*/ 	.word	index@(_ZN7cutlass13device_kernelIN5flash19enable_sm80_to_sm89INS1_16FlashAttnBwdSm80INS1_25CollectiveMainloopBwdSm80ILi2ELi1EN4cute5tupleIJNS5_1CILi64EEENS7_ILi80EEENS7_ILi192EEEEEENS_6half_tEfNS_4arch4Sm80ELb0ELb1ELb0ELb0ELb1ELb0ELb1ELb0ELi2ELi4ELi2ELi2ELb0EEENS1_21CollectiveEpilogueBwdISB_SC_SE_Li256ELb0ELb1ELi4EEENS1_19SingleTileSchedulerILb0ELb0ELb0ELi80EEEEEEEEEvNT_6ParamsE)
        /*01c4*/ 	.word	0x00000000


	//----- nvinfo : EIATTR_REGCOUNT
	.align		4
.L_86:
        /*01c8*/ 	.byte	0x04, 0x2f
        /*01ca*/ 	.short	(.L_88 - .L_87)
	.align		4
.L_87:
        /*01cc*/ 	.word	index@(_ZN7cutlass13device_kernelIN5flash19enable_sm80_to_sm89INS1_16FlashAttnBwdSm80INS1_25CollectiveMainloopBwdSm80ILi2ELi1EN4cute5tupleIJNS5_1CILi64EEENS7_ILi80EEENS7_ILi192EEEEEENS_6half_tEfNS_4arch4Sm80ELb0ELb1ELb0ELb0ELb0ELb0ELb1ELb0ELi2ELi4ELi2ELi2ELb0EEENS1_21CollectiveEpilogueBwdISB_SC_SE_Li256ELb0ELb1ELi4EEENS1_19SingleTileSchedulerILb0ELb0ELb0ELi80EEEEEEEEEvNT_6ParamsE)
        /*01d0*/ 	.word	0x00000004


	//----- nvinfo : EIATTR_FRAME_SIZE
	.align		4
.L_88:
        /*01d4*/ 	.byte	0x04, 0x11
        /*01d6*/ 	.short	(.L_90 - .L_89)
	.align		4
.L_89:
        /*01d8*/ 	.word	index@(_ZN7cutlass13device_kernelIN5flash19enable_sm80_to_sm89INS1_16FlashAttnBwdSm80INS1_25CollectiveMainloopBwdSm80ILi2ELi1EN4cute5tupleIJNS5_1CILi64EEENS7_ILi80EEENS7_ILi192EEEEEENS_6half_tEfNS_4arch4Sm80ELb0ELb1ELb0ELb0ELb0ELb0ELb1ELb0ELi2ELi4ELi2ELi2ELb0EEENS1_21CollectiveEpilogueBwdISB_SC_SE_Li256ELb0ELb1ELi4EEENS1_19SingleTileSchedulerILb0ELb0ELb0ELi80EEEEEEEEEvNT_6ParamsE)
        /*01dc*/ 	.word	0x00000000


	//----- nvinfo : EIATTR_REGCOUNT
	.align		4
.L_90:
        /*01e0*/ 	.byte	0x04, 0x2f
        /*01e2*/ 	.short	(.L_92 - .L_91)
	.align		4
.L_91:
        /*01e4*/ 	.word	index@(_ZN7cutlass13device_kernelIN5flash19enable_sm80_to_sm89INS1_16FlashAttnBwdSm80INS1_25CollectiveMainloopBwdSm80ILi2ELi1EN4cute5tupleIJNS5_1CILi64EEENS7_ILi80EEENS7_ILi192EEEEEENS_6half_tEfNS_4arch4Sm80ELb0ELb0ELb0ELb1ELb1ELb0ELb1ELb0ELi2ELi4ELi2ELi2ELb0EEENS1_24CollectiveEpilogueBwdGQAISB_fSE_Li256ELb1ELb1EEENS1_19SingleTileSchedulerILb1ELb0ELb0ELi80EEEEEEEEEvNT_6ParamsE)
        /*01e8*/ 	.word	0x00000004


	//----- nvinfo : EIATTR_FRAME_SIZE
	.align		4
.L_92:
        /*01ec*/ 	.byte	0x04, 0x11
        /*01ee*/ 	.short	(.L_94 - .L_93)
	.align		4
.L_93:
        /*01f0*/ 	.word	index@(_ZN7cutlass13device_kernelIN5flash19enable_sm80_to_sm89INS1_16FlashAttnBwdSm80INS1_25CollectiveMainloopBwdSm80ILi2ELi1EN4cute5tupleIJNS5_1CILi64EEENS7_ILi80EEENS7_ILi192EEEEEENS_6half_tEfNS_4arch4Sm80ELb0ELb0ELb0ELb1ELb1ELb0ELb1ELb0ELi2ELi4ELi2ELi2ELb0EEENS1_24CollectiveEpilogueBwdGQAISB_fSE_Li256ELb1ELb1EEENS1_19SingleTileSchedulerILb1ELb0ELb0ELi80EEEEEEEEEvNT_6ParamsE)
        /*01f4*/ 	.word	0x00000000


	//----- nvinfo : EIATTR_REGCOUNT
	.align		4
.L_94:
        /*01f8*/ 	.byte	0x04, 0x2f
        /*01fa*/ 	.short	(.L_96 - .L_95)
	.align		4
.L_95:
        /*01fc*/ 	.word	index@(_ZN7cutlass13device_kernelIN5flash19enable_sm80_to_sm89INS1_16FlashAttnBwdSm80INS1_25CollectiveMainloopBwdSm80ILi2ELi1EN4cute5tupleIJNS5_1CILi64EEENS7_ILi80EEENS7_ILi192EEEEEENS_6half_tEfNS_4arch4Sm80ELb0ELb0ELb0ELb1ELb0ELb0ELb1ELb0ELi2ELi4ELi2ELi2ELb0EEENS1_24CollectiveEpilogueBwdGQAISB_fSE_Li256ELb1ELb0EEENS1_19SingleTileSchedulerILb1ELb0ELb0ELi80EEEEEEEEEvNT_6ParamsE)
        /*0200*/ 	.word	0x00000004


	//----- nvinfo : EIATTR_FRAME_SIZE
	.align		4
.L_96:
        /*0204*/ 	.byte	0x04, 0x11
        /*0206*/ 	.short	(.L_98 - .L_97)
	.align		4
.L_97:
        /*0208*/ 	.word	index@(_ZN7cutlass13device_kernelIN5flash19enable_sm80_to_sm89INS1_16FlashAttnBwdSm80INS1_25CollectiveMainloopBwdSm80ILi2ELi1EN4cute5tupleIJNS5_1CILi64EEENS7_ILi80EEENS7_ILi192EEEEEENS_6half_tEfNS_4arch4Sm80ELb0ELb0ELb0ELb1ELb0ELb0ELb1ELb0ELi2ELi4ELi2ELi2ELb0EEENS1_24CollectiveEpilogueBwdGQAISB_fSE_Li256ELb1ELb0EEENS1_19SingleTileSchedulerILb1ELb0ELb0ELi80EEEEEEEEEvNT_6ParamsE)
        /*020c*/ 	.word	0x00000000


	//----- nvinfo : EIATTR_REGCOUNT
	.align		4
.L_98:
        /*0210*/ 	.byte	0x04, 0x2f
        /*0212*/ 	.short	(.L_100 - .L_99)
	.align		4
.L_99:
        /*0214*/ 	.word	index@(_ZN7cutlass13device_kernelIN5flash19enable_sm80_to_sm89INS1_16FlashAttnBwdSm80INS1_25CollectiveMainloopBwdSm80ILi2ELi1EN4cute5tupleIJNS5_1CILi64EEENS7_ILi80EEENS7_ILi192EEEEEENS_6half_tEfNS_4arch4Sm80ELb0ELb0ELb0ELb1ELb1ELb0ELb1ELb0ELi2ELi4ELi2ELi2ELb0EEENS1_21CollectiveEpilogueBwdISB_SC_SE_Li256ELb1ELb1ELi4EEENS1_19SingleTileSchedulerILb1ELb0ELb0ELi80EEEEEEEEEvNT_6ParamsE)
        /*0218*/ 	.word	0x00000004


	//----- nvinfo : EIATTR_FRAME_SIZE
	.align		4
.L_100:
        /*021c*/ 	.byte	0x04, 0x11
        /*021e*/ 	.short	(.L_102 - .L_101)
	.align		4
.L_101:
        /*0220*/ 	.word	index@(_ZN7cutlass13device_kernelIN5flash19enable_sm80_to_sm89INS1_16FlashAttnBwdSm80INS1_25CollectiveMainloopBwdSm80ILi2ELi1EN4cute5tupleIJNS5_1CILi64EEENS7_ILi80EEENS7_ILi192EEEEEENS_6half_tEfNS_4arch4Sm80ELb0ELb0ELb0ELb1ELb1ELb0ELb1ELb0ELi2ELi4ELi2ELi2ELb0EEENS1_21CollectiveEpilogueBwdISB_SC_SE_Li256ELb1ELb1ELi4EEENS1_19SingleTileSchedulerILb1ELb0ELb0ELi80EEEEEEEEEvNT_6ParamsE)
        /*0224*/ 	.word	0x00000000


	//----- nvinfo : EIATTR_REGCOUNT
	.align		4
.L_102:
        /*0228*/ 	.byte	0x04, 0x2f
        /*022a*/ 	.short	(.L_104 - .L_103)
	.align		4
.L_103:
        /*022c*/ 	.word	index@(_ZN7cutlass13device_kernelIN5flash19enable_sm80_to_sm89INS1_16FlashAttnBwdSm80INS1_25CollectiveMainloopBwdSm80ILi2ELi1EN4cute5tupleIJNS5_1CILi64EEENS7_ILi80EEENS7_ILi192EEEEEENS_6half_tEfNS_4arch4Sm80ELb0ELb0ELb0ELb1ELb0ELb0ELb1ELb0ELi2ELi4ELi2ELi2ELb0EEENS1_21CollectiveEpilogueBwdISB_SC_SE_Li256ELb1ELb1ELi4EEENS1_19SingleTileSchedulerILb1ELb0ELb0ELi80EEEEEEEEEvNT_6ParamsE)
        /*0230*/ 	.word	0x00000004


	//----- nvinfo : EIATTR_FRAME_SIZE
	.align		4
.L_104:
        /*0234*/ 	.byte	0x04, 0x11
        /*0236*/ 	.short	(.L_106 - .L_105)
	.align		4
.L_105:
        /*0238*/ 	.word	index@(_ZN7cutlass13device_kernelIN5flash19enable_sm80_to_sm89INS1_16FlashAttnBwdSm80INS1_25CollectiveMainloopBwdSm80ILi2ELi1EN4cute5tupleIJNS5_1CILi64EEENS7_ILi80EEENS7_ILi192EEEEEENS_6half_tEfNS_4arch4Sm80ELb0ELb0ELb0ELb1ELb0ELb0ELb1ELb0ELi2ELi4ELi2ELi2ELb0EEENS1_21CollectiveEpilogueBwdISB_SC_SE_Li256ELb1ELb1ELi4EEENS1_19SingleTileSchedulerILb1ELb0ELb0ELi80EEEEEEEEEvNT_6ParamsE)
        /*023c*/ 	.word	0x00000000


	//----- nvinfo : EIATTR_REGCOUNT
	.align		4
.L_106:
        /*0240*/ 	.byte	0x04, 0x2f
        /*0242*/ 	.short	(.L_108 - .L_107)
	.align		4
.L_107:
        /*0244*/ 	.word	index@(_ZN7cutlass13device_kernelIN5flash19enable_sm80_to_sm89INS1_16FlashAttnBwdSm80INS1_25CollectiveMainloopBwdSm80ILi2ELi1EN4cute5tupleIJNS5_1CILi64EEENS7_ILi80EEENS7_ILi192EEEEEENS_6half_tEfNS_4arch4Sm80ELb0ELb0ELb0ELb0ELb1ELb0ELb1ELb0ELi2ELi4ELi2ELi2ELb0EEENS1_24CollectiveEpilogueBwdGQAISB_fSE_Li256ELb0ELb1EEENS1_19SingleTileSchedulerILb0ELb0ELb0ELi80EEEEEEEEEvNT_6ParamsE)
        /*0248*/ 	.word	0x00000004


	//----- nvinfo : EIATTR_FRAME_SIZE
	.align		4
.L_108:
        /*024c*/ 	.byte	0x04, 0x11
        /*024e*/ 	.short	(.L_110 - .L_109)
	.align		4
.L_109:
        /*0250*/ 	.word	index@(_ZN7cutlass13device_kernelIN5flash19enable_sm80_to_sm89INS1_16FlashAttnBwdSm80INS1_25CollectiveMainloopBwdSm80ILi2ELi1EN4cute5tupleIJNS5_1CILi64EEENS7_ILi80EEENS7_ILi192EEEEEENS_6half_tEfNS_4arch4Sm80ELb0ELb0ELb0ELb0ELb1ELb0ELb1ELb0ELi2ELi4ELi2ELi2ELb0EEENS1_24CollectiveEpilogueBwdGQAISB_fSE_Li256ELb0ELb1EEENS1_19SingleTileSchedulerILb0ELb0ELb0ELi80EEEEEEEEEvNT_6ParamsE)
        /*0254*/ 	.word	0x00000000


	//----- nvinfo : EIATTR_REGCOUNT
	.align		4
.L_110:
        /*0258*/ 	.byte	0x04, 0x2f
        /*025a*/ 	.short	(.L_112 - .L_111)
	.align		4
.L_111:
        /*025c*/ 	.word	index@(_ZN7cutlass13device_kernelIN5flash19enable_sm80_to_sm89INS1_16FlashAttnBwdSm80INS1_25CollectiveMainloopBwdSm80ILi2ELi1EN4cute5tupleIJNS5_1CILi64EEENS7_ILi80EEENS7_ILi192EEEEEENS_6half_tEfNS_4arch4Sm80ELb0ELb0ELb0ELb0ELb0ELb0ELb1ELb0ELi2ELi4ELi2ELi2ELb0EEENS1_24CollectiveEpilogueBwdGQAISB_fSE_Li256ELb0ELb0EEENS1_19SingleTileSchedulerILb0ELb0ELb0ELi80EEEEEEEEEvNT_6ParamsE)
        /*0260*/ 	.word	0x00000004


	//----- nvinfo : EIATTR_FRAME_SIZE
	.align		4
.L_112:
        /*0264*/ 	.byte	0x04, 0x11
        /*0266*/ 	.short	(.L_114 - .L_113)
	.align		4
.L_113:
        /*0268*/ 	.word	index@(_ZN7cutlass13device_kernelIN5flash19enable_sm80_to_sm89INS1_16FlashAttnBwdSm80INS1_25CollectiveMainloopBwdSm80ILi2ELi1EN4cute5tupleIJNS5_1CILi64EEENS7_ILi80EEENS7_ILi192EEEEEENS_6half_tEfNS_4arch4Sm80ELb0ELb0ELb0ELb0ELb0ELb0ELb1ELb0ELi2ELi4ELi2ELi2ELb0EEENS1_24CollectiveEpilogueBwdGQAISB_fSE_Li256ELb0ELb0EEENS1_19SingleTileSchedulerILb0ELb0ELb0ELi80EEEEEEEEEvNT_6ParamsE)
        /*026c*/ 	.word	0x00000000


	//----- nvinfo : EIATTR_REGCOUNT
	.align		4
.L_114:
        /*0270*/ 	.byte	0x04, 0x2f
        /*0272*/ 	.short	(.L_116 - .L_115)
	.align		4
.L_115:
        /*0274*/ 	.word	index@(_ZN7cutlass13device_kernelIN5flash19enable_sm80_to_sm89INS1_16FlashAttnBwdSm80INS1_25CollectiveMainloopBwdSm80ILi2ELi1EN4cute5tupleIJNS5_1CILi64EEENS7_ILi80EEENS7_ILi192EEEEEENS_6half_tEfNS_4arch4Sm80ELb0ELb0ELb0ELb0ELb1ELb0ELb1ELb0ELi2ELi4ELi2ELi2ELb0EEENS1_21CollectiveEpilogueBwdISB_SC_SE_Li256ELb0ELb1ELi4EEENS1_19SingleTileSchedulerILb0ELb0ELb0ELi80EEEEEEEEEvNT_6ParamsE)
        /*0278*/ 	.word	0x00000004


	//----- nvinfo : EIATTR_FRAME_SIZE
	.align		4
.L_116:
        /*027c*/ 	.byte	0x04, 0x11
        /*027e*/ 	.short	(.L_118 - .L_117)
	.align		4
.L_117:
        /*0280*/ 	.word	index@(_ZN7cutlass13device_kernelIN5flash19enable_sm80_to_sm89INS1_16FlashAttnBwdSm80INS1_25CollectiveMainloopBwdSm80ILi2ELi1EN4cute5tupleIJNS5_1CILi64EEENS7_ILi80EEENS7_ILi192EEEEEENS_6half_tEfNS_4arch4Sm80ELb0ELb0ELb0ELb0ELb1ELb0ELb1ELb0ELi2ELi4ELi2ELi2ELb0EEENS1_21CollectiveEpilogueBwdISB_SC_SE_Li256ELb0ELb1ELi4EEENS1_19SingleTileSchedulerILb0ELb0ELb0ELi80EEEEEEEEEvNT_6ParamsE)
        /*0284*/ 	.word	0x00000000


	//----- nvinfo : EIATTR_REGCOUNT
	.align		4
.L_118:
        /*0288*/ 	.byte	0x04, 0x2f
        /*028a*/ 	.short	(.L_120 - .L_119)
	.align		4
.L_119:
        /*028c*/ 	.word	index@(_ZN7cutlass13device_kernelIN5flash19enable_sm80_to_sm89INS1_16FlashAttnBwdSm80INS1_25CollectiveMainloopBwdSm80ILi2ELi1EN4cute5tupleIJNS5_1CILi64EEENS7_ILi80EEENS7_ILi192EEEEEENS_6half_tEfNS_4arch4Sm80ELb0ELb0ELb0ELb0ELb0ELb0ELb1ELb0ELi2ELi4ELi2ELi2ELb0EEENS1_21CollectiveEpilogueBwdISB_SC_SE_Li256ELb0ELb1ELi4EEENS1_19SingleTileSchedulerILb0ELb0ELb0ELi80EEEEEEEEEvNT_6ParamsE)
        /*0290*/ 	.word	0x00000004


	//----- nvinfo : EIATTR_FRAME_SIZE
	.align		4
.L_120:
        /*0294*/ 	.byte	0x04, 0x11
        /*0296*/ 	.short	(.L_122 - .L_121)
	.align		4
.L_121:
        /*0298*/ 	.word	index@(_ZN7cutlass13device_kernelIN5flash19enable_sm80_to_sm89INS1_16FlashAttnBwdSm80INS1_25CollectiveMainloopBwdSm80ILi2ELi1EN4cute5tupleIJNS5_1CILi64EEENS7_ILi80EEENS7_ILi192EEEEEENS_6half_tEfNS_4arch4Sm80ELb0ELb0ELb0ELb0ELb0ELb0ELb1ELb0ELi2ELi4ELi2ELi2ELb0EEENS1_21CollectiveEpilogueBwdISB_SC_SE_Li256ELb0ELb1ELi4EEENS1_19SingleTileSchedulerILb0ELb0ELb0ELi80EEEEEEEEEvNT_6ParamsE)
        /*029c*/ 	.word	0x00000000


	//----- nvinfo : EIATTR_REGCOUNT
	.align		4
.L_122:
        /*02a0*/ 	.byte	0x04, 0x2f
        /*02a2*/ 	.short	(.L_124 - .L_123)
	.align		4
.L_123:
        /*02a4*/ 	.word	index@(_ZN7cutlass13device_kernelIN5flash19enable_sm80_to_sm89INS1_16FlashAttnBwdSm80INS1_25CollectiveMainloopBwdSm80ILi1ELi1EN4cute5tupleIJNS5_1CILi64EEES8_NS7_ILi192EEEEEENS_6half_tEfNS_4arch4Sm80ELb1ELb0ELb0ELb1ELb1ELb0ELb0ELb0ELi2ELi2ELi2ELi2ELb1EEENS1_24CollectiveEpilogueBwdGQAISA_fSD_Li256ELb1ELb1EEENS1_25SingleTileBwdLPTSchedulerILb1ELi64ELb1EEEEEEEEEvNT_6ParamsE)
        /*02a8*/ 	.word	0x00000004


	//----- nvinfo : EIATTR_FRAME_SIZE
	.align		4
.L_124:
        /*02ac*/ 	.byte	0x04, 0x11
        /*02ae*/ 	.short	(.L_126 - .L_125)
	.align		4
.L_125:
        /*02b0*/ 	.word	index@(_ZN7cutlass13device_kernelIN5flash19enable_sm80_to_sm89INS1_16FlashAttnBwdSm80INS1_25CollectiveMainloopBwdSm80ILi1ELi1EN4cute5tupleIJNS5_1CILi64EEES8_NS7_ILi192EEEEEENS_6half_tEfNS_4arch4Sm80ELb1ELb0ELb0ELb1ELb1ELb0ELb0ELb0ELi2ELi2ELi2ELi2ELb1EEENS1_24CollectiveEpilogueBwdGQAISA_fSD_Li256ELb1ELb1EEENS1_25SingleTileBwdLPTSchedulerILb1ELi64ELb1EEEEEEEEEvNT_6ParamsE)
        /*02b4*/ 	.word	0x00000000


	//----- nvinfo : EIATTR_REGCOUNT
	.align		4
.L_126:
        /*02b8*/ 	.byte	0x04, 0x2f
        /*02ba*/ 	.short	(.L_128 - .L_127)
	.align		4
.L_127:
        /*02bc*/ 	.word	index@(_ZN7cutlass13device_kernelIN5flash19enable_sm80_to_sm89INS1_16FlashAttnBwdSm80INS1_25CollectiveMainloopBwdSm80ILi1ELi1EN4cute5tupleIJNS5_1CILi64EEES8_NS7_ILi192EEEEEENS_6half_tEfNS_4arch4Sm80ELb1ELb0ELb0ELb1ELb0ELb0ELb0ELb0ELi2ELi2ELi2ELi2ELb1EEENS1_24CollectiveEpilogueBwdGQAISA_fSD_Li256ELb1ELb0EEENS1_25SingleTileBwdLPTSchedulerILb1ELi64ELb0EEEEEEEEEvNT_6ParamsE)
        /*02c0*/ 	.word	0x00000004


	//----- nvinfo : EIATTR_FRAME_SIZE
	.align		4
.L_128:
        /*02c4*/ 	.byte	0x04, 0x11
        /*02c6*/ 	.short	(.L_130 - .L_129)
	.align		4
.L_129:
        /*02c8*/ 	.word	index@(_ZN7cutlass13device_kernelIN5flash19enable_sm80_to_sm89INS1_16FlashAttnBwdSm80INS1_25CollectiveMainloopBwdSm80ILi1ELi1EN4cute5tupleIJNS5_1CILi64EEES8_NS7_ILi192EEEEEENS_6half_tEfNS_4arch4Sm80ELb1ELb0ELb0ELb1ELb0ELb0ELb0ELb0ELi2ELi2ELi2ELi2ELb1EEENS1_24CollectiveEpilogueBwdGQAISA_fSD_Li256ELb1ELb0EEENS1_25SingleTileBwdLPTSchedulerILb1ELi64ELb0EEEEEEEEEvNT_6ParamsE)
        /*02cc*/ 	.word	0x00000000


	//----- nvinfo : EIATTR_REGCOUNT
	.align		4
.L_130:
        /*02d0*/ 	.byte	0x04, 0x2f
        /*02d2*/ 	.short	(.L_132 - .L_131)
	.align		4
.L_131:
        /*02d4*/ 	.word	index@(_ZN7cutlass13device_kernelIN5flash19enable_sm80_to_sm89INS1_16FlashAttnBwdSm80INS1_25CollectiveMainloopBwdSm80ILi1ELi1EN4cute5tupleIJNS5_1CILi64EEES8_NS7_ILi192EEEEEENS_6half_tEfNS_4arch4Sm80ELb1ELb0ELb0ELb1ELb1ELb0ELb0ELb0ELi2ELi2ELi2ELi2ELb1EEENS1_21CollectiveEpilogueBwdISA_SB_SD_Li256ELb1ELb0ELi4EEENS1_25SingleTileBwdLPTSchedulerILb1ELi64ELb1EEEEEEEEEvNT_6ParamsE)
        /*02d8*/ 	.word	0x00000004


	//----- nvinfo : EIATTR_FRAME_SIZE
	.align		4
.L_132:
        /*02dc*/ 	.byte	0x04, 0x11
        /*02de*/ 	.short	(.L_134 - .L_133)
	.align		4
.L_133:
        /*02e0*/ 	.word	index@(_ZN7cutlass13device_kernelIN5flash19enable_sm80_to_sm89INS1_16FlashAttnBwdSm80INS1_25CollectiveMainloopBwdSm80ILi1ELi1EN4cute5tupleIJNS5_1CILi64EEES8_NS7_ILi192EEEEEENS_6half_tEfNS_4arch4Sm80ELb1ELb0ELb0ELb1ELb1ELb0ELb0ELb0ELi2ELi2ELi2ELi2ELb1EEENS1_21CollectiveEpilogueBwdISA_SB_SD_Li256ELb1ELb0ELi4EEENS1_25SingleTileBwdLPTSchedulerILb1ELi64ELb1EEEEEEEEEvNT_6ParamsE)
        /*02e4*/ 	.word	0x00000000


	//----- nvinfo : EIATTR_REGCOUNT
	.align		4
.L_134:
        /*02e8*/ 	.byte	0x04, 0x2f
        /*02ea*/ 	.short	(.L_136 - .L_135)
	.align		4
.L_135:
        /*02ec*/ 	.word	index@(_ZN7cutlass13device_kernelIN5flash19enable_sm80_to_sm89INS1_16FlashAttnBwdSm80INS1_25CollectiveMainloopBwdSm80ILi1ELi1EN4cute5tupleIJNS5_1CILi64EEES8_NS7_ILi192EEEEEENS_6half_tEfNS_4arch4Sm80ELb1ELb0ELb0ELb1ELb0ELb0ELb0ELb0ELi2ELi2ELi2ELi2ELb1EEENS1_21CollectiveEpilogueBwdISA_SB_SD_Li256ELb1ELb0ELi4EEENS1_25SingleTileBwdLPTSchedulerILb1ELi64ELb0EEEEEEEEEvNT_6ParamsE)
        /*02f0*/ 	.word	0x00000004


	//----- nvinfo : EIATTR_FRAME_SIZE
	.align		4
.L_136:
        /*02f4*/ 	.byte	0x04, 0x11
        /*02f6*/ 	.short	(.L_138 - .L_137)
	.align		4
.L_137:
        /*02f8*/ 	.word	index@(_ZN7cutlass13device_kernelIN5flash19enable_sm80_to_sm89INS1_16FlashAttnBwdSm80INS1_25CollectiveMainloopBwdSm80ILi1ELi1EN4cute5tupleIJNS5_1CILi64EEES8_NS7_ILi192EEEEEENS_6half_tEfNS_4arch4Sm80ELb1ELb0ELb0ELb1ELb0ELb0ELb0ELb0ELi2ELi2ELi2ELi2ELb1EEENS1_21CollectiveEpilogueBwdISA_SB_SD_Li256ELb1ELb0ELi4EEENS1_25SingleTileBwdLPTSchedulerILb1ELi64ELb0EEEEEEEEEvNT_6ParamsE)
        /*02fc*/ 	.word	0x00000000


	//----- nvinfo : EIATTR_REGCOUNT
	.align		4
.L_138:
        /*0300*/ 	.byte	0x04, 0x2f
        /*0302*/ 	.short	(.L_140 - .L_139)
	.align		4
.L_139:
        /*0304*/ 	.word	index@(_ZN7cutlass13device_kernelIN5flash19enable_sm80_to_sm89INS1_16FlashAttnBwdSm80INS1_25CollectiveMainloopBwdSm80ILi1ELi1EN4cute5tupleIJNS5_1CILi64EEES8_NS7_ILi192EEEEEENS_6half_tEfNS_4arch4Sm80ELb1ELb0ELb0ELb0ELb1ELb0ELb0ELb0ELi2ELi2ELi2ELi2ELb1EEENS1_24CollectiveEpilogueBwdGQAISA_fSD_Li256ELb0ELb1EEENS1_25SingleTileBwdLPTSchedulerILb0ELi64ELb1EEEEEEEEEvNT_6ParamsE)
        /*0308*/ 	.word	0x00000004


	//----- nvinfo : EIATTR_FRAME_SIZE
	.align		4
.L_140:
        /*030c*/ 	.byte	0x04, 0x11
        /*030e*/ 	.short	(.L_142 - .L_141)
	.align		4
.L_141:
        /*0310*/ 	.word	index@(_ZN7cutlass13device_kernelIN5flash19enable_sm80_to_sm89INS1_16FlashAttnBwdSm80INS1_25CollectiveMainloopBwdSm80ILi1ELi1EN4cute5tupleIJNS5_1CILi64EEES8_NS7_ILi192EEEEEENS_6half_tEfNS_4arch4Sm80ELb1ELb0ELb0ELb0ELb1ELb0ELb0ELb0ELi2ELi2ELi2ELi2ELb1EEENS1_24CollectiveEpilogueBwdGQAISA_fSD_Li256ELb0ELb1EEENS1_25SingleTileBwdLPTSchedulerILb0ELi64ELb1EEEEEEEEEvNT_6ParamsE)
        /*0314*/ 	.word	0x00000000


	//----- nvinfo : EIATTR_REGCOUNT
	.align		4
.L_142:
        /*0318*/ 	.byte	0x04, 0x2f
        /*031a*/ 	.short	(.L_144 - .L_143)
	.align		4
.L_143:
        /*031c*/ 	.word	index@(_ZN7cutlass13device_kernelIN5flash19enable_sm80_to_sm89INS1_16FlashAttnBwdSm80INS1_25CollectiveMainloopBwdSm80ILi1ELi1EN4cute5tupleIJNS5_1CILi64EEES8_NS7_ILi192EEEEEENS_6half_tEfNS_4arch4Sm80ELb1ELb0ELb0ELb0ELb0ELb0ELb0ELb0ELi2ELi2ELi2ELi2ELb1EEENS1_24CollectiveEpilogueBwdGQAISA_fSD_Li256ELb0ELb0EEENS1_25SingleTileBwdLPTSchedulerILb0ELi64ELb0EEEEEEEEEvNT_6ParamsE)
        /*0320*/ 	.word	0x00000004


	//----- nvinfo : EIATTR_FRAME_SIZE
	.align		4
.L_144:
        /*0324*/ 	.byte	0x04, 0x11
        /*0326*/ 	.short	(.L_146 - .L_145)
	.align		4
.L_145:
        /*0328*/ 	.word	index@(_ZN7cutlass13device_kernelIN5flash19enable_sm80_to_sm89INS1_16FlashAttnBwdSm80INS1_25CollectiveMainloopBwdSm80ILi1ELi1EN4cute5tupleIJNS5_1CILi64EEES8_NS7_ILi192EEEEEENS_6half_tEfNS_4arch4Sm80ELb1ELb0ELb0ELb0ELb0ELb0ELb0ELb0ELi2ELi2ELi2ELi2ELb1EEENS1_24CollectiveEpilogueBwdGQAISA_fSD_Li256ELb0ELb0EEENS1_25SingleTileBwdLPTSchedulerILb0ELi64ELb0EEEEEEEEEvNT_6ParamsE)
        /*032c*/ 	.word	0x00000000


	//----- nvinfo : EIATTR_REGCOUNT
	.align		4
.L_146:
        /*0330*/ 	.byte	0x04, 0x2f
        /*0332*/ 	.short	(.L_148 - .L_147)
	.align		4
.L_147:
        /*0334*/ 	.word	index@(_ZN7cutlass13device_kernelIN5flash19enable_sm80_to_sm89INS1_16FlashAttnBwdSm80INS1_25CollectiveMainloopBwdSm80ILi1ELi1EN4cute5tupleIJNS5_1CILi64EEES8_NS7_ILi192EEEEEENS_6half_tEfNS_4arch4Sm80ELb1ELb0ELb0ELb0ELb1ELb0ELb0ELb0ELi2ELi2ELi2ELi2ELb1EEENS1_21CollectiveEpilogueBwdISA_SB_SD_Li256ELb0ELb0ELi4EEENS1_25SingleTileBwdLPTSchedulerILb0ELi64ELb1EEEEEEEEEvNT_6ParamsE)
        /*0338*/ 	.word	0x00000004


	//----- nvinfo : EIATTR_FRAME_SIZE
	.align		4
.L_148:
        /*033c*/ 	.byte	0x04, 0x11
        /*033e*/ 	.short	(.L_150 - .L_149)
	.align		4
.L_149:
        /*0340*/ 	.word	index@(_ZN7cutlass13device_kernelIN5flash19enable_sm80_to_sm89INS1_16FlashAttnBwdSm80INS1_25CollectiveMainloopBwdSm80ILi1ELi1EN4cute5tupleIJNS5_1CILi64EEES8_NS7_ILi192EEEEEENS_6half_tEfNS_4arch4Sm80ELb1ELb0ELb0ELb0ELb1ELb0ELb0ELb0ELi2ELi2ELi2ELi2ELb1EEENS1_21CollectiveEpilogueBwdISA_SB_SD_Li256ELb0ELb0ELi4EEENS1_25SingleTileBwdLPTSchedulerILb0ELi64ELb1EEEEEEEEEvNT_6ParamsE)
        /*0344*/ 	.word	0x00000000


	//----- nvinfo : EIATTR_REGCOUNT
	.align		4
.L_150:
        /*0348*/ 	.byte	0x04, 0x2f
        /*034a*/ 	.short	(.L_152 - .L_151)
	.align		4
.L_151:
        /*034c*/ 	.word	index@(_ZN7cutlass13device_kernelIN5flash19enable_sm80_to_sm89INS1_16FlashAttnBwdSm80INS1_25CollectiveMainloopBwdSm80ILi1ELi1EN4cute5tupleIJNS5_1CILi64EEES8_NS7_ILi192EEEEEENS_6half_tEfNS_4arch4Sm80ELb1ELb0ELb0ELb0ELb0ELb0ELb0ELb0ELi2ELi2ELi2ELi2ELb1EEENS1_21CollectiveEpilogueBwdISA_SB_SD_Li256ELb0ELb0ELi4EEENS1_25SingleTileBwdLPTSchedulerILb0ELi64ELb0EEEEEEEEEvNT_6ParamsE)
        /*0350*/ 	.word	0x00000004


	//----- nvinfo : EIATTR_FRAME_SIZE
	.align		4
.L_152:
        /*0354*/ 	.byte	0x04, 0x11
        /*0356*/ 	.short	(.L_154 - .L_153)
	.align		4
.L_153:
        /*0358*/ 	.word	index@(_ZN7cutlass13device_kernelIN5flash19enable_sm80_to_sm89INS1_16FlashAttnBwdSm80INS1_25CollectiveMainloopBwdSm80ILi1ELi1EN4cute5tupleIJNS5_1CILi64EEES8_NS7_ILi192EEEEEENS_6half_tEfNS_4arch4Sm80ELb1ELb0ELb0ELb0ELb0ELb0ELb0ELb0ELi2ELi2ELi2ELi2ELb1EEENS1_21CollectiveEpilogueBwdISA_SB_SD_Li256ELb0ELb0ELi4EEENS1_25SingleTileBwdLPTSchedulerILb0ELi64ELb0EEEEEEEEEvNT_6ParamsE)
        /*035c*/ 	.word	0x00000000


	//----- nvinfo : EIATTR_REGCOUNT
	.align		4
.L_154:
        /*0360*/ 	.byte	0x04, 0x2f
        /*0362*/ 	.short	(.L_156 - .L_155)
	.align		4
.L_155:
        /*0364*/ 	.word	index@(_ZN7cutlass13device_kernelIN5flash19enable_sm80_to_sm89INS1_16FlashAttnBwdSm80INS1_25CollectiveMainloopBwdSm80ILi1ELi1EN4cute5tupleIJNS5_1CILi64EEES8_NS7_ILi192EEEEEENS_6half_tEfNS_4arch4Sm80ELb0ELb1ELb0ELb1ELb1ELb0ELb0ELb0ELi2ELi2ELi2ELi2ELb1EEENS1_24CollectiveEpilogueBwdGQAISA_fSD_Li256ELb1ELb1EEENS1_19SingleTileSchedulerILb1ELb0ELb0ELi64EEEEEEEEEvNT_6ParamsE)
        /*0368*/ 	.word	0x00000004


	//----- nvinfo : EIATTR_FRAME_SIZE
	.align		4
.L_156:
        /*036c*/ 	.byte	0x04, 0x11
        /*036e*/ 	.short	(.L_158 - .L_157)
	.align		4
.L_157:
        /*0370*/ 	.word	index@(_ZN7cutlass13device_kernelIN5flash19enable_sm80_to_sm89INS1_16FlashAttnBwdSm80INS1_25CollectiveMainloopBwdSm80ILi1ELi1EN4cute5tupleIJNS5_1CILi64EEES8_NS7_ILi192EEEEEENS_6half_tEfNS_4arch4Sm80ELb0ELb1ELb0ELb1ELb1ELb0ELb0ELb0ELi2ELi2ELi2ELi2ELb1EEENS1_24CollectiveEpilogueBwdGQAISA_fSD_Li256ELb1ELb1EEENS1_19SingleTileSchedulerILb1ELb0ELb0ELi64EEEEEEEEEvNT_6ParamsE)
        /*0374*/ 	.word	0x00000000


	//----- nvinfo : EIATTR_REGCOUNT
	.align		4
.L_158:
        /*0378*/ 	.byte	0x04, 0x2f
        /*037a*/ 	.short	(.L_160 - .L_159)
	.align		4
.L_159:
        /*037c*/ 	.word	index@(_ZN7cutlass13device_kernelIN5flash19enable_sm80_to_sm89INS1_16FlashAttnBwdSm80INS1_25CollectiveMainloopBwdSm80ILi1ELi1EN4cute5tupleIJNS5_1CILi64EEES8_NS7_ILi192EEEEEENS_6half_tEfNS_4arch4Sm80ELb0ELb1ELb0ELb1ELb0ELb0ELb0ELb0ELi2ELi2ELi2ELi2ELb1EEENS1_24CollectiveEpilogueBwdGQAISA_fSD_Li256ELb1ELb0EEENS1_19SingleTileSchedulerILb1ELb0ELb0ELi64EEEEEEEEEvNT_6ParamsE)
        /*0380*/ 	.word	0x00000004


	//----- nvinfo : EIATTR_FRAME_SIZE
	.align		4
.L_160:
        /*0384*/ 	.byte	0x04, 0x11
        /*0386*/ 	.short	(.L_162 - .L_161)
	.align		4
.L_161:
        /*0388*/ 	.word	index@(_ZN7cutlass13device_kernelIN5flash19enable_sm80_to_sm89INS1_16FlashAttnBwdSm80INS1_25CollectiveMainloopBwdSm80ILi1ELi1EN4cute5tupleIJNS5_1CILi64EEES8_NS7_ILi192EEEEEENS_6half_tEfNS_4arch4Sm80ELb0ELb1ELb0ELb1ELb0ELb0ELb0ELb0ELi2ELi2ELi2ELi2ELb1EEENS1_24CollectiveEpilogueBwdGQAISA_fSD_Li256ELb1ELb0EEENS1_19SingleTileSchedulerILb1ELb0ELb0ELi64EEEEEEEEEvNT_6ParamsE)
        /*038c*/ 	.word	0x00000000


	//----- nvinfo : EIATTR_REGCOUNT
	.align		4
.L_162:
        /*0390*/ 	.byte	0x04, 0x2f
        /*0392*/ 	.short	(.L_164 - .L_163)
	.align		4
.L_163:
        /*0394*/ 	.word	index@(_ZN7cutlass13device_kernelIN5flash19enable_sm80_to_sm89INS1_16FlashAttnBwdSm80INS1_25CollectiveMainloopBwdSm80ILi1ELi1EN4cute5tupleIJNS5_1CILi64EEES8_NS7_ILi192EEEEEENS_6half_tEfNS_4arch4Sm80ELb0ELb1ELb0ELb1ELb1ELb0ELb0ELb0ELi2ELi2ELi2ELi2ELb1EEENS1_21CollectiveEpilogueBwdISA_SB_SD_Li256ELb1ELb0ELi4EEENS1_19SingleTileSchedulerILb1ELb0ELb0ELi64EEEEEEEEEvNT_6ParamsE)
        /*0398*/ 	.word	0x00000004


	//----- nvinfo : EIATTR_FRAME_SIZE
	.align		4
.L_164:
        /*039c*/ 	.byte	0x04, 0x11
        /*039e*/ 	.short	(.L_166 - .L_165)
	.align		4
.L_165:
        /*03a0*/ 	.word	index@(_ZN7cutlass13device_kernelIN5flash19enable_sm80_to_sm89INS1_16FlashAttnBwdSm80INS1_25CollectiveMainloopBwdSm80ILi1ELi1EN4cute5tupleIJNS5_1CILi64EEES8_NS7_ILi192EEEEEENS_6half_tEfNS_4arch4Sm80ELb0ELb1ELb0ELb1ELb1ELb0ELb0ELb0ELi2ELi2ELi2ELi2ELb1EEENS1_21CollectiveEpilogueBwdISA_SB_SD_Li256ELb1ELb0ELi4EEENS1_19SingleTileSchedulerILb1ELb0ELb0ELi64EEEEEEEEEvNT_6ParamsE)
        /*03a4*/ 	.word	0x00000000


	//----- nvinfo : EIATTR_REGCOUNT
	.align		4
.L_166:
        /*03a8*/ 	.byte	0x04, 0x2f
        /*03aa*/ 	.short	(.L_168 - .L_167)
	.align		4
.L_167:
        /*03ac*/ 	.word	index@(_ZN7cutlass13device_kernelIN5flash19enable_sm80_to_sm89INS1_16FlashAttnBwdSm80INS1_25CollectiveMainloopBwdSm80ILi1ELi1EN4cute5tupleIJNS5_1CILi64EEES8_NS7_ILi192EEEEEENS_6half_tEfNS_4arch4Sm80ELb0ELb1ELb0ELb1ELb0ELb0ELb0ELb0ELi2ELi2ELi2ELi2ELb1EEENS1_21CollectiveEpilogueBwdISA_SB_SD_Li256ELb1ELb0ELi4EEENS1_19SingleTileSchedulerILb1ELb0ELb0ELi64EEEEEEEEEvNT_6ParamsE)
        /*03b0*/ 	.word	0x00000004


	//----- nvinfo : EIATTR_FRAME_SIZE
	.align		4
.L_168:
        /*03b4*/ 	.byte	0x04, 0x11
        /*03b6*/ 	.short	(.L_170 - .L_169)
	.align		4
.L_169:
        /*03b8*/ 	.word	index@(_ZN7cutlass13device_kernelIN5flash19enable_sm80_to_sm89INS1_16FlashAttnBwdSm80INS1_25CollectiveMainloopBwdSm80ILi1ELi1EN4cute5tupleIJNS5_1CILi64EEES8_NS7_ILi192EEEEEENS_6half_tEfNS_4arch4Sm80ELb0ELb1ELb0ELb1ELb0ELb0ELb0ELb0ELi2ELi2ELi2ELi2ELb1EEENS1_21CollectiveEpilogueBwdISA_SB_SD_Li256ELb1ELb0ELi4EEENS1_19SingleTileSchedulerILb1ELb0ELb0ELi64EEEEEEEEEvNT_6ParamsE)
        /*03bc*/ 	.word	0x00000000


	//----- nvinfo : EIATTR_REGCOUNT
	.align		4
.L_170:
        /*03c0*/ 	.byte	0x04, 0x2f
        /*03c2*/ 	.short	(.L_172 - .L_171)
	.align		4
.L_171:
        /*03c4*/ 	.word	index@(_ZN7cutlass13device_kernelIN5flash19enable_sm80_to_sm89INS1_16FlashAttnBwdSm80INS1_25CollectiveMainloopBwdSm80ILi1ELi1EN4cute5tupleIJNS5_1CILi64EEES8_NS7_ILi192EEEEEENS_6half_tEfNS_4arch4Sm80ELb0ELb1ELb0ELb0ELb1ELb0ELb0ELb0ELi2ELi2ELi2ELi2ELb1EEENS1_24CollectiveEpilogueBwdGQAISA_fSD_Li256ELb0ELb1EEENS1_19SingleTileSchedulerILb0ELb0ELb0ELi64EEEEEEEEEvNT_6ParamsE)
        /*03c8*/ 	.word	0x00000004


	//----- nvinfo : EIATTR_FRAME_SIZE
	.align		4
.L_172:
        /*03cc*/ 	.byte	0x04, 0x11
        /*03ce*/ 	.short	(.L_174 - .L_173)
	.align		4
.L_173:
        /*03d0*/ 	.word	index@(_ZN7cutlass13device_kernelIN5flash19enable_sm80_to_sm89INS1_16FlashAttnBwdSm80INS1_25CollectiveMainloopBwdSm80ILi1ELi1EN4cute5tupleIJNS5_1CILi64EEES8_NS7_ILi192EEEEEENS_6half_tEfNS_4arch4Sm80ELb0ELb1ELb0ELb0ELb1ELb0ELb0ELb0ELi2ELi2ELi2ELi2ELb1EEENS1_24CollectiveEpilogueBwdGQAISA_fSD_Li256ELb0ELb1EEENS1_19SingleTileSchedulerILb0ELb0ELb0ELi64EEEEEEEEEvNT_6ParamsE)
        /*03d4*/ 	.word	0x00000000


	//----- nvinfo : EIATTR_REGCOUNT
	.align		4
.L_174:
        /*03d8*/ 	.byte	0x04, 0x2f
        /*03da*/ 	.short	(.L_176 - .L_175)
	.align		4
.L_175:
        /*03dc*/ 	.word	index@(_ZN7cutlass13device_kernelIN5flash19enable_sm80_to_sm89INS1_16FlashAttnBwdSm80INS1_25CollectiveMainloopBwdSm80ILi1ELi1EN4cute5tupleIJNS5_1CILi64EEES8_NS7_ILi192EEEEEENS_6half_tEfNS_4arch4Sm80ELb0ELb1ELb0ELb0ELb0ELb0ELb0ELb0ELi2ELi2ELi2ELi2ELb1EEENS1_24CollectiveEpilogueBwdGQAISA_fSD_Li256ELb0ELb0EEENS1_19SingleTileSchedulerILb0ELb0ELb0ELi64EEEEEEEEEvNT_6ParamsE)
        /*03e0*/ 	.word	0x00000004


	//----- nvinfo : EIATTR_FRAME_SIZE
	.align		4
.L_176:
        /*03e4*/ 	.byte	0x04, 0x11
        /*03e6*/ 	.short	(.L_178 - .L_177)
	.align		4
.L_177:
        /*03e8*/ 	.word	index@(_ZN7cutlass13device_kernelIN5flash19enable_sm80_to_sm89INS1_16FlashAttnBwdSm80INS1_25CollectiveMainloopBwdSm80ILi1ELi1EN4cute5tupleIJNS5_1CILi64EEES8_NS7_ILi192EEEEEENS_6half_tEfNS_4arch4Sm80ELb0ELb1ELb0ELb0ELb0ELb0ELb0ELb0ELi2ELi2ELi2ELi2ELb1EEENS1_24CollectiveEpilogueBwdGQAISA_fSD_Li256ELb0ELb0EEENS1_19SingleTileSchedulerILb0ELb0ELb0ELi64EEEEEEEEEvNT_6ParamsE)
        /*03ec*/ 	.word	0x00000000


	//----- nvinfo : EIATTR_REGCOUNT
	.align		4
.L_178:
        /*03f0*/ 	.byte	0x04, 0x2f
        /*03f2*/ 	.short	(.L_180 - .L_179)
	.align		4
.L_179:
        /*03f4*/ 	.word	index@(_ZN7cutlass13device_kernelIN5flash19enable_sm80_to_sm89INS1_16FlashAttnBwdSm80INS1_25CollectiveMainloopBwdSm80ILi1ELi1EN4cute5tupleIJNS5_1CILi64EEES8_NS7_ILi192EEEEEENS_6half_tEfNS_4arch4Sm80ELb0ELb1ELb0ELb0ELb1ELb0ELb0ELb0ELi2ELi2ELi2ELi2ELb1EEENS1_21CollectiveEpilogueBwdISA_SB_SD_Li256ELb0ELb0ELi4EEENS1_19SingleTileSchedulerILb0ELb0ELb0ELi64EEEEEEEEEvNT_6ParamsE)
        /*03f8*/ 	.word	0x00000004


	//----- nvinfo : EIATTR_FRAME_SIZE
	.align		4
.L_180:
        /*03fc*/ 	.byte	0x04, 0x11
        /*03fe*/ 	.short	(.L_182 - .L_181)
	.align		4
.L_181:
        /*0400*/ 	.word	index@(_ZN7cutlass13device_kernelIN5flash19enable_sm80_to_sm89INS1_16FlashAttnBwdSm80INS1_25CollectiveMainloopBwdSm80ILi1ELi1EN4cute5tupleIJNS5_1CILi64EEES8_NS7_ILi192EEEEEENS_6half_tEfNS_4arch4Sm80ELb0ELb1ELb0ELb0ELb1ELb0ELb0ELb0ELi2ELi2ELi2ELi2ELb1EEENS1_21CollectiveEpilogueBwdISA_SB_SD_Li256ELb0ELb0ELi4EEENS1_19SingleTileSchedulerILb0ELb0ELb0ELi64EEEEEEEEEvNT_6ParamsE)
        /*0404*/ 	.word	0x00000000


	//----- nvinfo : EIATTR_REGCOUNT
	.align		4
.L_182:
        /*0408*/ 	.byte	0x04, 0x2f
        /*040a*/ 	.short	(.L_184 - .L_183)
	.align		4
.L_183:
        /*040c*/ 	.word	index@(_ZN7cutlass13device_kernelIN5flash19enable_sm80_to_sm89INS1_16FlashAttnBwdSm80INS1_25CollectiveMainloopBwdSm80ILi1ELi1EN4cute5tupleIJNS5_1CILi64EEES8_NS7_ILi192EEEEEENS_6half_tEfNS_4arch4Sm80ELb0ELb1ELb0ELb0ELb0ELb0ELb0ELb0ELi2ELi2ELi2ELi2ELb1EEENS1_21CollectiveEpilogueBwdISA_SB_SD_Li256ELb0ELb0ELi4EEENS1_19SingleTileSchedulerILb0ELb0ELb0ELi64EEEEEEEEEvNT_6ParamsE)
        /*0410*/ 	.word	0x00000004


	//----- nvinfo : EIATTR_FRAME_SIZE
	.align		4
.L_184:
        /*0414*/ 	.byte	0x04, 0x11
        /*0416*/ 	.short	(.L_186 - .L_185)
	.align		4
.L_185:
        /*0418*/ 	.word	index@(_ZN7cutlass13device_kernelIN5flash19enable_sm80_to_sm89INS1_16FlashAttnBwdSm80INS1_25CollectiveMainloopBwdSm80ILi1ELi1EN4cute5tupleIJNS5_1CILi64EEES8_NS7_ILi192EEEEEENS_6half_tEfNS_4arch4Sm80ELb0ELb1ELb0ELb0ELb0ELb0ELb0ELb0ELi2ELi2ELi2ELi2ELb1EEENS1_21CollectiveEpilogueBwdISA_SB_SD_Li256ELb0ELb0ELi4EEENS1_19SingleTileSchedulerILb0ELb0ELb0ELi64EEEEEEEEEvNT_6ParamsE)
        /*041c*/ 	.word	0x00000000


	//----- nvinfo : EIATTR_REGCOUNT
	.align		4
.L_186:
        /*0420*/ 	.byte	0x04, 0x2f
        /*0422*/ 	.short	(.L_188 - .L_187)
	.align		4
.L_187:
        /*0424*/ 	.word	index@(_ZN7cutlass13device_kernelIN5flash19enable_sm80_to_sm89INS1_16FlashAttnBwdSm80INS1_25CollectiveMainloopBwdSm80ILi1ELi1EN4cute5tupleIJNS5_1CILi64EEES8_NS7_ILi192EEEEEENS_6half_tEfNS_4arch4Sm80ELb0ELb0ELb0ELb1ELb1ELb0ELb0ELb0ELi2ELi2ELi2ELi2ELb1EEENS1_24CollectiveEpilogueBwdGQAISA_fSD_Li256ELb1ELb1EEENS1_19SingleTileSchedulerILb1ELb0ELb0ELi64EEEEEEEEEvNT_6ParamsE)
        /*0428*/ 	.word	0x00000004


	//----- nvinfo : EIATTR_FRAME_SIZE
	.align		4
.L_188:
        /*042c*/ 	.byte	0x04, 0x11
        /*042e*/ 	.short	(.L_190 - .L_189)
	.align		4
.L_189:
        /*0430*/ 	.word	index@(_ZN7cutlass13device_kernelIN5flash19enable_sm80_to_sm89INS1_16FlashAttnBwdSm80INS1_25CollectiveMainloopBwdSm80ILi1ELi1EN4cute5tupleIJNS5_1CILi64EEES8_NS7_ILi192EEEEEENS_6half_tEfNS_4arch4Sm80ELb0ELb0ELb0ELb1ELb1ELb0ELb0ELb0ELi2ELi2ELi2ELi2ELb1EEENS1_24CollectiveEpilogueBwdGQAISA_fSD_Li256ELb1ELb1EEENS1_19SingleTileSchedulerILb1ELb0ELb0ELi64EEEEEEEEEvNT_6ParamsE)
        /*0434*/ 	.word	0x00000000


	//----- nvinfo : EIATTR_REGCOUNT
	.align		4
.L_190:
        /*0438*/ 	.byte	0x04, 0x2f
        /*043a*/ 	.short	(.L_192 - .L_191)
	.align		4
.L_191:
        /*043c*/ 	.word	index@(_ZN7cutlass13device_kernelIN5flash19enable_sm80_to_sm89INS1_16FlashAttnBwdSm80INS1_25CollectiveMainloopBwdSm80ILi1ELi1EN4cute5tupleIJNS5_1CILi64EEES8_NS7_ILi192EEEEEENS_6half_tEfNS_4arch4Sm80ELb0ELb0ELb0ELb1ELb0ELb0ELb0ELb0ELi2ELi2ELi2ELi2ELb1EEENS1_24CollectiveEpilogueBwdGQAISA_fSD_Li256ELb1ELb0EEENS1_19SingleTileSchedulerILb1ELb0ELb0ELi64EEEEEEEEEvNT_6ParamsE)
        /*0440*/ 	.word	0x00000004


	//----- nvinfo : EIATTR_FRAME_SIZE
	.align		4
.L_192:
        /*0444*/ 	.byte	0x04, 0x11
        /*0446*/ 	.short	(.L_194 - .L_193)
	.align		4
.L_193:
        /*0448*/ 	.word	index@(_ZN7cutlass13device_kernelIN5flash19enable_sm80_to_sm89INS1_16FlashAttnBwdSm80INS1_25CollectiveMainloopBwdSm80ILi1ELi1EN4cute5tupleIJNS5_1CILi64EEES8_NS7_ILi192EEEEEENS_6half_tEfNS_4arch4Sm80ELb0ELb0ELb0ELb1ELb0ELb0ELb0ELb0ELi2ELi2ELi2ELi2ELb1EEENS1_24CollectiveEpilogueBwdGQAISA_fSD_Li256ELb1ELb0EEENS1_19SingleTileSchedulerILb1ELb0ELb0ELi64EEEEEEEEEvNT_6ParamsE)
        /*044c*/ 	.word	0x00000000


	//----- nvinfo : EIATTR_REGCOUNT
	.align		4
.L_194:
        /*0450*/ 	.byte	0x04, 0x2f
        /*0452*/ 	.short	(.L_196 - .L_195)
	.align		4
.L_195:
        /*0454*/ 	.word	index@(_ZN7cutlass13device_kernelIN5flash19enable_sm80_to_sm89INS1_16FlashAttnBwdSm80INS1_25CollectiveMainloopBwdSm80ILi1ELi1EN4cute5tupleIJNS5_1CILi64EEES8_NS7_ILi192EEEEEENS_6half_tEfNS_4arch4Sm80ELb0ELb0ELb0ELb1ELb1ELb0ELb0ELb0ELi2ELi2ELi2ELi2ELb1EEENS1_21CollectiveEpilogueBwdISA_SB_SD_Li256ELb1ELb0ELi4EEENS1_19SingleTileSchedulerILb1ELb0ELb0ELi64EEEEEEEEEvNT_6ParamsE)
        /*0458*/ 	.word	0x00000004


	//----- nvinfo : EIATTR_FRAME_SIZE
	.align		4
.L_196:
        /*045c*/ 	.byte	0x04, 0x11
        /*045e*/ 	.short	(.L_198 - .L_197)
	.align		4
.L_197:
        /*0460*/ 	.word	index@(_ZN7cutlass13device_kernelIN5flash19enable_sm80_to_sm89INS1_16FlashAttnBwdSm80INS1_25CollectiveMainloopBwdSm80ILi1ELi1EN4cute5tupleIJNS5_1CILi64EEES8_NS7_ILi192EEEEEENS_6half_tEfNS_4arch4Sm80ELb0ELb0ELb0ELb1ELb1ELb0ELb0ELb0ELi2ELi2ELi2ELi2ELb1EEENS1_21CollectiveEpilogueBwdISA_SB_SD_Li256ELb1ELb0ELi4EEENS1_19SingleTileSchedulerILb1ELb0ELb0ELi64EEEEEEEEEvNT_6ParamsE)
        /*0464*/ 	.word	0x00000000


	//----- nvinfo : EIATTR_REGCOUNT
	.align		4
.L_198:
        /*0468*/ 	.byte	0x04, 0x2f
        /*046a*/ 	.short	(.L_200 - .L_199)
	.align		4
.L_199:
        /*046c*/ 	.word	index@(_ZN7cutlass13device_kernelIN5flash19enable_sm80_to_sm89INS1_16FlashAttnBwdSm80INS1_25CollectiveMainloopBwdSm80ILi1ELi1EN4cute5tupleIJNS5_1CILi64EEES8_NS7_ILi192EEEEEENS_6half_tEfNS_4arch4Sm80ELb0ELb0ELb0ELb1ELb0ELb0ELb0ELb0ELi2ELi2ELi2ELi2ELb1EEENS1_21CollectiveEpilogueBwdISA_SB_SD_Li256ELb1ELb0ELi4EEENS1_19SingleTileSchedulerILb1ELb0ELb0ELi64EEEEEEEEEvNT_6ParamsE)
        /*0470*/ 	.word	0x00000004


	//----- nvinfo : EIATTR_FRAME_SIZE
	.align		4
.L_200:
        /*0474*/ 	.byte	0x04, 0x11
        /*0476*/ 	.short	(.L_202 - .L_201)
	.align		4
.L_201:
        /*0478*/ 	.word	index@(_ZN7cutlass13device_kernelIN5flash19enable_sm80_to_sm89INS1_16FlashAttnBwdSm80INS1_25CollectiveMainloopBwdSm80ILi1ELi1EN4cute5tupleIJNS5_1CILi64EEES8_NS7_ILi192EEEEEENS_6half_tEfNS_4arch4Sm80ELb0ELb0ELb0ELb1ELb0ELb0ELb0ELb0ELi2ELi2ELi2ELi2ELb1EEENS1_21CollectiveEpilogueBwdISA_SB_SD_Li256ELb1ELb0ELi4EEENS1_19SingleTileSchedulerILb1ELb0ELb0ELi64EEEEEEEEEvNT_6ParamsE)
        /*047c*/ 	.word	0x00000000


	//----- nvinfo : EIATTR_REGCOUNT
	.align		4
.L_202:
        /*0480*/ 	.byte	0x04, 0x2f
        /*0482*/ 	.short	(.L_204 - .L_203)
	.align		4
.L_203:
        /*0484*/ 	.word	index@(_ZN7cutlass13device_kernelIN5flash19enable_sm80_to_sm89INS1_16FlashAttnBwdSm80INS1_25CollectiveMainloopBwdSm80ILi1ELi1EN4cute5tupleIJNS5_1CILi64EEES8_NS7_ILi192EEEEEENS_6half_tEfNS_4arch4Sm80ELb0ELb0ELb0ELb0ELb1ELb0ELb0ELb0ELi2ELi2ELi2ELi2ELb1EEENS1_24CollectiveEpilogueBwdGQAISA_fSD_Li256ELb0ELb1EEENS1_19SingleTileSchedulerILb0ELb0ELb0ELi64EEEEEEEEEvNT_6ParamsE)
        /*0488*/ 	.word	0x00000004


	//----- nvinfo : EIATTR_FRAME_SIZE
	.align		4
.L_204:
        /*048c*/ 	.byte	0x04, 0x11
        /*048e*/ 	.short	(.L_206 - .L_205)
	.align		4
.L_205:
        /*0490*/ 	.word	index@(_ZN7cutlass13device_kernelIN5flash19enable_sm80_to_sm89INS1_16FlashAttnBwdSm80INS1_25CollectiveMainloopBwdSm80ILi1ELi1EN4cute5tupleIJNS5_1CILi64EEES8_NS7_ILi192EEEEEENS_6half_tEfNS_4arch4Sm80ELb0ELb0ELb0ELb0ELb1ELb0ELb0ELb0ELi2ELi2ELi2ELi2ELb1EEENS1_24CollectiveEpilogueBwdGQAISA_fSD_Li256ELb0ELb1EEENS1_19SingleTileSchedulerILb0ELb0ELb0ELi64EEEEEEEEEvNT_6ParamsE)
        /*0494*/ 	.word	0x00000000


	//----- nvinfo : EIATTR_REGCOUNT
	.align		4
.L_206:
        /*0498*/ 	.byte	0x04, 0x2f
        /*049a*/ 	.short	(.L_208 - .L_207)
	.align		4
.L_207:
        /*049c*/ 	.word	index@(_ZN7cutlass13device_kernelIN5flash19enable_sm80_to_sm89INS1_16FlashAttnBwdSm80INS1_25CollectiveMainloopBwdSm80ILi1ELi1EN4cute5tupleIJNS5_1CILi64EEES8_NS7_ILi192EEEEEENS_6half_tEfNS_4arch4Sm80ELb0ELb0ELb0ELb0ELb0ELb0ELb0ELb0ELi2ELi2ELi2ELi2ELb1EEENS1_24CollectiveEpilogueBwdGQAISA_fSD_Li256ELb0ELb0EEENS1_19SingleTileSchedulerILb0ELb0ELb0ELi64EEEEEEEEEvNT_6ParamsE)
        /*04a0*/ 	.word	0x00000004


	//----- nvinfo : EIATTR_FRAME_SIZE
	.align		4
.L_208:
        /*04a4*/ 	.byte	0x04, 0x11
        /*04a6*/ 	.short	(.L_210 - .L_209)
	.align		4
.L_209:
        /*04a8*/ 	.word	index@(_ZN7cutlass13device_kernelIN5flash19enable_sm80_to_sm89INS1_16FlashAttnBwdSm80INS1_25CollectiveMainloopBwdSm80ILi1ELi1EN4cute5tupleIJNS5_1CILi64EEES8_NS7_ILi192EEEEEENS_6half_tEfNS_4arch4Sm80ELb0ELb0ELb0ELb0ELb0ELb0ELb0ELb0ELi2ELi2ELi2ELi2ELb1EEENS1_24CollectiveEpilogueBwdGQAISA_fSD_Li256ELb0ELb0EEENS1_19SingleTileSchedulerILb0ELb0ELb0ELi64EEEEEEEEEvNT_6ParamsE)
        /*04ac*/ 	.word	0x00000000


	//----- nvinfo : EIATTR_REGCOUNT
	.align		4
.L_210:
        /*04b0*/ 	.byte	0x04, 0x2f
        /*04b2*/ 	.short	(.L_212 - .L_211)
	.align		4
.L_211:
        /*04b4*/ 	.word	index@(_ZN7cutlass13device_kernelIN5flash19enable_sm80_to_sm89INS1_16FlashAttnBwdSm80INS1_25CollectiveMainloopBwdSm80ILi1ELi1EN4cute5tupleIJNS5_1CILi64EEES8_NS7_ILi192EEEEEENS_6half_tEfNS_4arch4Sm80ELb0ELb0ELb0ELb0ELb1ELb0ELb0ELb0ELi2ELi2ELi2ELi2ELb1EEENS1_21CollectiveEpilogueBwdISA_SB_SD_Li256ELb0ELb0ELi4EEENS1_19SingleTileSchedulerILb0ELb0ELb0ELi64EEEEEEEEEvNT_6ParamsE)
        /*04b8*/ 	.word	0x00000004


	//----- nvinfo : EIATTR_FRAME_SIZE
	.align		4
.L_212:
        /*04bc*/ 	.byte	0x04, 0x11
        /*04be*/ 	.short	(.L_214 - .L_213)
	.align		4
.L_213:
        /*04c0*/ 	.word	index@(_ZN7cutlass13device_kernelIN5flash19enable_sm80_to_sm89INS1_16FlashAttnBwdSm80INS1_25CollectiveMainloopBwdSm80ILi1ELi1EN4cute5tupleIJNS5_1CILi64EEES8_NS7_ILi192EEEEEENS_6half_tEfNS_4arch4Sm80ELb0ELb0ELb0ELb0ELb1ELb0ELb0ELb0ELi2ELi2ELi2ELi2ELb1EEENS1_21CollectiveEpilogueBwdISA_SB_SD_Li256ELb0ELb0ELi4EEENS1_19SingleTileSchedulerILb0ELb0ELb0ELi64EEEEEEEEEvNT_6ParamsE)
        /*04c4*/ 	.word	0x00000000


	//----- nvinfo : EIATTR_REGCOUNT
	.align		4
.L_214:
        /*04c8*/ 	.byte	0x04, 0x2f
        /*04ca*/ 	.short	(.L_216 - .L_215)
	.align		4
.L_215:
        /*04cc*/ 	.word	index@(_ZN7cutlass13device_kernelIN5flash19enable_sm80_to_sm89INS1_16FlashAttnBwdSm80INS1_25CollectiveMainloopBwdSm80ILi1ELi1EN4cute5tupleIJNS5_1CILi64EEES8_NS7_ILi192EEEEEENS_6half_tEfNS_4arch4Sm80ELb0ELb0ELb0ELb0ELb0ELb0ELb0ELb0ELi2ELi2ELi2ELi2ELb1EEENS1_21CollectiveEpilogueBwdISA_SB_SD_Li256ELb0ELb0ELi4EEENS1_19SingleTileSchedulerILb0ELb0ELb0ELi64EEEEEEEEEvNT_6ParamsE)
        /*04d0*/ 	.word	0x00000004


	//----- nvinfo : EIATTR_FRAME_SIZE
	.align		4
.L_216:
        /*04d4*/ 	.byte	0x04, 0x11
        /*04d6*/ 	.short	(.L_218 - .L_217)
	.align		4
.L_217:
        /*04d8*/ 	.word	index@(_ZN7cutlass13device_kernelIN5flash19enable_sm80_to_sm89INS1_16FlashAttnBwdSm80INS1_25CollectiveMainloopBwdSm80ILi1ELi1EN4cute5tupleIJNS5_1CILi64EEES8_NS7_ILi192EEEEEENS_6half_tEfNS_4arch4Sm80ELb0ELb0ELb0ELb0ELb0ELb0ELb0ELb0ELi2ELi2ELi2ELi2ELb1EEENS1_21CollectiveEpilogueBwdISA_SB_SD_Li256ELb0ELb0ELi4EEENS1_19SingleTileSchedulerILb0ELb0ELb0ELi64EEEEEEEEEvNT_6ParamsE)
        /*04dc*/ 	.word	0x00000000


	//----- nvinfo : EIATTR_MIN_STACK_SIZE
	.align		4
.L_218:
        /*04e0*/ 	.byte	0x04, 0x12
        /*04e2*/ 	.short	(.L_220 - .L_219)
	.align		4
.L_219:
        /*04e4*/ 	.word	index@(_ZN7cutlass13device_kernelIN5flash19enable_sm80_to_sm89INS1_16FlashAttnBwdSm80INS1_25CollectiveMainloopBwdSm80ILi1ELi1EN4cute5tupleIJNS5_1CILi64EEES8_NS7_ILi192EEEEEENS_6half_tEfNS_4arch4Sm80ELb0ELb0ELb0ELb0ELb0ELb0ELb0ELb0ELi2ELi2ELi2ELi2ELb1EEENS1_21CollectiveEpilogueBwdISA_SB_SD_Li256ELb0ELb0ELi4EEENS1_19SingleTileSchedulerILb0ELb0ELb0ELi64EEEEEEEEEvNT_6ParamsE)
        /*04e8*/ 	.word	0x00000000


	//----- nvinfo : EIATTR_MIN_STACK_SIZE
	.align		4
.L_220:
        /*04ec*/ 	.byte	0x04, 0x12
        /*04ee*/ 	.short	(.L_222 - .L_221)
	.align		4
.L_221:
        /*04f0*/ 	.word	index@(_ZN7cutlass13device_kernelIN5flash19enable_sm80_to_sm89INS1_16FlashAttnBwdSm80INS1_25CollectiveMainloopBwdSm80ILi1ELi1EN4cute5tupleIJNS5_1CILi64EEES8_NS7_ILi192EEEEEENS_6half_tEfNS_4arch4Sm80ELb0ELb0ELb0ELb0ELb1ELb0ELb0ELb0ELi2ELi2ELi2ELi2ELb1EEENS1_21CollectiveEpilogueBwdISA_SB_SD_Li256ELb0ELb0ELi4EEENS1_19SingleTileSchedulerILb0ELb0ELb0ELi64EEEEEEEEEvNT_6ParamsE)
        /*04f4*/ 	.word	0x00000000


	//----- nvinfo : EIATTR_MIN_STACK_SIZE
	.align		4
.L_222:
        /*04f8*/ 	.byte	0x04, 0x12
        /*04fa*/ 	.short	(.L_224 - .L_223)
	.align		4
.L_223:
        /*04fc*/ 	.word	index@(_ZN7cutlass13device_kernelIN5flash19enable_sm80_to_sm89INS1_16FlashAttnBwdSm80INS1_25CollectiveMainloopBwdSm80ILi1ELi1EN4cute5tupleIJNS5_1CILi64EEES8_NS7_ILi192EEEEEENS_6half_tEfNS_4arch4Sm80ELb0ELb0ELb0ELb0ELb0ELb0ELb0ELb0ELi2ELi2ELi2ELi2ELb1EEENS1_24CollectiveEpilogueBwdGQAISA_fSD_Li256ELb0ELb0EEENS1_19SingleTileSchedulerILb0ELb0ELb0ELi64EEEEEEEEEvNT_6ParamsE)
        /*0500*/ 	.word	0x00000000


	//----- nvinfo : EIATTR_MIN_STACK_SIZE
	.align		4
.L_224:
        /*0504*/ 	.byte	0x04, 0x12
        /*0506*/ 	.short	(.L_226 - .L_225)
	.align		4
.L_225:
        /*0508*/ 	.word	index@(_ZN7cutlass13device_kernelIN5flash19enable_sm80_to_sm89INS1_16FlashAttnBwdSm80INS1_25CollectiveMainloopBwdSm80ILi1ELi1EN4cute5tupleIJNS5_1CILi64EEES8_NS7_ILi192EEEEEENS_6half_tEfNS_4arch4Sm80ELb0ELb0ELb0ELb0ELb1ELb0ELb0ELb0ELi2ELi2ELi2ELi2ELb1EEENS1_24CollectiveEpilogueBwdGQAISA_fSD_Li256ELb0ELb1EEENS1_19SingleTileSchedulerILb0ELb0ELb0ELi64EEEEEEEEEvNT_6ParamsE)
        /*050c*/ 	.word	0x00000000


	//----- nvinfo : EIATTR_MIN_STACK_SIZE
	.align		4
.L_226:
        /*0510*/ 	.byte	0x04, 0x12
        /*0512*/ 	.short	(.L_228 - .L_227)
	.align		4
.L_227:
        /*0514*/ 	.word	index@(_ZN7cutlass13device_kernelIN5flash19enable_sm80_to_sm89INS1_16FlashAttnBwdSm80INS1_25CollectiveMainloopBwdSm80ILi1ELi1EN4cute5tupleIJNS5_1CILi64EEES8_NS7_ILi192EEEEEENS_6half_tEfNS_4arch4Sm80ELb0ELb0ELb0ELb1ELb0ELb0ELb0ELb0ELi2ELi2ELi2ELi2ELb1EEENS1_21CollectiveEpilogueBwdISA_SB_SD_Li256ELb1ELb0ELi4EEENS1_19SingleTileSchedulerILb1ELb0ELb0ELi64EEEEEEEEEvNT_6ParamsE)
        /*0518*/ 	.word	0x00000000


	//----- nvinfo : EIATTR_MIN_STACK_SIZE
	.align		4
.L_228:
        /*051c*/ 	.byte	0x04, 0x12
        /*051e*/ 	.short	(.L_230 - .L_229)
	.align		4
.L_229:
        /*0520*/ 	.word	index@(_ZN7cutlass13device_kernelIN5flash19enable_sm80_to_sm89INS1_16FlashAttnBwdSm80INS1_25CollectiveMainloopBwdSm80ILi1ELi1EN4cute5tupleIJNS5_1CILi64EEES8_NS7_ILi192EEEEEENS_6half_tEfNS_4arch4Sm80ELb0ELb0ELb0ELb1ELb1ELb0ELb0ELb0ELi2ELi2ELi2ELi2ELb1EEENS1_21CollectiveEpilogueBwdISA_SB_SD_Li256ELb1ELb0ELi4EEENS1_19SingleTileSchedulerILb1ELb0ELb0ELi64EEEEEEEEEvNT_6ParamsE)
        /*0524*/ 	.word	0x00000000


	//----- nvinfo : EIATTR_MIN_STACK_SIZE
	.align		4
.L_230:
        /*0528*/ 	.byte	0x04, 0x12
        /*052a*/ 	.short	(.L_232 - .L_231)
	.align		4
.L_231:
        /*052c*/ 	.word	index@(_ZN7cutlass13device_kernelIN5flash19enable_sm80_to_sm89INS1_16FlashAttnBwdSm80INS1_25CollectiveMainloopBwdSm80ILi1ELi1EN4cute5tupleIJNS5_1CILi64EEES8_NS7_ILi192EEEEEENS_6half_tEfNS_4arch4Sm80ELb0ELb0ELb0ELb1ELb0ELb0ELb0ELb0ELi2ELi2ELi2ELi2ELb1EEENS1_24CollectiveEpilogueBwdGQAISA_fSD_Li256ELb1ELb0EEENS1_19SingleTileSchedulerILb1ELb0ELb0ELi64EEEEEEEEEvNT_6ParamsE)
        /*0530*/ 	.word	0x00000000


	//----- nvinfo : EIATTR_MIN_STACK_SIZE
	.align		4
.L_232:
        /*0534*/ 	.byte	0x04, 0x12
        /*0536*/ 	.short	(.L_234 - .L_233)
	.align		4
.L_233:
        /*0538*/ 	.word	index@(_ZN7cutlass13device_kernelIN5flash19enable_sm80_to_sm89INS1_16FlashAttnBwdSm80INS1_25CollectiveMainloopBwdSm80ILi1ELi1EN4cute5tupleIJNS5_1CILi64EEES8_NS7_ILi192EEEEEENS_6half_tEfNS_4arch4Sm80ELb0ELb0ELb0ELb1ELb1ELb0ELb0ELb0ELi2ELi2ELi2ELi2ELb1EEENS1_24CollectiveEpilogueBwdGQAISA_fSD_Li256ELb1ELb1EEENS1_19SingleTileSchedulerILb1ELb0ELb0ELi64EEEEEEEEEvNT_6ParamsE)
        /*053c*/ 	.word	0x00000000


	//----- nvinfo : EIATTR_MIN_STACK_SIZE
	.align		4
.L_234:
        /*0540*/ 	.byte	0x04, 0x12
        /*0542*/ 	.short	(.L_236 - .L_235)
	.align		4
.L_235:
        /*0544*/ 	.word	index@(_ZN7cutlass13device_kernelIN5flash19enable_sm80_to_sm89INS1_16FlashAttnBwdSm80INS1_25CollectiveMainloopBwdSm80ILi1ELi1EN4cute5tupleIJNS5_1CILi64EEES8_NS7_ILi192EEEEEENS_6half_tEfNS_4arch4Sm80ELb0ELb1ELb0ELb0ELb0ELb0ELb0ELb0ELi2ELi2ELi2ELi2ELb1EEENS1_21CollectiveEpilogueBwdISA_SB_SD_Li256ELb0ELb0ELi4EEENS1_19SingleTileSchedulerILb0ELb0ELb0ELi64EEEEEEEEEvNT_6ParamsE)
        /*0548*/ 	.word	0x00000000


	//----- nvinfo : EIATTR_MIN_STACK_SIZE
	.align		4
.L_236:
        /*054c*/ 	.byte	0x04, 0x12
        /*054e*/ 	.short	(.L_238 - .L_237)
	.align		4
.L_237:
        /*0550*/ 	.word	index@(_ZN7cutlass13device_kernelIN5flash19enable_sm80_to_sm89INS1_16FlashAttnBwdSm80INS1_25CollectiveMainloopBwdSm80ILi1ELi1EN4cute5tupleIJNS5_1CILi64EEES8_NS7_ILi192EEEEEENS_6half_tEfNS_4arch4Sm80ELb0ELb1ELb0ELb0ELb1ELb0ELb0ELb0ELi2ELi2ELi2ELi2ELb1EEENS1_21CollectiveEpilogueBwdISA_SB_SD_Li256ELb0ELb0ELi4EEENS1_19SingleTileSchedulerILb0ELb0ELb0ELi64EEEEEEEEEvNT_6ParamsE)
        /*0554*/ 	.word	0x00000000


	//----- nvinfo : EIATTR_MIN_STACK_SIZE
	.align		4
.L_238:
        /*0558*/ 	.byte	0x04, 0x12
        /*055a*/ 	.short	(.L_240 - .L_239)
	.align		4
.L_239:
        /*055c*/ 	.word	index@(_ZN7cutlass13device_kernelIN5flash19enable_sm80_to_sm89INS1_16FlashAttnBwdSm80INS1_25CollectiveMainloopBwdSm80ILi1ELi1EN4cute5tupleIJNS5_1CILi64EEES8_NS7_ILi192EEEEEENS_6half_tEfNS_4arch4Sm80ELb0ELb1ELb0ELb0ELb0ELb0ELb0ELb0ELi2ELi2ELi2ELi2ELb1EEENS1_24CollectiveEpilogueBwdGQAISA_fSD_Li256ELb0ELb0EEENS1_19SingleTileSchedulerILb0ELb0ELb0ELi64EEEEEEEEEvNT_6ParamsE)
        /*0560*/ 	.word	0x00000000


	//----- nvinfo : EIATTR_MIN_STACK_SIZE
	.align		4
.L_240:
        /*0564*/ 	.byte	0x04, 0x12
        /*0566*/ 	.short	(.L_242 - .L_241)
	.align		4
.L_241:
        /*0568*/ 	.word	index@(_ZN7cutlass13device_kernelIN5flash19enable_sm80_to_sm89INS1_16FlashAttnBwdSm80INS1_25CollectiveMainloopBwdSm80ILi1ELi1EN4cute5tupleIJNS5_1CILi64EEES8_NS7_ILi192EEEEEENS_6half_tEfNS_4arch4Sm80ELb0ELb1ELb0ELb0ELb1ELb0ELb0ELb0ELi2ELi2ELi2ELi2ELb1EEENS1_24CollectiveEpilogueBwdGQAISA_fSD_Li256ELb0ELb1EEENS1_19SingleTileSchedulerILb0ELb0ELb0ELi64EEEEEEEEEvNT_6ParamsE)
        /*056c*/ 	.word	0x00000000


	//----- nvinfo : EIATTR_MIN_STACK_SIZE
	.align		4
.L_242:
        /*0570*/ 	.byte	0x04, 0x12
        /*0572*/ 	.short	(.L_244 - .L_243)
	.align		4
.L_243:
        /*0574*/ 	.word	index@(_ZN7cutlass13device_kernelIN5flash19enable_sm80_to_sm89INS1_16FlashAttnBwdSm80INS1_25CollectiveMainloopBwdSm80ILi1ELi1EN4cute5tupleIJNS5_1CILi64EEES8_NS7_ILi192EEEEEENS_6half_tEfNS_4arch4Sm80ELb0ELb1ELb0ELb1ELb0ELb0ELb0ELb0ELi2ELi2ELi2ELi2ELb1EEENS1_21CollectiveEpilogueBwdISA_SB_SD_Li256ELb1ELb0ELi4EEENS1_19SingleTileSchedulerILb1ELb0ELb0ELi64EEEEEEEEEvNT_6ParamsE)
        /*0578*/ 	.word	0x00000000


	//----- nvinfo : EIATTR_MIN_STACK_SIZE
	.align		4
.L_244:
        /*057c*/ 	.byte	0x04, 0x12
        /*057e*/ 	.short	(.L_246 - .L_245)
	.align		4
.L_245:
        /*0580*/ 	.word	index@(_ZN7cutlass13device_kernelIN5flash19enable_sm80_to_sm89INS1_16FlashAttnBwdSm80INS1_25CollectiveMainloopBwdSm80ILi1ELi1EN4cute5tupleIJNS5_1CILi64EEES8_NS7_ILi192EEEEEENS_6half_tEfNS_4arch4Sm80ELb0ELb1ELb0ELb1ELb1ELb0ELb0ELb0ELi2ELi2ELi2ELi2ELb1EEENS1_21CollectiveEpilogueBwdISA_SB_SD_Li256ELb1ELb0ELi4EEENS1_19SingleTileSchedulerILb1ELb0ELb0ELi64EEEEEEEEEvNT_6ParamsE)
        /*0584*/ 	.word	0x00000000


	//----- nvinfo : EIATTR_MIN_STACK_SIZE
	.align		4
.L_246:
        /*0588*/ 	.byte	0x04, 0x12
        /*058a*/ 	.short	(.L_248 - .L_247)
	.align		4
.L_247:
        /*058c*/ 	.word	index@(_ZN7cutlass13device_kernelIN5flash19enable_sm80_to_sm89INS1_16FlashAttnBwdSm80INS1_25CollectiveMainloopBwdSm80ILi1ELi1EN4cute5tupleIJNS5_1CILi64EEES8_NS7_ILi192EEEEEENS_6half_tEfNS_4arch4Sm80ELb0ELb1ELb0ELb1ELb0ELb0ELb0ELb0ELi2ELi2ELi2ELi2ELb1EEENS1_24CollectiveEpilogueBwdGQAISA_fSD_Li256ELb1ELb0EEENS1_19SingleTileSchedulerILb1ELb0ELb0ELi64EEEEEEEEEvNT_6ParamsE)
        /*0590*/ 	.word	0x00000000


	//----- nvinfo : EIATTR_MIN_STACK_SIZE
	.align		4
.L_248:
        /*0594*/ 	.byte	0x04, 0x12
        /*0596*/ 	.short	(.L_250 - .L_249)
	.align		4
.L_249:
        /*0598*/ 	.word	index@(_ZN7cutlass13device_kernelIN5flash19enable_sm80_to_sm89INS1_16FlashAttnBwdSm80INS1_25CollectiveMainloopBwdSm80ILi1ELi1EN4cute5tupleIJNS5_1CILi64EEES8_NS7_ILi192EEEEEENS_6half_tEfNS_4arch4Sm80ELb0ELb1ELb0ELb1ELb1ELb0ELb0ELb0ELi2ELi2ELi2ELi2ELb1EEENS1_24CollectiveEpilogueBwdGQAISA_fSD_Li256ELb1ELb1EEENS1_19SingleTileSchedulerILb1ELb0ELb0ELi64EEEEEEEEEvNT_6ParamsE)
        /*059c*/ 	.word	0x00000000


	//----- nvinfo : EIATTR_MIN_STACK_SIZE
	.align		4
.L_250:
        /*05a0*/ 	.byte	0x04, 0x12
        /*05a2*/ 	.short	(.L_252 - .L_251)
	.align		4
.L_251:
        /*05a4*/ 	.word	index@(_ZN7cutlass13device_kernelIN5flash19enable_sm80_to_sm89INS1_16FlashAttnBwdSm80INS1_25CollectiveMainloopBwdSm80ILi1ELi1EN4cute5tupleIJNS5_1CILi64EEES8_NS7_ILi192EEEEEENS_6half_tEfNS_4arch4Sm80ELb1ELb0ELb0ELb0ELb0ELb0ELb0ELb0ELi2ELi2ELi2ELi2ELb1EEENS1_21CollectiveEpilogueBwdISA_SB_SD_Li256ELb0ELb0ELi4EEENS1_25SingleTileBwdLPTSchedulerILb0ELi64ELb0EEEEEEEEEvNT_6ParamsE)
        /*05a8*/ 	.word	0x00000000


	//----- nvinfo : EIATTR_MIN_STACK_SIZE
	.align		4
.L_252:
        /*05ac*/ 	.byte	0x04, 0x12
        /*05ae*/ 	.short	(.L_254 - .L_253)
	.align		4
.L_253:
        /*05b0*/ 	.word	index@(_ZN7cutlass13device_kernelIN5flash19enable_sm80_to_sm89INS1_16FlashAttnBwdSm80INS1_25CollectiveMainloopBwdSm80ILi1ELi1EN4cute5tupleIJNS5_1CILi64EEES8_NS7_ILi192EEEEEENS_6half_tEfNS_4arch4Sm80ELb1ELb0ELb0ELb0ELb1ELb0ELb0ELb0ELi2ELi2ELi2ELi2ELb1EEENS1_21CollectiveEpilogueBwdISA_SB_SD_Li256ELb0ELb0ELi4EEENS1_25SingleTileBwdLPTSchedulerILb0ELi64ELb1EEEEEEEEEvNT_6ParamsE)
        /*05b4*/ 	.word	0x00000000


	//----- nvinfo : EIATTR_MIN_STACK_SIZE
	.align		4
.L_254:
        /*05b8*/ 	.byte	0x04, 0x12
        /*05ba*/ 	.short	(.L_256 - .L_255)
	.align		4
.L_255:
        /*05bc*/ 	.word	index@(_ZN7cutlass13device_kernelIN5flash19enable_sm80_to_sm89INS1_16FlashAttnBwdSm80INS1_25CollectiveMainloopBwdSm80ILi1ELi1EN4cute5tupleIJNS5_1CILi64EEES8_NS7_ILi192EEEEEENS_6half_tEfNS_4arch4Sm80ELb1ELb0ELb0ELb0ELb0ELb0ELb0ELb0ELi2ELi2ELi2ELi2ELb1EEENS1_24CollectiveEpilogueBwdGQAISA_fSD_Li256ELb0ELb0EEENS1_25SingleTileBwdLPTSchedulerILb0ELi64ELb0EEEEEEEEEvNT_6ParamsE)
        /*05c0*/ 	.word	0x00000000


	//----- nvinfo : EIATTR_MIN_STACK_SIZE
	.align		4
.L_256:
        /*05c4*/ 	.byte	0x04, 0x12
        /*05c6*/ 	.short	(.L_258 - .L_257)
	.align		4
.L_257:
        /*05c8*/ 	.word	index@(_ZN7cutlass13device_kernelIN5flash19enable_sm80_to_sm89INS1_16FlashAttnBwdSm80INS1_25CollectiveMainloopBwdSm80ILi1ELi1EN4cute5tupleIJNS5_1CILi64EEES8_NS7_ILi192EEEEEENS_6half_tEfNS_4arch4Sm80ELb1ELb0ELb0ELb0ELb1ELb0ELb0ELb0ELi2ELi2ELi2ELi2ELb1EEENS1_24CollectiveEpilogueBwdGQAISA_fSD_Li256ELb0ELb1EEENS1_25SingleTileBwdLPTSchedulerILb0ELi64ELb1EEEEEEEEEvNT_6ParamsE)
        /*05cc*/ 	.word	0x00000000


	//----- nvinfo : EIATTR_MIN_STACK_SIZE
	.align		4
.L_258:
        /*05d0*/ 	.byte	0x04, 0x12
        /*05d2*/ 	.short	(.L_260 - .L_259)
	.align		4
.L_259:
        /*05d4*/ 	.word	index@(_ZN7cutlass13device_kernelIN5flash19enable_sm80_to_sm89INS1_16FlashAttnBwdSm80INS1_25CollectiveMainloopBwdSm80ILi1ELi1EN4cute5tupleIJNS5_1CILi64EEES8_NS7_ILi192EEEEEENS_6half_tEfNS_4arch4Sm80ELb1ELb0ELb0ELb1ELb0ELb0ELb0ELb0ELi2ELi2ELi2ELi2ELb1EEENS1_21CollectiveEpilogueBwdISA_SB_SD_Li256ELb1ELb0ELi4EEENS1_25SingleTileBwdLPTSchedulerILb1ELi64ELb0EEEEEEEEEvNT_6ParamsE)
        /*05d8*/ 	.word	0x00000000


	//----- nvinfo : EIATTR_MIN_STACK_SIZE
	.align		4
.L_260:
        /*05dc*/ 	.byte	0x04, 0x12
        /*05de*/ 	.short	(.L_262 - .L_261)
	.align		4
.L_261:
        /*05e0*/ 	.word	index@(_ZN7cutlass13device_kernelIN5flash19enable_sm80_to_sm89INS1_16FlashAttnBwdSm80INS1_25CollectiveMainloopBwdSm80ILi1ELi1EN4cute5tupleIJNS5_1CILi64EEES8_NS7_ILi192EEEEEENS_6half_tEfNS_4arch4Sm80ELb1ELb0ELb0ELb1ELb1ELb0ELb0ELb0ELi2ELi2ELi2ELi2ELb1EEENS1_21CollectiveEpilogueBwdISA_SB_SD_Li256ELb1ELb0ELi4EEENS1_25SingleTileBwdLPTSchedulerILb1ELi64ELb1EEEEEEEEEvNT_6ParamsE)
        /*05e4*/ 	.word	0x00000000


	//----- nvinfo : EIATTR_MIN_STACK_SIZE
	.align		4
.L_262:
        /*05e8*/ 	.byte	0x04, 0x12
        /*05ea*/ 	.short	(.L_264 - .L_263)
	.align		4
.L_263:
        /*05ec*/ 	.word	index@(_ZN7cutlass13device_kernelIN5flash19enable_sm80_to_sm89INS1_16FlashAttnBwdSm80INS1_25CollectiveMainloopBwdSm80ILi1ELi1EN4cute5tupleIJNS5_1CILi64EEES8_NS7_ILi192EEEEEENS_6half_tEfNS_4arch4Sm80ELb1ELb0ELb0ELb1ELb0ELb0ELb0ELb0ELi2ELi2ELi2ELi2ELb1EEENS1_24CollectiveEpilogueBwdGQAISA_fSD_Li256ELb1ELb0EEENS1_25SingleTileBwdLPTSchedulerILb1ELi64ELb0EEEEEEEEEvNT_6ParamsE)
        /*05f0*/ 	.word	0x00000000


	//----- nvinfo : EIATTR_MIN_STACK_SIZE
	.align		4
.L_264:
        /*05f4*/ 	.byte	0x04, 0x12
        /*05f6*/ 	.short	(.L_266 - .L_265)
	.align		4
.L_265:
        /*05f8*/ 	.word	index@(_ZN7cutlass13device_kernelIN5flash19enable_sm80_to_sm89INS1_16FlashAttnBwdSm80INS1_25CollectiveMainloopBwdSm80ILi1ELi1EN4cute5tupleIJNS5_1CILi64EEES8_NS7_ILi192EEEEEENS_6half_tEfNS_4arch4Sm80ELb1ELb0ELb0ELb1ELb1ELb0ELb0ELb0ELi2ELi2ELi2ELi2ELb1EEENS1_24CollectiveEpilogueBwdGQAISA_fSD_Li256ELb1ELb1EEENS1_25SingleTileBwdLPTSchedulerILb1ELi64ELb1EEEEEEEEEvNT_6ParamsE)
        /*05fc*/ 	.word	0x00000000


	//----- nvinfo : EIATTR_MIN_STACK_SIZE
	.align		4
.L_266:
        /*0600*/ 	.byte	0x04, 0x12
        /*0602*/ 	.short	(.L_268 - .L_267)
	.align		4
.L_267:
        /*0604*/ 	.word	index@(_ZN7cutlass13device_kernelIN5flash19enable_sm80_to_sm89INS1_16FlashAttnBwdSm80INS1_25CollectiveMainloopBwdSm80ILi2ELi1EN4cute5tupleIJNS5_1CILi64EEENS7_ILi80EEENS7_ILi192EEEEEENS_6half_tEfNS_4arch4Sm80ELb0ELb0ELb0ELb0ELb0ELb0ELb1ELb0ELi2ELi4ELi2ELi2ELb0EEENS1_21CollectiveEpilogueBwdISB_SC_SE_Li256ELb0ELb1ELi4EEENS1_19SingleTileSchedulerILb0ELb0ELb0ELi80EEEEEEEEEvNT_6ParamsE)
        /*0608*/ 	.word	0x00000000


	//----- nvinfo : EIATTR_MIN_STACK_SIZE
	.align		4
.L_268:
        /*060c*/ 	.byte	0x04, 0x12
        /*060e*/ 	.short	(.L_270 - .L_269)
	.align		4
.L_269:
        /*0610*/ 	.word	index@(_ZN7cutlass13device_kernelIN5flash19enable_sm80_to_sm89INS1_16FlashAttnBwdSm80INS1_25CollectiveMainloopBwdSm80ILi2ELi1EN4cute5tupleIJNS5_1CILi64EEENS7_ILi80EEENS7_ILi192EEEEEENS_6half_tEfNS_4arch4Sm80ELb0ELb0ELb0ELb0ELb1ELb0ELb1ELb0ELi2ELi4ELi2ELi2ELb0EEENS1_21CollectiveEpilogueBwdISB_SC_SE_Li256ELb0ELb1ELi4EEENS1_19SingleTileSchedulerILb0ELb0ELb0ELi80EEEEEEEEEvNT_6ParamsE)
        /*0614*/ 	.word	0x00000000


	//----- nvinfo : EIATTR_MIN_STACK_SIZE
	.align		4
.L_270:
        /*0618*/ 	.byte	0x04, 0x12
        /*061a*/ 	.short	(.L_272 - .L_271)
	.align		4
.L_271:
        /*061c*/ 	.word	index@(_ZN7cutlass13device_kernelIN5flash19enable_sm80_to_sm89INS1_16FlashAttnBwdSm80INS1_25CollectiveMainloopBwdSm80ILi2ELi1EN4cute5tupleIJNS5_1CILi64EEENS7_ILi80EEENS7_ILi192EEEEEENS_6half_tEfNS_4arch4Sm80ELb0ELb0ELb0ELb0ELb0ELb0ELb1ELb0ELi2ELi4ELi2ELi2ELb0EEENS1_24CollectiveEpilogueBwdGQAISB_fSE_Li256ELb0ELb0EEENS1_19SingleTileSchedulerILb0ELb0ELb0ELi80EEEEEEEEEvNT_6ParamsE)
        /*0620*/ 	.word	0x00000000


	//----- nvinfo : EIATTR_MIN_STACK_SIZE
	.align		4
.L_272:
        /*0624*/ 	.byte	0x04, 0x12
        /*0626*/ 	.short	(.L_274 - .L_273)
	.align		4
.L_273:
        /*0628*/ 	.word	index@(_ZN7cutlass13device_kernelIN5flash19enable_sm80_to_sm89INS1_16FlashAttnBwdSm80INS1_25CollectiveMainloopBwdSm80ILi2ELi1EN4cute5tupleIJNS5_1CILi64EEENS7_ILi80EEENS7_ILi192EEEEEENS_6half_tEfNS_4arch4Sm80ELb0ELb0ELb0ELb0ELb1ELb0ELb1ELb0ELi2ELi4ELi2ELi2ELb0EEENS1_24CollectiveEpilogueBwdGQAISB_fSE_Li256ELb0ELb1EEENS1_19SingleTileSchedulerILb0ELb0ELb0ELi80EEEEEEEEEvNT_6ParamsE)
        /*062c*/ 	.word	0x00000000


	//----- nvinfo : EIATTR_MIN_STACK_SIZE
	.align		4
.L_274:
        /*0630*/ 	.byte	0x04, 0x12
        /*0632*/ 	.short	(.L_276 - .L_275)
	.align		4
.L_275:
        /*0634*/ 	.word	index@(_ZN7cutlass13device_kernelIN5flash19enable_sm80_to_sm89INS1_16FlashAttnBwdSm80INS1_25CollectiveMainloopBwdSm80ILi2ELi1EN4cute5tupleIJNS5_1CILi64EEENS7_ILi80EEENS7_ILi192EEEEEENS_6half_tEfNS_4arch4Sm80ELb0ELb0ELb0ELb1ELb0ELb0ELb1ELb0ELi2ELi4ELi2ELi2ELb0EEENS1_21CollectiveEpilogueBwdISB_SC_SE_Li256ELb1ELb1ELi4EEENS1_19SingleTileSchedulerILb1ELb0ELb0ELi80EEEEEEEEEvNT_6ParamsE)
        /*0638*/ 	.word	0x00000000


	//----- nvinfo : EIATTR_MIN_STACK_SIZE
	.align		4
.L_276:
        /*063c*/ 	.byte	0x04, 0x12
        /*063e*/ 	.short	(.L_278 - .L_277)
	.align		4
.L_277:
        /*0640*/ 	.word	index@(_ZN7cutlass13device_kernelIN5flash19enable_sm80_to_sm89INS1_16FlashAttnBwdSm80INS1_25CollectiveMainloopBwdSm80ILi2ELi1EN4cute5tupleIJNS5_1CILi64EEENS7_ILi80EEENS7_ILi192EEEEEENS_6half_tEfNS_4arch4Sm80ELb0ELb0ELb0ELb1ELb1ELb0ELb1ELb0ELi2ELi4ELi2ELi2ELb0EEENS1_21CollectiveEpilogueBwdISB_SC_SE_Li256ELb1ELb1ELi4EEENS1_19SingleTileSchedulerILb1ELb0ELb0ELi80EEEEEEEEEvNT_6ParamsE)
        /*0644*/ 	.word	0x00000000


	//----- nvinfo : EIATTR_MIN_STACK_SIZE
	.align		4
.L_278:
        /*0648*/ 	.byte	0x04, 0x12
        /*064a*/ 	.short	(.L_280 - .L_279)
	.align		4
.L_279:
        /*064c*/ 	.word	index@(_ZN7cutlass13device_kernelIN5flash19enable_sm80_to_sm89INS1_16FlashAttnBwdSm80INS1_25CollectiveMainloopBwdSm80ILi2ELi1EN4cute5tupleIJNS5_1CILi64EEENS7_ILi80EEENS7_ILi192EEEEEENS_6half_tEfNS_4arch4Sm80ELb0ELb0ELb0ELb1ELb0ELb0ELb1ELb0ELi2ELi4ELi2ELi2ELb0EEENS1_24CollectiveEpilogueBwdGQAISB_fSE_Li256ELb1ELb0EEENS1_19SingleTileSchedulerILb1ELb0ELb0ELi80EEEEEEEEEvNT_6ParamsE)
        /*0650*/ 	.word	0x00000000


	//----- nvinfo : EIATTR_MIN_STACK_SIZE
	.align		4
.L_280:
        /*0654*/ 	.byte	0x04, 0x12
        /*0656*/ 	.short	(.L_282 - .L_281)
	.align		4
.L_281:
        /*0658*/ 	.word	index@(_ZN7cutlass13device_kernelIN5flash19enable_sm80_to_sm89INS1_16FlashAttnBwdSm80INS1_25CollectiveMainloopBwdSm80ILi2ELi1EN4cute5tupleIJNS5_1CILi64EEENS7_ILi80EEENS7_ILi192EEEEEENS_6half_tEfNS_4arch4Sm80ELb0ELb0ELb0ELb1ELb1ELb0ELb1ELb0ELi2ELi4ELi2ELi2ELb0EEENS1_24CollectiveEpilogueBwdGQAISB_fSE_Li256ELb1ELb1EEENS1_19SingleTileSchedulerILb1ELb0ELb0ELi80EEEEEEEEEvNT_6ParamsE)
        /*065c*/ 	.word	0x00000000


	//----- nvinfo : EIATTR_MIN_STACK_SIZE
	.align		4
.L_282:
        /*0660*/ 	.byte	0x04, 0x12
        /*0662*/ 	.short	(.L_284 - .L_283)
	.align		4
.L_283:
        /*0664*/ 	.word	index@(_ZN7cutlass13device_kernelIN5flash19enable_sm80_to_sm89INS1_16FlashAttnBwdSm80INS1_25CollectiveMainloopBwdSm80ILi2ELi1EN4cute5tupleIJNS5_1CILi64EEENS7_ILi80EEENS7_ILi192EEEEEENS_6half_tEfNS_4arch4Sm80ELb0ELb1ELb0ELb0ELb0ELb0ELb1ELb0ELi2ELi4ELi2ELi2ELb0EEENS1_21CollectiveEpilogueBwdISB_SC_SE_Li256ELb0ELb1ELi4EEENS1_19SingleTileSchedulerILb0ELb0ELb0ELi80EEEEEEEEEvNT_6ParamsE)
        /*0668*/ 	.word	0x00000000


	//----- nvinfo : EIATTR_MIN_STACK_SIZE
	.align		4
.L_284:
        /*066c*/ 	.byte	0x04, 0x12
        /*066e*/ 	.short	(.L_286 - .L_285)
	.align		4
.L_285:
        /*0670*/ 	.word	index@(_ZN7cutlass13device_kernelIN5flash19enable_sm80_to_sm89INS1_16FlashAttnBwdSm80INS1_25CollectiveMainloopBwdSm80ILi2ELi1EN4cute5tupleIJNS5_1CILi64EEENS7_ILi80EEENS7_ILi192EEEEEENS_6half_tEfNS_4arch4Sm80ELb0ELb1ELb0ELb0ELb1ELb0ELb1ELb0ELi2ELi4ELi2ELi2ELb0EEENS1_21CollectiveEpilogueBwdISB_SC_SE_Li256ELb0ELb1ELi4EEENS1_19SingleTileSchedulerILb0ELb0ELb0ELi80EEEEEEEEEvNT_6ParamsE)
        /*0674*/ 	.word	0x00000000


	//----- nvinfo : EIATTR_MIN_STACK_SIZE
	.align		4
.L_286:
        /*0678*/ 	.byte	0x04, 0x12
        /*067a*/ 	.short	(.L_288 - .L_287)
	.align		4
.L_287:
        /*067c*/ 	.word	index@(_ZN7cutlass13device_kernelIN5flash19enable_sm80_to_sm89INS1_16FlashAttnBwdSm80INS1_25CollectiveMainloopBwdSm80ILi2ELi1EN4cute5tupleIJNS5_1CILi64EEENS7_ILi80EEENS7_ILi192EEEEEENS_6half_tEfNS_4arch4Sm80ELb0ELb1ELb0ELb0ELb0ELb0ELb1ELb0ELi2ELi4ELi2ELi2ELb0EEENS1_24CollectiveEpilogueBwdGQAISB_fSE_Li256ELb0ELb0EEENS1_19SingleTileSchedulerILb0ELb0ELb0ELi80EEEEEEEEEvNT_6ParamsE)
        /*0680*/ 	.word	0x00000000


	//----- nvinfo : EIATTR_MIN_STACK_SIZE
	.align		4
.L_288:
        /*0684*/ 	.byte	0x04, 0x12
        /*0686*/ 	.short	(.L_290 - .L_289)
	.align		4
.L_289:
        /*0688*/ 	.word	index@(_ZN7cutlass13device_kernelIN5flash19enable_sm80_to_sm89INS1_16FlashAttnBwdSm80INS1_25CollectiveMainloopBwdSm80ILi2ELi1EN4cute5tupleIJNS5_1CILi64EEENS7_ILi80EEENS7_ILi192EEEEEENS_6half_tEfNS_4arch4Sm80ELb0ELb1ELb0ELb0ELb1ELb0ELb1ELb0ELi2ELi4ELi2ELi2ELb0EEENS1_24CollectiveEpilogueBwdGQAISB_fSE_Li256ELb0ELb1EEENS1_19SingleTileSchedulerILb0ELb0ELb0ELi80EEEEEEEEEvNT_6ParamsE)
        /*068c*/ 	.word	0x00000000


	//----- nvinfo : EIATTR_MIN_STACK_SIZE
	.align		4
.L_290:
        /*0690*/ 	.byte	0x04, 0x12
        /*0692*/ 	.short	(.L_292 - .L_291)
	.align		4
.L_291:
        /*0694*/ 	.word	index@(_ZN7cutlass13device_kernelIN5flash19enable_sm80_to_sm89INS1_16FlashAttnBwdSm80INS1_25CollectiveMainloopBwdSm80ILi2ELi1EN4cute5tupleIJNS5_1CILi64EEENS7_ILi80EEENS7_ILi192EEEEEENS_6half_tEfNS_4arch4Sm80ELb0ELb1ELb0ELb1ELb0ELb0ELb1ELb0ELi2ELi4ELi2ELi2ELb0EEENS1_21CollectiveEpilogueBwdISB_SC_SE_Li256ELb1ELb1ELi4EEENS1_19SingleTileSchedulerILb1ELb0ELb0ELi80EEEEEEEEEvNT_6ParamsE)
        /*0698*/ 	.word	0x00000000


	//----- nvinfo : EIATTR_MIN_STACK_SIZE
	.align		4
.L_292:
        /*069c*/ 	.byte	0x04, 0x12
        /*069e*/ 	.short	(.L_294 - .L_293)
	.align		4
.L_293:
        /*06a0*/ 	.word	index@(_ZN7cutlass13device_kernelIN5flash19enable_sm80_to_sm89INS1_16FlashAttnBwdSm80INS1_25CollectiveMainloopBwdSm80ILi2ELi1EN4cute5tupleIJNS5_1CILi64EEENS7_ILi80EEENS7_ILi192EEEEEENS_6half_tEfNS_4arch4Sm80ELb0ELb1ELb0ELb1ELb1ELb0ELb1ELb0ELi2ELi4ELi2ELi2ELb0EEENS1_21CollectiveEpilogueBwdISB_SC_SE_Li256ELb1ELb1ELi4EEENS1_19SingleTileSchedulerILb1ELb0ELb0ELi80EEEEEEEEEvNT_6ParamsE)
        /*06a4*/ 	.word	0x00000000


	//----- nvinfo : EIATTR_MIN_STACK_SIZE
	.align		4
.L_294:
        /*06a8*/ 	.byte	0x04, 0x12
        /*06aa*/ 	.short	(.L_296 - .L_295)
	.align		4
.L_295:
        /*06ac*/ 	.word	index@(_ZN7cutlass13device_kernelIN5flash19enable_sm80_to_sm89INS1_16FlashAttnBwdSm80INS1_25CollectiveMainloopBwdSm80ILi2ELi1EN4cute5tupleIJNS5_1CILi64EEENS7_ILi80EEENS7_ILi192EEEEEENS_6half_tEfNS_4arch4Sm80ELb0ELb1ELb0ELb1ELb0ELb0ELb1ELb0ELi2ELi4ELi2ELi2ELb0EEENS1_24CollectiveEpilogueBwdGQAISB_fSE_Li256ELb1ELb0EEENS1_19SingleTileSchedulerILb1ELb0ELb0ELi80EEEEEEEEEvNT_6ParamsE)
        /*06b0*/ 	.word	0x00000000


	//----- nvinfo : EIATTR_MIN_STACK_SIZE
	.align		4
.L_296:
        /*06b4*/ 	.byte	0x04, 0x12
        /*06b6*/ 	.short	(.L_298 - .L_297)
	.align		4
.L_297:
        /*06b8*/ 	.word	index@(_ZN7cutlass13device_kernelIN5flash19enable_sm80_to_sm89INS1_16FlashAttnBwdSm80INS1_25CollectiveMainloopBwdSm80ILi2ELi1EN4cute5tupleIJNS5_1CILi64EEENS7_ILi80EEENS7_ILi192EEEEEENS_6half_tEfNS_4arch4Sm80ELb0ELb1ELb0ELb1ELb1ELb0ELb1ELb0ELi2ELi4ELi2ELi2ELb0EEENS1_24CollectiveEpilogueBwdGQAISB_fSE_Li256ELb1ELb1EEENS1_19SingleTileSchedulerILb1ELb0ELb0ELi80EEEEEEEEEvNT_6ParamsE)
        /*06bc*/ 	.word	0x00000000


	//----- nvinfo : EIATTR_MIN_STACK_SIZE
	.align		4
.L_298:
        /*06c0*/ 	.byte	0x04, 0x12
        /*06c2*/ 	.short	(.L_300 - .L_299)
	.align		4
.L_299:
        /*06c4*/ 	.word	index@(_ZN7cutlass13device_kernelIN5flash19enable_sm80_to_sm89INS1_16FlashAttnBwdSm80INS1_25CollectiveMainloopBwdSm80ILi2ELi1EN4cute5tupleIJNS5_1CILi64EEENS7_ILi80EEENS7_ILi192EEEEEENS_6half_tEfNS_4arch4Sm80ELb1ELb0ELb0ELb0ELb0ELb0ELb1ELb0ELi2ELi4ELi2ELi2ELb0EEENS1_21CollectiveEpilogueBwdISB_SC_SE_Li256ELb0ELb1ELi4EEENS1_25SingleTileBwdLPTSchedulerILb0ELi80ELb0EEEEEEEEEvNT_6ParamsE)
        /*06c8*/ 	.word	0x00000000


	//----- nvinfo : EIATTR_MIN_STACK_SIZE
	.align		4
.L_300:
        /*06cc*/ 	.byte	0x04, 0x12
        /*06ce*/ 	.short	(.L_302 - .L_301)
	.align		4
.L_301:
        /*06d0*/ 	.word	index@(_ZN7cutlass13device_kernelIN5flash19enable_sm80_to_sm89INS1_16FlashAttnBwdSm80INS1_25CollectiveMainloopBwdSm80ILi2ELi1EN4cute5tupleIJNS5_1CILi64EEENS7_ILi80EEENS7_ILi192EEEEEENS_6half_tEfNS_4arch4Sm80ELb1ELb0ELb0ELb0ELb1ELb0ELb1ELb0ELi2ELi4ELi2ELi2ELb0EEENS1_21CollectiveEpilogueBwdISB_SC_SE_Li256ELb0ELb1ELi4EEENS1_25SingleTileBwdLPTSchedulerILb0ELi80ELb1EEEEEEEEEvNT_6ParamsE)
        /*06d4*/ 	.word	0x00000000


	//----- nvinfo : EIATTR_MIN_STACK_SIZE
	.align		4
.L_302:
        /*06d8*/ 	.byte	0x04, 0x12
        /*06da*/ 	.short	(.L_304 - .L_303)
	.align		4
.L_303:
        /*06dc*/ 	.word	index@(_ZN7cutlass13device_kernelIN5flash19enable_sm80_to_sm89INS1_16FlashAttnBwdSm80INS1_25CollectiveMainloopBwdSm80ILi2ELi1EN4cute5tupleIJNS5_1CILi64EEENS7_ILi80EEENS7_ILi192EEEEEENS_6half_tEfNS_4arch4Sm80ELb1ELb0ELb0ELb0ELb0ELb0ELb1ELb0ELi2ELi4ELi2ELi2ELb0EEENS1_24CollectiveEpilogueBwdGQAISB_fSE_Li256ELb0ELb0EEENS1_25SingleTileBwdLPTSchedulerILb0ELi80ELb0EEEEEEEEEvNT_6ParamsE)
        /*06e0*/ 	.word	0x00000000


	//----- nvinfo : EIATTR_MIN_STACK_SIZE
	.align		4
.L_304:
        /*06e4*/ 	.byte	0x04, 0x12
        /*06e6*/ 	.short	(.L_306 - .L_305)
	.align		4
.L_305:
        /*06e8*/ 	.word	index@(_ZN7cutlass13device_kernelIN5flash19enable_sm80_to_sm89INS1_16FlashAttnBwdSm80INS1_25CollectiveMainloopBwdSm80ILi2ELi1EN4cute5tupleIJNS5_1CILi64EEENS7_ILi80EEENS7_ILi192EEEEEENS_6half_tEfNS_4arch4Sm80ELb1ELb0ELb0ELb0ELb1ELb0ELb1ELb0ELi2ELi4ELi2ELi2ELb0EEENS1_24CollectiveEpilogueBwdGQAISB_fSE_Li256ELb0ELb1EEENS1_25SingleTileBwdLPTSchedulerILb0ELi80ELb1EEEEEEEEEvNT_6ParamsE)
        /*06ec*/ 	.word	0x00000000


	//----- nvinfo : EIATTR_MIN_STACK_SIZE
	.align		4
.L_306:
        /*06f0*/ 	.byte	0x04, 0x12
        /*06f2*/ 	.short	(.L_308 - .L_307)
	.align		4
.L_307:
        /*06f4*/ 	.word	index@(_ZN7cutlass13device_kernelIN5flash22FlashAttnBwdPreprocessIN4cute5tupleIJNS3_1CILi64EEENS5_ILi192EEEEEENS_6half_tEfNS_4arch4Sm80ELb1ELb0EEEEEvNT_6ParamsE)
        /*06f8*/ 	.word	0x00000000


	//----- nvinfo : EIATTR_MIN_STACK_SIZE
	.align		4
.L_308:
        /*06fc*/ 	.byte	0x04, 0x12
        /*06fe*/ 	.short	(.L_310 - .L_309)
	.align		4
.L_309:
        /*0700*/ 	.word	index@(_ZN7cutlass13device_kernelIN5flash19enable_sm80_to_sm89INS1_16FlashAttnBwdSm80INS1_25CollectiveMainloopBwdSm80ILi2ELi1EN4cute5tupleIJNS5_1CILi64EEENS7_ILi80EEENS7_ILi192EEEEEENS_6half_tEfNS_4arch4Sm80ELb1ELb0ELb0ELb1ELb0ELb0ELb1ELb0ELi2ELi4ELi2ELi2ELb0EEENS1_21CollectiveEpilogueBwdISB_SC_SE_Li256ELb1ELb1ELi4EEENS1_25SingleTileBwdLPTSchedulerILb1ELi80ELb0EEEEEEEEEvNT_6ParamsE)
        /*0704*/ 	.word	0x00000000


	//----- nvinfo : EIATTR_MIN_STACK_SIZE
	.align		4
.L_310:
        /*0708*/ 	.byte	0x04, 0x12
        /*070a*/ 	.short	(.L_312 - .L_311)
	.align		4
.L_311:
        /*070c*/ 	.word	index@(_ZN7cutlass13device_kernelIN5flash19enable_sm80_to_sm89INS1_16FlashAttnBwdSm80INS1_25CollectiveMainloopBwdSm80ILi2ELi1EN4cute5tupleIJNS5_1CILi64EEENS7_ILi80EEENS7_ILi192EEEEEENS_6half_tEfNS_4arch4Sm80ELb1ELb0ELb0ELb1ELb1ELb0ELb1ELb0ELi2ELi4ELi2ELi2ELb0EEENS1_21CollectiveEpilogueBwdISB_SC_SE_Li256ELb1ELb1ELi4EEENS1_25SingleTileBwdLPTSchedulerILb1ELi80ELb1EEEEEEEEEvNT_6ParamsE)
        /*0710*/ 	.word	0x00000000


	//----- nvinfo : EIATTR_MIN_STACK_SIZE
	.align		4
.L_312:
        /*0714*/ 	.byte	0x04, 0x12
        /*0716*/ 	.short	(.L_314 - .L_313)
	.align		4
.L_313:
        /*0718*/ 	.word	index@(_ZN7cutlass13device_kernelIN5flash19enable_sm80_to_sm89INS1_16FlashAttnBwdSm80INS1_25CollectiveMainloopBwdSm80ILi2ELi1EN4cute5tupleIJNS5_1CILi64EEENS7_ILi80EEENS7_ILi192EEEEEENS_6half_tEfNS_4arch4Sm80ELb1ELb0ELb0ELb1ELb0ELb0ELb1ELb0ELi2ELi4ELi2ELi2ELb0EEENS1_24CollectiveEpilogueBwdGQAISB_fSE_Li256ELb1ELb0EEENS1_25SingleTileBwdLPTSchedulerILb1ELi80ELb0EEEEEEEEEvNT_6ParamsE)
        /*071c*/ 	.word	0x00000000


	//----- nvinfo : EIATTR_MIN_STACK_SIZE
	.align		4
.L_314:
        /*0720*/ 	.byte	0x04, 0x12
        /*0722*/ 	.short	(.L_316 - .L_315)
	.align		4
.L_315:
        /*0724*/ 	.word	index@(_ZN7cutlass13device_kernelIN5flash32FlashAttnBwdPostprocessConvertdQIN4cute5tupleIJNS3_1CILi80EEENS5_ILi192EEEEEENS_6half_tEfNS_4arch4Sm80ELi256ENS3_8TiledMMAINS3_8MMA_AtomIJNS3_28SM80_16x8x16_F32F16F16F32_TNEEEENS3_6LayoutINS4_IJNS5_ILi4EEENS5_ILi2EEENS5_ILi1EEEEEENS4_IJSJ_SH_NS5_ILi0EEEEEEEENS4_IJNS5_ILi64EEENS5_ILi16EEESP_EEEEELb1EEEEEvNT_6ParamsE)
        /*0728*/ 	.word	0x00000000


	//----- nvinfo : EIATTR_MIN_STACK_SIZE
	.align		4
.L_316:
        /*072c*/ 	.byte	0x04, 0x12
        /*072e*/ 	.short	(.L_318 - .L_317)
	.align		4
.L_317:
        /*0730*/ 	.word	index@(_ZN7cutlass13device_kernelIN5flash32FlashAttnBwdPostprocessConvertdQIN4cute5tupleIJNS3_1CILi64EEENS5_ILi192EEEEEENS_6half_tEfNS_4arch4Sm80ELi256ENS3_8TiledMMAINS3_8MMA_AtomIJNS3_28SM80_16x8x16_F32F16F16F32_TNEEEENS3_6LayoutINS4_IJNS5_ILi2EEENS5_ILi4EEENS5_ILi1EEEEEENS4_IJSJ_SH_NS5_ILi0EEEEEEEENS4_IJNS5_ILi32EEES6_NS5_ILi16EEEEEEEELb0EEEEEvNT_6ParamsE)
        /*0734*/ 	.word	0x00000000


	//----- nvinfo : EIATTR_MIN_STACK_SIZE
	.align		4
.L_318:
        /*0738*/ 	.byte	0x04, 0x12
        /*073a*/ 	.short	(.L_320 - .L_319)
	.align		4
.L_319:
        /*073c*/ 	.word	index@(_ZN7cutlass13device_kernelIN5flash19enable_sm80_to_sm89INS1_16FlashAttnBwdSm80INS1_25CollectiveMainloopBwdSm80ILi2ELi1EN4cute5tupleIJNS5_1CILi64EEENS7_ILi80EEENS7_ILi192EEEEEENS_6half_tEfNS_4arch4Sm80ELb1ELb0ELb0ELb1ELb1ELb0ELb1ELb0ELi2ELi4ELi2ELi2ELb0EEENS1_24CollectiveEpilogueBwdGQAISB_fSE_Li256ELb1ELb1EEENS1_25SingleTileBwdLPTSchedulerILb1ELi80ELb1EEEEEEEEEvNT_6ParamsE)
        /*0740*/ 	.word	0x00000000


	//----- nvinfo : EIATTR_MIN_STACK_SIZE
	.align		4
.L_320:
        /*0744*/ 	.byte	0x04, 0x12
        /*0746*/ 	.short	(.L_322 - .L_321)
	.align		4
.L_321:
        /*0748*/ 	.word	index@(_ZN7cutlass13device_kernelIN5flash22FlashAttnBwdPreprocessIN4cute5tupleIJNS3_1CILi64EEENS5_ILi192EEEEEENS_6half_tEfNS_4arch4Sm80ELb1ELb1EEEEEvNT_6ParamsE)
        /*074c*/ 	.word	0x00000000
.L_322:


//--------------------- .nv.compat                --------------------------
	.section	.nv.compat,"",@"SHT_CUDA_COMPAT_INFO"
	.align	4
        /*0000*/ 	.byte	0x02, 0x09, 0x01, 0x00, 0x02, 0x02, 0x01, 0x00, 0x02, 0x05, 0x05, 0x00, 0x03, 0x07, 0x01, 0x01
        /*0010*/ 	.byte	0x02, 0x03, 0x00, 0x00, 0x02, 0x06, 0x01, 0x00, 0x04, 0x0b, 0x08, 0x00, 0x00, 0x00, 0x00, 0x00
        /*0020*/ 	.byte	0x00, 0x00, 0x00, 0x00


//--------------------- .nv.info._ZN7cutlass13device_kernelIN5flash19enable_sm80_to_sm89INS1_16FlashAttnBwdSm80INS1_25CollectiveMainloopBwdSm80ILi1ELi1EN4cute5tupleIJNS5_1CILi64EEES8_NS7_ILi192EEEEEENS_6half_tEfNS_4arch4Sm80ELb0ELb0ELb0ELb0ELb0ELb0ELb0ELb0ELi2ELi2ELi2ELi2ELb1EEENS1_21CollectiveEpilogueBwdISA_SB_SD_Li256ELb0ELb0ELi4EEENS1_19SingleTileSchedulerILb0ELb0ELb0ELi64EEEEEEEEEvNT_6ParamsE --------------------------
	.section	.nv.info._ZN7cutlass13device_kernelIN5flash19enable_sm80_to_sm89INS1_16FlashAttnBwdSm80INS1_25CollectiveMainloopBwdSm80ILi1ELi1EN4cute5tupleIJNS5_1CILi64EEES8_NS7_ILi192EEEEEENS_6half_tEfNS_4arch4Sm80ELb0ELb0ELb0ELb0ELb0ELb0ELb0ELb0ELi2ELi2ELi2ELi2ELb1EEENS1_21CollectiveEpilogueBwdISA_SB_SD_Li256ELb0ELb0ELi4EEENS1_19SingleTileSchedulerILb0ELb0ELb0ELi64EEEEEEEEEvNT_6ParamsE,"",@"SHT_CUDA_INFO"
	.sectionflags	@""
	.align	4


	//----- nvinfo : EIATTR_CUDA_API_VERSION
	.align		4
        /*0000*/ 	.byte	0x04, 0x37
        /*0002*/ 	.short	(.L_324 - .L_323)
.L_323:
        /*0004*/ 	.word	0x00000082


	//----- nvinfo : EIATTR_KPARAM_INFO
	.align		4
.L_324:
        /*0008*/ 	.byte	0x04, 0x17
        /*000a*/ 	.short	(.L_326 - .L_325)
.L_325:
        /*000c*/ 	.word	0x00000000
        /*0010*/ 	.short	0x0000
        /*0012*/ 	.short	0x0000
        /*0014*/ 	.byte	0x00, 0xf0, 0xc1, 0x09


	//----- nvinfo : EIATTR_SPARSE_MMA_MASK
	.align		4
.L_326:
        /*0018*/ 	.byte	0x03, 0x50
        /*001a*/ 	.short	0x0000


	//----- nvinfo : EIATTR_MAXREG_COUNT
	.align		4
        /*001c*/ 	.byte	0x03, 0x1b
        /*001e*/ 	.short	0x00ff


	//----- nvinfo : EIATTR_MERCURY_ISA_VERSION
	.align		4
        /*0020*/ 	.byte	0x03, 0x5f
        /*0022*/ 	.short	0x0101


	//----- nvinfo : EIATTR_EXIT_INSTR_OFFSETS
	.align		4
        /*0024*/ 	.byte	0x04, 0x1c
        /*0026*/ 	.short	(.L_328 - .L_327)


	//   ....[0]....
.L_327:
        /*0028*/ 	.word	0x00000010


	//----- nvinfo : EIATTR_MAX_THREADS
	.align		4
.L_328:
        /*002c*/ 	.byte	0x04, 0x05
        /*002e*/ 	.short	(.L_330 - .L_329)
.L_329:
        /*0030*/ 	.word	0x00000100
        /*0034*/ 	.word	0x00000001
        /*0038*/ 	.word	0x00000001


	//----- nvinfo : EIATTR_CBANK_PARAM_SIZE
	.align		4
.L_330:
        /*003c*/ 	.byte	0x03, 0x19
        /*003e*/ 	.short	0x0270


	//----- nvinfo : EIATTR_PARAM_CBANK
	.align		4
        /*0040*/ 	.byte	0x04, 0x0a
        /*0042*/ 	.short	(.L_332 - .L_331)
	.align		4
.L_331:
        /*0044*/ 	.word	index@(.nv.constant0._ZN7cutlass13device_kernelIN5flash19enable_sm80_to_sm89INS1_16FlashAttnBwdSm80INS1_25CollectiveMainloopBwdSm80ILi1ELi1EN4cute5tupleIJNS5_1CILi64EEES8_NS7_ILi192EEEEEENS_6half_tEfNS_4arch4Sm80ELb0ELb0ELb0ELb0ELb0ELb0ELb0ELb0ELi2ELi2ELi2ELi2ELb1EEENS1_21CollectiveEpilogueBwdISA_SB_SD_Li256ELb0ELb0ELi4EEENS1_19SingleTileSchedulerILb0ELb0ELb0ELi64EEEEEEEEEvNT_6ParamsE)
        /*0048*/ 	.short	0x0210
        /*004a*/ 	.short	0x0270


	//----- nvinfo : EIATTR_SW_WAR
	.align		4
.L_332:
        /*004c*/ 	.byte	0x04, 0x36
        /*004e*/ 	.short	(.L_334 - .L_333)
.L_333:
        /*0050*/ 	.word	0x00000008
.L_334:


//--------------------- .nv.info._ZN7cutlass13device_kernelIN5flash19enable_sm80_to_sm89INS1_16FlashAttnBwdSm80INS1_25CollectiveMainloopBwdSm80ILi1ELi1EN4cute5tupleIJNS5_1CILi64EEES8_NS7_ILi192EEEEEENS_6half_tEfNS_4arch4Sm80ELb0ELb0ELb0ELb0ELb1ELb0ELb0ELb0ELi2ELi2ELi2ELi2ELb1EEENS1_21CollectiveEpilogueBwdISA_SB_SD_Li256ELb0ELb0ELi4EEENS1_19SingleTileSchedulerILb0ELb0ELb0ELi64EEEEEEEEEvNT_6ParamsE --------------------------
	.section	.nv.info._ZN7cutlass13device_kernelIN5flash19enable_sm80_to_sm89INS1_16FlashAttnBwdSm80INS1_25CollectiveMainloopBwdSm80ILi1ELi1EN4cute5tupleIJNS5_1CILi64EEES8_NS7_ILi192EEEEEENS_6half_tEfNS_4arch4Sm80ELb0ELb0ELb0ELb0ELb1ELb0ELb0ELb0ELi2ELi2ELi2ELi2ELb1EEENS1_21CollectiveEpilogueBwdISA_SB_SD_Li256ELb0ELb0ELi4EEENS1_19SingleTileSchedulerILb0ELb0ELb0ELi64EEEEEEEEEvNT_6ParamsE,"",@"SHT_CUDA_INFO"
	.sectionflags	@""
	.align	4


	//----- nvinfo : EIATTR_CUDA_API_VERSION
	.align		4
        /*0000*/ 	.byte	0x04, 0x37
        /*0002*/ 	.short	(.L_336 - .L_335)
.L_335:
        /*0004*/ 	.word	0x00000082


	//----- nvinfo : EIATTR_KPARAM_INFO
	.align		4
.L_336:
        /*0008*/ 	.byte	0x04, 0x17
        /*000a*/ 	.short	(.L_338 - .L_337)
.L_337:
        /*000c*/ 	.word	0x00000000
        /*0010*/ 	.short	0x0000
        /*0012*/ 	.short	0x0000
        /*0014*/ 	.byte	0x00, 0xf0, 0xc1, 0x09


	//----- nvinfo : EIATTR_SPARSE_MMA_MASK
	.align		4
.L_338:
        /*0018*/ 	.byte	0x03, 0x50
        /*001a*/ 	.short	0x0000


	//----- nvinfo : EIATTR_MAXREG_COUNT
	.align		4
        /*001c*/ 	.byte	0x03, 0x1b
        /*001e*/ 	.short	0x00ff


	//----- nvinfo : EIATTR_MERCURY_ISA_VERSION
	.align		4
        /*0020*/ 	.byte	0x03, 0x5f
        /*0022*/ 	.short	0x0101


	//----- nvinfo : EIATTR_EXIT_INSTR_OFFSETS
	.align		4
        /*0024*/ 	.byte	0x04, 0x1c
        /*0026*/ 	.short	(.L_340 - .L_339)


	//   ....[0]....
.L_339:
        /*0028*/ 	.word	0x00000010


	//----- nvinfo : EIATTR_MAX_THREADS
	.align		4
.L_340:
        /*002c*/ 	.byte	0x04, 0x05
        /*002e*/ 	.short	(.L_342 - .L_341)
.L_341:
        /*0030*/ 	.word	0x00000100
        /*0034*/ 	.word	0x00000001
        /*0038*/ 	.word	0x00000001


	//----- nvinfo : EIATTR_CBANK_PARAM_SIZE
	.align		4
.L_342:
        /*003c*/ 	.byte	0x03, 0x19
        /*003e*/ 	.short	0x0270


	//----- nvinfo : EIATTR_PARAM_CBANK
	.align		4
        /*0040*/ 	.byte	0x04, 0x0a
        /*0042*/ 	.short	(.L_344 - .L_343)
	.align		4
.L_343:
        /*0044*/ 	.word	index@(.nv.constant0._ZN7cutlass13device_kernelIN5flash19enable_sm80_to_sm89INS1_16FlashAttnBwdSm80INS1_25CollectiveMainloopBwdSm80ILi1ELi1EN4cute5tupleIJNS5_1CILi64EEES8_NS7_ILi192EEEEEENS_6half_tEfNS_4arch4Sm80ELb0ELb0ELb0ELb0ELb1ELb0ELb0ELb0ELi2ELi2ELi2ELi2ELb1EEENS1_21CollectiveEpilogueBwdISA_SB_SD_Li256ELb0ELb0ELi4EEENS1_19SingleTileSchedulerILb0ELb0ELb0ELi64EEEEEEEEEvNT_6ParamsE)
        /*0048*/ 	.short	0x0210
        /*004a*/ 	.short	0x0270


	//----- nvinfo : EIATTR_SW_WAR
	.align		4
.L_344:
        /*004c*/ 	.byte	0x04, 0x36
        /*004e*/ 	.short	(.L_346 - .L_345)
.L_345:
        /*0050*/ 	.word	0x00000008
.L_346:


//--------------------- .nv.info._ZN7cutlass13device_kernelIN5flash19enable_sm80_to_sm89INS1_16FlashAttnBwdSm80INS1_25CollectiveMainloopBwdSm80ILi1ELi1EN4cute5tupleIJNS5_1CILi64EEES8_NS7_ILi192EEEEEENS_6half_tEfNS_4arch4Sm80ELb0ELb0ELb0ELb0ELb0ELb0ELb0ELb0ELi2ELi2ELi2ELi2ELb1EEENS1_24CollectiveEpilogueBwdGQAISA_fSD_Li256ELb0ELb0EEENS1_19SingleTileSchedulerILb0ELb0ELb0ELi64EEEEEEEEEvNT_6ParamsE --------------------------
	.section	.nv.info._ZN7cutlass13device_kernelIN5flash19enable_sm80_to_sm89INS1_16FlashAttnBwdSm80INS1_25CollectiveMainloopBwdSm80ILi1ELi1EN4cute5tupleIJNS5_1CILi64EEES8_NS7_ILi192EEEEEENS_6half_tEfNS_4arch4Sm80ELb0ELb0ELb0ELb0ELb0ELb0ELb0ELb0ELi2ELi2ELi2ELi2ELb1EEENS1_24CollectiveEpilogueBwdGQAISA_fSD_Li256ELb0ELb0EEENS1_19SingleTileSchedulerILb0ELb0ELb0ELi64EEEEEEEEEvNT_6ParamsE,"",@"SHT_CUDA_INFO"
	.sectionflags	@""
	.align	4


	//----- nvinfo : EIATTR_CUDA_API_VERSION
	.align		4
        /*0000*/ 	.byte	0x04, 0x37
        /*0002*/ 	.short	(.L_348 - .L_347)
.L_347:
        /*0004*/ 	.word	0x00000082


	//----- nvinfo : EIATTR_KPARAM_INFO
	.align		4
.L_348:
        /*0008*/ 	.byte	0x04, 0x17
        /*000a*/ 	.short	(.L_350 - .L_349)
.L_349:
        /*000c*/ 	.word	0x00000000
        /*0010*/ 	.short	0x0000
        /*0012*/ 	.short	0x0000
        /*0014*/ 	.byte	0x00, 0xf0, 0xe1, 0x09


	//----- nvinfo : EIATTR_SPARSE_MMA_MASK
	.align		4
.L_350:
        /*0018*/ 	.byte	0x03, 0x50
        /*001a*/ 	.short	0x0000


	//----- nvinfo : EIATTR_MAXREG_COUNT
	.align		4
        /*001c*/ 	.byte	0x03, 0x1b
        /*001e*/ 	.short	0x00ff


	//----- nvinfo : EIATTR_MERCURY_ISA_VERSION
	.align		4
        /*0020*/ 	.byte	0x03, 0x5f
        /*0022*/ 	.short	0x0101


	//----- nvinfo : EIATTR_EXIT_INSTR_OFFSETS
	.align		4
        /*0024*/ 	.byte	0x04, 0x1c
        /*0026*/ 	.short	(.L_352 - .L_351)


	//   ....[0]....
.L_351:
        /*0028*/ 	.word	0x00000010


	//----- nvinfo : EIATTR_MAX_THREADS
	.align		4
.L_352:
        /*002c*/ 	.byte	0x04, 0x05
        /*002e*/ 	.short	(.L_354 - .L_353)
.L_353:
        /*0030*/ 	.word	0x00000100
        /*0034*/ 	.word	0x00000001
        /*0038*/ 	.word	0x00000001


	//----- nvinfo : EIATTR_CBANK_PARAM_SIZE
	.align		4
.L_354:
        /*003c*/ 	.byte	0x03, 0x19
        /*003e*/ 	.short	0x0278


	//----- nvinfo : EIATTR_PARAM_CBANK
	.align		4
        /*0040*/ 	.byte	0x04, 0x0a
        /*0042*/ 	.short	(.L_356 - .L_355)
	.align		4
.L_355:
        /*0044*/ 	.word	index@(.nv.constant0._ZN7cutlass13device_kernelIN5flash19enable_sm80_to_sm89INS1_16FlashAttnBwdSm80INS1_25CollectiveMainloopBwdSm80ILi1ELi1EN4cute5tupleIJNS5_1CILi64EEES8_NS7_ILi192EEEEEENS_6half_tEfNS_4arch4Sm80ELb0ELb0ELb0ELb0ELb0ELb0ELb0ELb0ELi2ELi2ELi2ELi2ELb1EEENS1_24CollectiveEpilogueBwdGQAISA_fSD_Li256ELb0ELb0EEENS1_19SingleTileSchedulerILb0ELb0ELb0ELi64EEEEEEEEEvNT_6ParamsE)
        /*0048*/ 	.short	0x0210
        /*004a*/ 	.short	0x0278


	//----- nvinfo : EIATTR_SW_WAR
	.align		4
.L_356:
        /*004c*/ 	.byte	0x04, 0x36
        /*004e*/ 	.short	(.L_358 - .L_357)
.L_357:
        /*0050*/ 	.word	0x00000008
.L_358:


//--------------------- .nv.info._ZN7cutlass13device_kernelIN5flash19enable_sm80_to_sm89INS1_16FlashAttnBwdSm80INS1_25CollectiveMainloopBwdSm80ILi1ELi1EN4cute5tupleIJNS5_1CILi64EEES8_NS7_ILi192EEEEEENS_6half_tEfNS_4arch4Sm80ELb0ELb0ELb0ELb0ELb1ELb0ELb0ELb0ELi2ELi2ELi2ELi2ELb1EEENS1_24CollectiveEpilogueBwdGQAISA_fSD_Li256ELb0ELb1EEENS1_19SingleTileSchedulerILb0ELb0ELb0ELi64EEEEEEEEEvNT_6ParamsE --------------------------
	.section	.nv.info._ZN7cutlass13device_kernelIN5flash19enable_sm80_to_sm89INS1_16FlashAttnBwdSm80INS1_25CollectiveMainloopBwdSm80ILi1ELi1EN4cute5tupleIJNS5_1CILi64EEES8_NS7_ILi192EEEEEENS_6half_tEfNS_4arch4Sm80ELb0ELb0ELb0ELb0ELb1ELb0ELb0ELb0ELi2ELi2ELi2ELi2ELb1EEENS1_24CollectiveEpilogueBwdGQAISA_fSD_Li256ELb0ELb1EEENS1_19SingleTileSchedulerILb0ELb0ELb0ELi64EEEEEEEEEvNT_6ParamsE,"",@"SHT_CUDA_INFO"
	.sectionflags	@""
	.align	4


	//----- nvinfo : EIATTR_CUDA_API_VERSION
	.align		4
        /*0000*/ 	.byte	0x04, 0x37
        /*0002*/ 	.short	(.L_360 - .L_359)
.L_359:
        /*0004*/ 	.word	0x00000082


	//----- nvinfo : EIATTR_KPARAM_INFO
	.align		4
.L_360:
        /*0008*/ 	.byte	0x04, 0x17
        /*000a*/ 	.short	(.L_362 - .L_361)
.L_361:
        /*000c*/ 	.word	0x00000000
        /*0010*/ 	.short	0x0000
        /*0012*/ 	.short	0x0000
        /*0014*/ 	.byte	0x00, 0xf0, 0xe1, 0x09


	//----- nvinfo : EIATTR_SPARSE_MMA_MASK
	.align		4
.L_362:
        /*0018*/ 	.byte	0x03, 0x50
        /*001a*/ 	.short	0x0000


	//----- nvinfo : EIATTR_MAXREG_COUNT
	.align		4
        /*001c*/ 	.byte	0x03, 0x1b
        /*001e*/ 	.short	0x00ff


	//----- nvinfo : EIATTR_MERCURY_ISA_VERSION
	.align		4
        /*0020*/ 	.byte	0x03, 0x5f
        /*0022*/ 	.short	0x0101


	//----- nvinfo : EIATTR_EXIT_INSTR_OFFSETS
	.align		4
        /*0024*/ 	.byte	0x04, 0x1c
        /*0026*/ 	.short	(.L_364 - .L_363)


	//   ....[0]....
.L_363:
        /*0028*/ 	.word	0x00000010


	//----- nvinfo : EIATTR_MAX_THREADS
	.align		4
.L_364:
        /*002c*/ 	.byte	0x04, 0x05
        /*002e*/ 	.short	(.L_366 - .L_365)
.L_365:
        /*0030*/ 	.word	0x00000100
        /*0034*/ 	.word	0x00000001
        /*0038*/ 	.word	0x00000001


	//----- nvinfo : EIATTR_CBANK_PARAM_SIZE
	.align		4
.L_366:
        /*003c*/ 	.byte	0x03, 0x19
        /*003e*/ 	.short	0x0278


	//----- nvinfo : EIATTR_PARAM_CBANK
	.align		4
        /*0040*/ 	.byte	0x04, 0x0a
        /*0042*/ 	.short	(.L_368 - .L_367)
	.align		4
.L_367:
        /*0044*/ 	.word	index@(.nv.constant0._ZN7cutlass13device_kernelIN5flash19enable_sm80_to_sm89INS1_16FlashAttnBwdSm80INS1_25CollectiveMainloopBwdSm80ILi1ELi1EN4cute5tupleIJNS5_1CILi64EEES8_NS7_ILi192EEEEEENS_6half_tEfNS_4arch4Sm80ELb0ELb0ELb0ELb0ELb1ELb0ELb0ELb0ELi2ELi2ELi2ELi2ELb1EEENS1_24CollectiveEpilogueBwdGQAISA_fSD_Li256ELb0ELb1EEENS1_19SingleTileSchedulerILb0ELb0ELb0ELi64EEEEEEEEEvNT_6ParamsE)
        /*0048*/ 	.short	0x0210
        /*004a*/ 	.short	0x0278


	//----- nvinfo : EIATTR_SW_WAR
	.align		4
.L_368:
        /*004c*/ 	.byte	0x04, 0x36
        /*004e*/ 	.short	(.L_370 - .L_369)
.L_369:
        /*0050*/ 	.word	0x00000008
.L_370:


//--------------------- .nv.info._ZN7cutlass13device_kernelIN5flash19enable_sm80_to_sm89INS1_16FlashAttnBwdSm80INS1_25CollectiveMainloopBwdSm80ILi1ELi1EN4cute5tupleIJNS5_1CILi64EEES8_NS7_ILi192EEEEEENS_6half_tEfNS_4arch4Sm80ELb0ELb0ELb0ELb1ELb0ELb0ELb0ELb0ELi2ELi2ELi2ELi2ELb1EEENS1_21CollectiveEpilogueBwdISA_SB_SD_Li256ELb1ELb0ELi4EEENS1_19SingleTileSchedulerILb1ELb0ELb0ELi64EEEEEEEEEvNT_6ParamsE --------------------------
	.section	.nv.info._ZN7cutlass13device_kernelIN5flash19enable_sm80_to_sm89INS1_16FlashAttnBwdSm80INS1_25CollectiveMainloopBwdSm80ILi1ELi1EN4cute5tupleIJNS5_1CILi64EEES8_NS7_ILi192EEEEEENS_6half_tEfNS_4arch4Sm80ELb0ELb0ELb0ELb1ELb0ELb0ELb0ELb0ELi2ELi2ELi2ELi2ELb1EEENS1_21CollectiveEpilogueBwdISA_SB_SD_Li256ELb1ELb0ELi4EEENS1_19SingleTileSchedulerILb1ELb0ELb0ELi64EEEEEEEEEvNT_6ParamsE,"",@"SHT_CUDA_INFO"
	.sectionflags	@""
	.align	4


	//----- nvinfo : EIATTR_CUDA_API_VERSION
	.align		4
        /*0000*/ 	.byte	0x04, 0x37
        /*0002*/ 	.short	(.L_372 - .L_371)
.L_371:
        /*0004*/ 	.word	0x00000082


	//----- nvinfo : EIATTR_KPARAM_INFO
	.align		4
.L_372:
        /*0008*/ 	.byte	0x04, 0x17
        /*000a*/ 	.short	(.L_374 - .L_373)
.L_373:
        /*000c*/ 	.word	0x00000000
        /*0010*/ 	.short	0x0000
        /*0012*/ 	.short	0x0000
        /*0014*/ 	.byte	0x00, 0xf0, 0xc1, 0x09


	//----- nvinfo : EIATTR_SPARSE_MMA_MASK
	.align		4
.L_374:
        /*0018*/ 	.byte	0x03, 0x50
        /*001a*/ 	.short	0x0000


	//----- nvinfo : EIATTR_MAXREG_COUNT
	.align		4
        /*001c*/ 	.byte	0x03, 0x1b
        /*001e*/ 	.short	0x00ff


	//----- nvinfo : EIATTR_MERCURY_ISA_VERSION
	.align		4
        /*0020*/ 	.byte	0x03, 0x5f
        /*0022*/ 	.short	0x0101


	//----- nvinfo : EIATTR_EXIT_INSTR_OFFSETS
	.align		4
        /*0024*/ 	.byte	0x04, 0x1c
        /*0026*/ 	.short	(.L_376 - .L_375)


	//   ....[0]....
.L_375:
        /*0028*/ 	.word	0x00000010


	//----- nvinfo : EIATTR_MAX_THREADS
	.align		4
.L_376:
        /*002c*/ 	.byte	0x04, 0x05
        /*002e*/ 	.short	(.L_378 - .L_377)
.L_377:
        /*0030*/ 	.word	0x00000100
        /*0034*/ 	.word	0x00000001
        /*0038*/ 	.word	0x00000001


	//----- nvinfo : EIATTR_CBANK_PARAM_SIZE
	.align		4
.L_378:
        /*003c*/ 	.byte	0x03, 0x19
        /*003e*/ 	.short	0x0270


	//----- nvinfo : EIATTR_PARAM_CBANK
	.align		4
        /*0040*/ 	.byte	0x04, 0x0a
        /*0042*/ 	.short	(.L_380 - .L_379)
	.align		4
.L_379:
        /*0044*/ 	.word	index@(.nv.constant0._ZN7cutlass13device_kernelIN5flash19enable_sm80_to_sm89INS1_16FlashAttnBwdSm80INS1_25CollectiveMainloopBwdSm80ILi1ELi1EN4cute5tupleIJNS5_1CILi64EEES8_NS7_ILi192EEEEEENS_6half_tEfNS_4arch4Sm80ELb0ELb0ELb0ELb1ELb0ELb0ELb0ELb0ELi2ELi2ELi2ELi2ELb1EEENS1_21CollectiveEpilogueBwdISA_SB_SD_Li256ELb1ELb0ELi4EEENS1_19SingleTileSchedulerILb1ELb0ELb0ELi64EEEEEEEEEvNT_6ParamsE)
        /*0048*/ 	.short	0x0210
        /*004a*/ 	.short	0x0270


	//----- nvinfo : EIATTR_SW_WAR
	.align		4
.L_380:
        /*004c*/ 	.byte	0x04, 0x36
        /*004e*/ 	.short	(.L_382 - .L_381)
.L_381:
        /*0050*/ 	.word	0x00000008
.L_382:


//--------------------- .nv.info._ZN7cutlass13device_kernelIN5flash19enable_sm80_to_sm89INS1_16FlashAttnBwdSm80INS1_25CollectiveMainloopBwdSm80ILi1ELi1EN4cute5tupleIJNS5_1CILi64EEES8_NS7_ILi192EEEEEENS_6half_tEfNS_4arch4Sm80ELb0ELb0ELb0ELb1ELb1ELb0ELb0ELb0ELi2ELi2ELi2ELi2ELb1EEENS1_21CollectiveEpilogueBwdISA_SB_SD_Li256ELb1ELb0ELi4EEENS1_19SingleTileSchedulerILb1ELb0ELb0ELi64EEEEEEEEEvNT_6ParamsE --------------------------
	.section	.nv.info._ZN7cutlass13device_kernelIN5flash19enable_sm80_to_sm89INS1_16FlashAttnBwdSm80INS1_25CollectiveMainloopBwdSm80ILi1ELi1EN4cute5tupleIJNS5_1CILi64EEES8_NS7_ILi192EEEEEENS_6half_tEfNS_4arch4Sm80ELb0ELb0ELb0ELb1ELb1ELb0ELb0ELb0ELi2ELi2ELi2ELi2ELb1EEENS1_21CollectiveEpilogueBwdISA_SB_SD_Li256ELb1ELb0ELi4EEENS1_19SingleTileSchedulerILb1ELb0ELb0ELi64EEEEEEEEEvNT_6ParamsE,"",@"SHT_CUDA_INFO"
	.sectionflags	@""
	.align	4


	//----- nvinfo : EIATTR_CUDA_API_VERSION
	.align		4
        /*0000*/ 	.byte	0x04, 0x37
        /*0002*/ 	.short	(.L_384 - .L_383)
.L_383:
        /*0004*/ 	.word	0x00000082


	//----- nvinfo : EIATTR_KPARAM_INFO
	.align		4
.L_384:
        /*0008*/ 	.byte	0x04, 0x17
        /*000a*/ 	.short	(.L_386 - .L_385)
.L_385:
        /*000c*/ 	.word	0x00000000
        /*0010*/ 	.short	0x0000
        /*0012*/ 	.short	0x0000
        /*0014*/ 	.byte	0x00, 0xf0, 0xc1, 0x09


	//----- nvinfo : EIATTR_SPARSE_MMA_MASK
	.align		4
.L_386:
        /*0018*/ 	.byte	0x03, 0x50
        /*001a*/ 	.short	0x0000


	//----- nvinfo : EIATTR_MAXREG_COUNT
	.align		4
        /*001c*/ 	.byte	0x03, 0x1b
        /*001e*/ 	.short	0x00ff


	//----- nvinfo : EIATTR_MERCURY_ISA_VERSION
	.align		4
        /*0020*/ 	.byte	0x03, 0x5f
        /*0022*/ 	.short	0x0101


	//----- nvinfo : EIATTR_EXIT_INSTR_OFFSETS
	.align		4
        /*0024*/ 	.byte	0x04, 0x1c
        /*0026*/ 	.short	(.L_388 - .L_387)


	//   ....[0]....
.L_387:
        /*0028*/ 	.word	0x00000010


	//----- nvinfo : EIATTR_MAX_THREADS
	.align		4
.L_388:
        /*002c*/ 	.byte	0x04, 0x05
        /*002e*/ 	.short	(.L_390 - .L_389)
.L_389:
        /*0030*/ 	.word	0x00000100
        /*0034*/ 	.word	0x00000001
        /*0038*/ 	.word	0x00000001


	//----- nvinfo : EIATTR_CBANK_PARAM_SIZE
	.align		4
.L_390:
        /*003c*/ 	.byte	0x03, 0x19
        /*003e*/ 	.short	0x0270


	//----- nvinfo : EIATTR_PARAM_CBANK
	.align		4
        /*0040*/ 	.byte	0x04, 0x0a
        /*0042*/ 	.short	(.L_392 - .L_391)
	.align		4
.L_391:
        /*0044*/ 	.word	index@(.nv.constant0._ZN7cutlass13device_kernelIN5flash19enable_sm80_to_sm89INS1_16FlashAttnBwdSm80INS1_25CollectiveMainloopBwdSm80ILi1ELi1EN4cute5tupleIJNS5_1CILi64EEES8_NS7_ILi192EEEEEENS_6half_tEfNS_4arch4Sm80ELb0ELb0ELb0ELb1ELb1ELb0ELb0ELb0ELi2ELi2ELi2ELi2ELb1EEENS1_21CollectiveEpilogueBwdISA_SB_SD_Li256ELb1ELb0ELi4EEENS1_19SingleTileSchedulerILb1ELb0ELb0ELi64EEEEEEEEEvNT_6ParamsE)
        /*0048*/ 	.short	0x0210
        /*004a*/ 	.short	0x0270


	//----- nvinfo : EIATTR_SW_WAR
	.align		4
.L_392:
        /*004c*/ 	.byte	0x04, 0x36
        /*004e*/ 	.short	(.L_394 - .L_393)
.L_393:
        /*0050*/ 	.word	0x00000008
.L_394:


//--------------------- .nv.info._ZN7cutlass13device_kernelIN5flash19enable_sm80_to_sm89INS1_16FlashAttnBwdSm80INS1_25CollectiveMainloopBwdSm80ILi1ELi1EN4cute5tupleIJNS5_1CILi64EEES8_NS7_ILi192EEEEEENS_6half_tEfNS_4arch4Sm80ELb0ELb0ELb0ELb1ELb0ELb0ELb0ELb0ELi2ELi2ELi2ELi2ELb1EEENS1_24CollectiveEpilogueBwdGQAISA_fSD_Li256ELb1ELb0EEENS1_19SingleTileSchedulerILb1ELb0ELb0ELi64EEEEEEEEEvNT_6ParamsE --------------------------
	.section	.nv.info._ZN7cutlass13device_kernelIN5flash19enable_sm80_to_sm89INS1_16FlashAttnBwdSm80INS1_25CollectiveMainloopBwdSm80ILi1ELi1EN4cute5tupleIJNS5_1CILi64EEES8_NS7_ILi192EEEEEENS_6half_tEfNS_4arch4Sm80ELb0ELb0ELb0ELb1ELb0ELb0ELb0ELb0ELi2ELi2ELi2ELi2ELb1EEENS1_24CollectiveEpilogueBwdGQAISA_fSD_Li256ELb1ELb0EEENS1_19SingleTileSchedulerILb1ELb0ELb0ELi64EEEEEEEEEvNT_6ParamsE,"",@"SHT_CUDA_INFO"
	.sectionflags	@""
	.align	4


	//----- nvinfo : EIATTR_CUDA_API_VERSION
	.align		4
        /*0000*/ 	.byte	0x04, 0x37
        /*0002*/ 	.short	(.L_396 - .L_395)
.L_395:
        /*0004*/ 	.word	0x00000082


	//----- nvinfo : EIATTR_KPARAM_INFO
	.align		4
.L_396:
        /*0008*/ 	.byte	0x04, 0x17
        /*000a*/ 	.short	(.L_398 - .L_397)
.L_397:
        /*000c*/ 	.word	0x00000000
        /*0010*/ 	.short	0x0000
        /*0012*/ 	.short	0x0000
        /*0014*/ 	.byte	0x00, 0xf0, 0xe1, 0x09


	//----- nvinfo : EIATTR_SPARSE_MMA_MASK
	.align		4
.L_398:
        /*0018*/ 	.byte	0x03, 0x50
        /*001a*/ 	.short	0x0000


	//----- nvinfo : EIATTR_MAXREG_COUNT
	.align		4
        /*001c*/ 	.byte	0x03, 0x1b
        /*001e*/ 	.short	0x00ff


	//----- nvinfo : EIATTR_MERCURY_ISA_VERSION
	.align		4
        /*0020*/ 	.byte	0x03, 0x5f
        /*0022*/ 	.short	0x0101


	//----- nvinfo : EIATTR_EXIT_INSTR_OFFSETS
	.align		4
        /*0024*/ 	.byte	0x04, 0x1c
        /*0026*/ 	.short	(.L_400 - .L_399)


	//   ....[0]....
.L_399:
        /*0028*/ 	.word	0x00000010


	//----- nvinfo : EIATTR_MAX_THREADS
	.align		4
.L_400:
        /*002c*/ 	.byte	0x04, 0x05
        /*002e*/ 	.short	(.L_402 - .L_401)
.L_401:
        /*0030*/ 	.word	0x00000100
        /*0034*/ 	.word	0x00000001
        /*0038*/ 	.word	0x00000001


	//----- nvinfo : EIATTR_CBANK_PARAM_SIZE
	.align		4
.L_402:
        /*003c*/ 	.byte	0x03, 0x19
        /*003e*/ 	.short	0x0278


	//----- nvinfo : EIATTR_PARAM_CBANK
	.align		4
        /*0040*/ 	.byte	0x04, 0x0a
        /*0042*/ 	.short	(.L_404 - .L_403)
	.align		4
.L_403:
        /*0044*/ 	.word	index@(.nv.constant0._ZN7cutlass13device_kernelIN5flash19enable_sm80_to_sm89INS1_16FlashAttnBwdSm80INS1_25CollectiveMainloopBwdSm80ILi1ELi1EN4cute5tupleIJNS5_1CILi64EEES8_NS7_ILi192EEEEEENS_6half_tEfNS_4arch4Sm80ELb0ELb0ELb0ELb1ELb0ELb0ELb0ELb0ELi2ELi2ELi2ELi2ELb1EEENS1_24CollectiveEpilogueBwdGQAISA_fSD_Li256ELb1ELb0EEENS1_19SingleTileSchedulerILb1ELb0ELb0ELi64EEEEEEEEEvNT_6ParamsE)
        /*0048*/ 	.short	0x0210
        /*004a*/ 	.short	0x0278


	//----- nvinfo : EIATTR_SW_WAR
	.align		4
.L_404:
        /*004c*/ 	.byte	0x04, 0x36
        /*004e*/ 	.short	(.L_406 - .L_405)
.L_405:
        /*0050*/ 	.word	0x00000008
.L_406:


//--------------------- .nv.info._ZN7cutlass13device_kernelIN5flash19enable_sm80_to_sm89INS1_16FlashAttnBwdSm80INS1_25CollectiveMainloopBwdSm80ILi1ELi1EN4cute5tupleIJNS5_1CILi64EEES8_NS7_ILi192EEEEEENS_6half_tEfNS_4arch4Sm80ELb0ELb0ELb0ELb1ELb1ELb0ELb0ELb0ELi2ELi2ELi2ELi2ELb1EEENS1_24CollectiveEpilogueBwdGQAISA_fSD_Li256ELb1ELb1EEENS1_19SingleTileSchedulerILb1ELb0ELb0ELi64EEEEEEEEEvNT_6ParamsE --------------------------
	.section	.nv.info._ZN7cutlass13device_kernelIN5flash19enable_sm80_to_sm89INS1_16FlashAttnBwdSm80INS1_25CollectiveMainloopBwdSm80ILi1ELi1EN4cute5tupleIJNS5_1CILi64EEES8_NS7_ILi192EEEEEENS_6half_tEfNS_4arch4Sm80ELb0ELb0ELb0ELb1ELb1ELb0ELb0ELb0ELi2ELi2ELi2ELi2ELb1EEENS1_24CollectiveEpilogueBwdGQAISA_fSD_Li256ELb1ELb1EEENS1_19SingleTileSchedulerILb1ELb0ELb0ELi64EEEEEEEEEvNT_6ParamsE,"",@"SHT_CUDA_INFO"
	.sectionflags	@""
	.align	4


	//----- nvinfo : EIATTR_CUDA_API_VERSION
	.align		4
        /*0000*/ 	.byte	0x04, 0x37
        /*0002*/ 	.short	(.L_408 - .L_407)
.L_407:
        /*0004*/ 	.word	0x00000082


	//----- nvinfo : EIATTR_KPARAM_INFO
	.align		4
.L_408:
        /*0008*/ 	.byte	0x04, 0x17
        /*000a*/ 	.short	(.L_410 - .L_409)
.L_409:
        /*000c*/ 	.word	0x00000000
        /*0010*/ 	.short	0x0000
        /*0012*/ 	.short	0x0000
        /*0014*/ 	.byte	0x00, 0xf0, 0xe1, 0x09


	//----- nvinfo : EIATTR_SPARSE_MMA_MASK
	.align		4
.L_410:
        /*0018*/ 	.byte	0x03, 0x50
        /*001a*/ 	.short	0x0000


	//----- nvinfo : EIATTR_MAXREG_COUNT
	.align		4
        /*001c*/ 	.byte	0x03, 0x1b
        /*001e*/ 	.short	0x00ff


	//----- nvinfo : EIATTR_MERCURY_ISA_VERSION
	.align		4
        /*0020*/ 	.byte	0x03, 0x5f
        /*0022*/ 	.short	0x0101


	//----- nvinfo : EIATTR_EXIT_INSTR_OFFSETS
	.align		4
        /*0024*/ 	.byte	0x04, 0x1c
        /*0026*/ 	.short	(.L_412 - .L_411)


	//   ....[0]....
.L_411:
        /*0028*/ 	.word	0x00000010


	//----- nvinfo : EIATTR_MAX_THREADS
	.align		4
.L_412:
        /*002c*/ 	.byte	0x04, 0x05
        /*002e*/ 	.short	(.L_414 - .L_413)
.L_413:
        /*0030*/ 	.word	0x00000100
        /*0034*/ 	.word	0x00000001
        /*0038*/ 	.word	0x00000001


	//----- nvinfo : EIATTR_CBANK_PARAM_SIZE
	.align		4
.L_414:
        /*003c*/ 	.byte	0x03, 0x19
        /*003e*/ 	.short	0x0278


	//----- nvinfo : EIATTR_PARAM_CBANK
	.align		4
        /*0040*/ 	.byte	0x04, 0x0a
        /*0042*/ 	.short	(.L_416 - .L_415)
	.align		4
.L_415:
        /*0044*/ 	.word	index@(.nv.constant0._ZN7cutlass13device_kernelIN5flash19enable_sm80_to_sm89INS1_16FlashAttnBwdSm80INS1_25CollectiveMainloopBwdSm80ILi1ELi1EN4cute5tupleIJNS5_1CILi64EEES8_NS7_ILi192EEEEEENS_6half_tEfNS_4arch4Sm80ELb0ELb0ELb0ELb1ELb1ELb0ELb0ELb0ELi2ELi2ELi2ELi2ELb1EEENS1_24CollectiveEpilogueBwdGQAISA_fSD_Li256ELb1ELb1EEENS1_19SingleTileSchedulerILb1ELb0ELb0ELi64EEEEEEEEEvNT_6ParamsE)
        /*0048*/ 	.short	0x0210
        /*004a*/ 	.short	0x0278


	//----- nvinfo : EIATTR_SW_WAR
	.align		4
.L_416:
        /*004c*/ 	.byte	0x04, 0x36
        /*004e*/ 	.short	(.L_418 - .L_417)
.L_417:
        /*0050*/ 	.word	0x00000008
.L_418:


//--------------------- .nv.info._ZN7cutlass13device_kernelIN5flash19enable_sm80_to_sm89INS1_16FlashAttnBwdSm80INS1_25CollectiveMainloopBwdSm80ILi1ELi1EN4cute5tupleIJNS5_1CILi64EEES8_NS7_ILi192EEEEEENS_6half_tEfNS_4arch4Sm80ELb0ELb1ELb0ELb0ELb0ELb0ELb0ELb0ELi2ELi2ELi2ELi2ELb1EEENS1_21CollectiveEpilogueBwdISA_SB_SD_Li256ELb0ELb0ELi4EEENS1_19SingleTileSchedulerILb0ELb0ELb0ELi64EEEEEEEEEvNT_6ParamsE --------------------------
	.section	.nv.info._ZN7cutlass13device_kernelIN5flash19enable_sm80_to_sm89INS1_16FlashAttnBwdSm80INS1_25CollectiveMainloopBwdSm80ILi1ELi1EN4cute5tupleIJNS5_1CILi64EEES8_NS7_ILi192EEEEEENS_6half_tEfNS_4arch4Sm80ELb0ELb1ELb0ELb0ELb0ELb0ELb0ELb0ELi2ELi2ELi2ELi2ELb1EEENS1_21CollectiveEpilogueBwdISA_SB_SD_Li256ELb0ELb0ELi4EEENS1_19SingleTileSchedulerILb0ELb0ELb0ELi64EEEEEEEEEvNT_6ParamsE,"",@"SHT_CUDA_INFO"
	.sectionflags	@""
	.align	4


	//----- nvinfo : EIATTR_CUDA_API_VERSION
	.align		4
        /*0000*/ 	.byte	0x04, 0x37
        /*0002*/ 	.short	(.L_420 - .L_419)
.L_419:
        /*0004*/ 	.word	0x00000082


	//----- nvinfo : EIATTR_KPARAM_INFO
	.align		4
.L_420:
        /*0008*/ 	.byte	0x04, 0x17
        /*000a*/ 	.short	(.L_422 - .L_421)
.L_421:
        /*000c*/ 	.word	0x00000000
        /*0010*/ 	.short	0x0000
        /*0012*/ 	.short	0x0000
        /*0014*/ 	.byte	0x00, 0xf0, 0xc1, 0x09


	//----- nvinfo : EIATTR_SPARSE_MMA_MASK
	.align		4
.L_422:
        /*0018*/ 	.byte	0x03, 0x50
        /*001a*/ 	.short	0x0000


	//----- nvinfo : EIATTR_MAXREG_COUNT
	.align		4
        /*001c*/ 	.byte	0x03, 0x1b
        /*001e*/ 	.short	0x00ff


	//----- nvinfo : EIATTR_MERCURY_ISA_VERSION
	.align		4
        /*0020*/ 	.byte	0x03, 0x5f
        /*0022*/ 	.short	0x0101


	//----- nvinfo : EIATTR_EXIT_INSTR_OFFSETS
	.align		4
        /*0024*/ 	.byte	0x04, 0x1c
        /*0026*/ 	.short	(.L_424 - .L_423)


	//   ....[0]....
.L_423:
        /*0028*/ 	.word	0x00000010


	//----- nvinfo : EIATTR_MAX_THREADS
	.align		4
.L_424:
        /*002c*/ 	.byte	0x04, 0x05
        /*002e*/ 	.short	(.L_426 - .L_425)
.L_425:
        /*0030*/ 	.word	0x00000100
        /*0034*/ 	.word	0x00000001
        /*0038*/ 	.word	0x00000001


	//----- nvinfo : EIATTR_CBANK_PARAM_SIZE
	.align		4
.L_426:
        /*003c*/ 	.byte	0x03, 0x19
        /*003e*/ 	.short	0x0270


	//----- nvinfo : EIATTR_PARAM_CBANK
	.align		4
        /*0040*/ 	.byte	0x04, 0x0a
        /*0042*/ 	.short	(.L_428 - .L_427)
	.align		4
.L_427:
        /*0044*/ 	.word	index@(.nv.constant0._ZN7cutlass13device_kernelIN5flash19enable_sm80_to_sm89INS1_16FlashAttnBwdSm80INS1_25CollectiveMainloopBwdSm80ILi1ELi1EN4cute5tupleIJNS5_1CILi64EEES8_NS7_ILi192EEEEEENS_6half_tEfNS_4arch4Sm80ELb0ELb1ELb0ELb0ELb0ELb0ELb0ELb0ELi2ELi2ELi2ELi2ELb1EEENS1_21CollectiveEpilogueBwdISA_SB_SD_Li256ELb0ELb0ELi4EEENS1_19SingleTileSchedulerILb0ELb0ELb0ELi64EEEEEEEEEvNT_6ParamsE)
        /*0048*/ 	.short	0x0210
        /*004a*/ 	.short	0x0270


	//----- nvinfo : EIATTR_SW_WAR
	.align		4
.L_428:
        /*004c*/ 	.byte	0x04, 0x36
        /*004e*/ 	.short	(.L_430 - .L_429)
.L_429:
        /*0050*/ 	.word	0x00000008
.L_430:


//--------------------- .nv.info._ZN7cutlass13device_kernelIN5flash19enable_sm80_to_sm89INS1_16FlashAttnBwdSm80INS1_25CollectiveMainloopBwdSm80ILi1ELi1EN4cute5tupleIJNS5_1CILi64EEES8_NS7_ILi192EEEEEENS_6half_tEfNS_4arch4Sm80ELb0ELb1ELb0ELb0ELb1ELb0ELb0ELb0ELi2ELi2ELi2ELi2ELb1EEENS1_21CollectiveEpilogueBwdISA_SB_SD_Li256ELb0ELb0ELi4EEENS1_19SingleTileSchedulerILb0ELb0ELb0ELi64EEEEEEEEEvNT_6ParamsE --------------------------
	.section	.nv.info._ZN7cutlass13device_kernelIN5flash19enable_sm80_to_sm89INS1_16FlashAttnBwdSm80INS1_25CollectiveMainloopBwdSm80ILi1ELi1EN4cute5tupleIJNS5_1CILi64EEES8_NS7_ILi192EEEEEENS_6half_tEfNS_4arch4Sm80ELb0ELb1ELb0ELb0ELb1ELb0ELb0ELb0ELi2ELi2ELi2ELi2ELb1EEENS1_21CollectiveEpilogueBwdISA_SB_SD_Li256ELb0ELb0ELi4EEENS1_19SingleTileSchedulerILb0ELb0ELb0ELi64EEEEEEEEEvNT_6ParamsE,"",@"SHT_CUDA_INFO"
	.sectionflags	@""
	.align	4


	//----- nvinfo : EIATTR_CUDA_API_VERSION
	.align		4
        /*0000*/ 	.byte	0x04, 0x37
        /*0002*/ 	.short	(.L_432 - .L_431)
.L_431:
        /*0004*/ 	.word	0x00000082


	//----- nvinfo : EIATTR_KPARAM_INFO
	.align		4
.L_432:
        /*0008*/ 	.byte	0x04, 0x17
        /*000a*/ 	.short	(.L_434 - .L_433)
.L_433:
        /*000c*/ 	.word	0x00000000
        /*0010*/ 	.short	0x0000
        /*0012*/ 	.short	0x0000
        /*0014*/ 	.byte	0x00, 0xf0, 0xc1, 0x09


	//----- nvinfo : EIATTR_SPARSE_MMA_MASK
	.align		4
.L_434:
        /*0018*/ 	.byte	0x03, 0x50
        /*001a*/ 	.short	0x0000


	//----- nvinfo : EIATTR_MAXREG_COUNT
	.align		4
        /*001c*/ 	.byte	0x03, 0x1b
        /*001e*/ 	.short	0x00ff


	//----- nvinfo : EIATTR_MERCURY_ISA_VERSION
	.align		4
        /*0020*/ 	.byte	0x03, 0x5f
        /*0022*/ 	.short	0x0101


	//----- nvinfo : EIATTR_EXIT_INSTR_OFFSETS
	.align		4
        /*0024*/ 	.byte	0x04, 0x1c
        /*0026*/ 	.short	(.L_436 - .L_435)


	//   ....[0]....
.L_435:
        /*0028*/ 	.word	0x00000010


	//----- nvinfo : EIATTR_MAX_THREADS
	.align		4
.L_436:
        /*002c*/ 	.byte	0x04, 0x05
        /*002e*/ 	.short	(.L_438 - .L_437)
.L_437:
        /*0030*/ 	.word	0x00000100
        /*0034*/ 	.word	0x00000001
        /*0038*/ 	.word	0x00000001


	//----- nvinfo : EIATTR_CBANK_PARAM_SIZE
	.align		4
.L_438:
        /*003c*/ 	.byte	0x03, 0x19
        /*003e*/ 	.short	0x0270


	//----- nvinfo : EIATTR_PARAM_CBANK
	.align		4
        /*0040*/ 	.byte	0x04, 0x0a
        /*0042*/ 	.short	(.L_440 - .L_439)
	.align		4
.L_439:
        /*0044*/ 	.word	index@(.nv.constant0._ZN7cutlass13device_kernelIN5flash19enable_sm80_to_sm89INS1_16FlashAttnBwdSm80INS1_25CollectiveMainloopBwdSm80ILi1ELi1EN4cute5tupleIJNS5_1CILi64EEES8_NS7_ILi192EEEEEENS_6half_tEfNS_4arch4Sm80ELb0ELb1ELb0ELb0ELb1ELb0ELb0ELb0ELi2ELi2ELi2ELi2ELb1EEENS1_21CollectiveEpilogueBwdISA_SB_SD_Li256ELb0ELb0ELi4EEENS1_19SingleTileSchedulerILb0ELb0ELb0ELi64EEEEEEEEEvNT_6ParamsE)
        /*0048*/ 	.short	0x0210
        /*004a*/ 	.short	0x0270


	//----- nvinfo : EIATTR_SW_WAR
	.align		4
.L_440:
        /*004c*/ 	.byte	0x04, 0x36
        /*004e*/ 	.short	(.L_442 - .L_441)
.L_441:
        /*0050*/ 	.word	0x00000008
.L_442:


//--------------------- .nv.info._ZN7cutlass13device_kernelIN5flash19enable_sm80_to_sm89INS1_16FlashAttnBwdSm80INS1_25CollectiveMainloopBwdSm80ILi1ELi1EN4cute5tupleIJNS5_1CILi64EEES8_NS7_ILi192EEEEEENS_6half_tEfNS_4arch4Sm80ELb0ELb1ELb0ELb0ELb0ELb0ELb0ELb0ELi2ELi2ELi2ELi2ELb1EEENS1_24CollectiveEpilogueBwdGQAISA_fSD_Li256ELb0ELb0EEENS1_19SingleTileSchedulerILb0ELb0ELb0ELi64EEEEEEEEEvNT_6ParamsE --------------------------
	.section	.nv.info._ZN7cutlass13device_kernelIN5flash19enable_sm80_to_sm89INS1_16FlashAttnBwdSm80INS1_25CollectiveMainloopBwdSm80ILi1ELi1EN4cute5tupleIJNS5_1CILi64EEES8_NS7_ILi192EEEEEENS_6half_tEfNS_4arch4Sm80ELb0ELb1ELb0ELb0ELb0ELb0ELb0ELb0ELi2ELi2ELi2ELi2ELb1EEENS1_24CollectiveEpilogueBwdGQAISA_fSD_Li256ELb0ELb0EEENS1_19SingleTileSchedulerILb0ELb0ELb0ELi64EEEEEEEEEvNT_6ParamsE,"",@"SHT_CUDA_INFO"
	.sectionflags	@""
	.align	4


	//----- nvinfo : EIATTR_CUDA_API_VERSION
	.align		4
        /*0000*/ 	.byte	0x04, 0x37
        /*0002*/ 	.short	(.L_444 - .L_443)
.L_443:
        /*0004*/ 	.word	0x00000082


	//----- nvinfo : EIATTR_KPARAM_INFO
	.align		4
.L_444:
        /*0008*/ 	.byte	0x04, 0x17
        /*000a*/ 	.short	(.L_446 - .L_445)
.L_445:
        /*000c*/ 	.word	0x00000000
        /*0010*/ 	.short	0x0000
        /*0012*/ 	.short	0x0000
        /*0014*/ 	.byte	0x00, 0xf0, 0xe1, 0x09


	//----- nvinfo : EIATTR_SPARSE_MMA_MASK
	.align		4
.L_446:
        /*0018*/ 	.byte	0x03, 0x50
        /*001a*/ 	.short	0x0000


	//----- nvinfo : EIATTR_MAXREG_COUNT
	.align		4
        /*001c*/ 	.byte	0x03, 0x1b
        /*001e*/ 	.short	0x00ff


	//----- nvinfo : EIATTR_MERCURY_ISA_VERSION
	.align		4
        /*0020*/ 	.byte	0x03, 0x5f
        /*0022*/ 	.short	0x0101


	//----- nvinfo : EIATTR_EXIT_INSTR_OFFSETS
	.align		4
        /*0024*/ 	.byte	0x04, 0x1c
        /*0026*/ 	.short	(.L_448 - .L_447)


	//   ....[0]....
.L_447:
        /*0028*/ 	.word	0x00000010


	//----- nvinfo : EIATTR_MAX_THREADS
	.align		4
.L_448:
        /*002c*/ 	.byte	0x04, 0x05
        /*002e*/ 	.short	(.L_450 - .L_449)
.L_449:
        /*0030*/ 	.word	0x00000100
        /*0034*/ 	.word	0x00000001
        /*0038*/ 	.word	0x00000001


	//----- nvinfo : EIATTR_CBANK_PARAM_SIZE
	.align		4
.L_450:
        /*003c*/ 	.byte	0x03, 0x19
        /*003e*/ 	.short	0x0278


	//----- nvinfo : EIATTR_PARAM_CBANK
	.align		4
        /*0040*/ 	.byte	0x04, 0x0a
        /*0042*/ 	.short	(.L_452 - .L_451)
	.align		4
.L_451:
        /*0044*/ 	.word	index@(.nv.constant0._ZN7cutlass13device_kernelIN5flash19enable_sm80_to_sm89INS1_16FlashAttnBwdSm80INS1_25CollectiveMainloopBwdSm80ILi1ELi1EN4cute5tupleIJNS5_1CILi64EEES8_NS7_ILi192EEEEEENS_6half_tEfNS_4arch4Sm80ELb0ELb1ELb0ELb0ELb0ELb0ELb0ELb0ELi2ELi2ELi2ELi2ELb1EEENS1_24CollectiveEpilogueBwdGQAISA_fSD_Li256ELb0ELb0EEENS1_19SingleTileSchedulerILb0ELb0ELb0ELi64EEEEEEEEEvNT_6ParamsE)
        /*0048*/ 	.short	0x0210
        /*004a*/ 	.short	0x0278


	//----- nvinfo : EIATTR_SW_WAR
	.align		4
.L_452:
        /*004c*/ 	.byte	0x04, 0x36
        /*004e*/ 	.short	(.L_454 - .L_453)
.L_453:
        /*0050*/ 	.word	0x00000008
.L_454:


//--------------------- .nv.info._ZN7cutlass13device_kernelIN5flash19enable_sm80_to_sm89INS1_16FlashAttnBwdSm80INS1_25CollectiveMainloopBwdSm80ILi1ELi1EN4cute5tupleIJNS5_1CILi64EEES8_NS7_ILi192EEEEEENS_6half_tEfNS_4arch4Sm80ELb0ELb1ELb0ELb0ELb1ELb0ELb0ELb0ELi2ELi2ELi2ELi2ELb1EEENS1_24CollectiveEpilogueBwdGQAISA_fSD_Li256ELb0ELb1EEENS1_19SingleTileSchedulerILb0ELb0ELb0ELi64EEEEEEEEEvNT_6ParamsE --------------------------
	.section	.nv.info._ZN7cutlass13device_kernelIN5flash19enable_sm80_to_sm89INS1_16FlashAttnBwdSm80INS1_25CollectiveMainloopBwdSm80ILi1ELi1EN4cute5tupleIJNS5_1CILi64EEES8_NS7_ILi192EEEEEENS_6half_tEfNS_4arch4Sm80ELb0ELb1ELb0ELb0ELb1ELb0ELb0ELb0ELi2ELi2ELi2ELi2ELb1EEENS1_24CollectiveEpilogueBwdGQAISA_fSD_Li256ELb0ELb1EEENS1_19SingleTileSchedulerILb0ELb0ELb0ELi64EEEEEEEEEvNT_6ParamsE,"",@"SHT_CUDA_INFO"
	.sectionflags	@""
	.align	4


	//----- nvinfo : EIATTR_CUDA_API_VERSION
	.align		4
        /*0000*/ 	.byte	0x04, 0x37
        /*0002*/ 	.short	(.L_456 - .L_455)
.L_455:
        /*0004*/ 	.word	0x00000082


	//----- nvinfo : EIATTR_KPARAM_INFO
	.align		4
.L_456:
        /*0008*/ 	.byte	0x04, 0x17
        /*000a*/ 	.short	(.L_458 - .L_457)
.L_457:
        /*000c*/ 	.word	0x00000000
        /*0010*/ 	.short	0x0000
        /*0012*/ 	.short	0x0000
        /*0014*/ 	.byte	0x00, 0xf0, 0xe1, 0x09


	//----- nvinfo : EIATTR_SPARSE_MMA_MASK
	.align		4
.L_458:
        /*0018*/ 	.byte	0x03, 0x50
        /*001a*/ 	.short	0x0000


	//----- nvinfo : EIATTR_MAXREG_COUNT
	.align		4
        /*001c*/ 	.byte	0x03, 0x1b
        /*001e*/ 	.short	0x00ff


	//----- nvinfo : EIATTR_MERCURY_ISA_VERSION
	.align		4
        /*0020*/ 	.byte	0x03, 0x5f
        /*0022*/ 	.short	0x0101


	//----- nvinfo : EIATTR_EXIT_INSTR_OFFSETS
	.align		4
        /*0024*/ 	.byte	0x04, 0x1c
        /*0026*/ 	.short	(.L_460 - .L_459)


	//   ....[0]....
.L_459:
        /*0028*/ 	.word	0x00000010


	//----- nvinfo : EIATTR_MAX_THREADS
	.align		4
.L_460:
        /*002c*/ 	.byte	0x04, 0x05
        /*002e*/ 	.short	(.L_462 - .L_461)
.L_461:
        /*0030*/ 	.word	0x00000100
        /*0034*/ 	.word	0x00000001
        /*0038*/ 	.word	0x00000001


	//----- nvinfo : EIATTR_CBANK_PARAM_SIZE
	.align		4
.L_462:
        /*003c*/ 	.byte	0x03, 0x19
        /*003e*/ 	.short	0x0278


	//----- nvinfo : EIATTR_PARAM_CBANK
	.align		4
        /*0040*/ 	.byte	0x04, 0x0a
        /*0042*/ 	.short	(.L_464 - .L_463)
	.align		4
.L_463:
        /*0044*/ 	.word	index@(.nv.constant0._ZN7cutlass13device_kernelIN5flash19enable_sm80_to_sm89INS1_16FlashAttnBwdSm80INS1_25CollectiveMainloopBwdSm80ILi1ELi1EN4cute5tupleIJNS5_1CILi64EEES8_NS7_ILi192EEEEEENS_6half_tEfNS_4arch4Sm80ELb0ELb1ELb0ELb0ELb1ELb0ELb0ELb0ELi2ELi2ELi2ELi2ELb1EEENS1_24CollectiveEpilogueBwdGQAISA_fSD_Li256ELb0ELb1EEENS1_19SingleTileSchedulerILb0ELb0ELb0ELi64EEEEEEEEEvNT_6ParamsE)
        /*0048*/ 	.short	0x0210
        /*004a*/ 	.short	0x0278


	//----- nvinfo : EIATTR_SW_WAR
	.align		4
.L_464:
        /*004c*/ 	.byte	0x04, 0x36
        /*004e*/ 	.short	(.L_466 - .L_465)
.L_465:
        /*0050*/ 	.word	0x00000008
.L_466:


//--------------------- .nv.info._ZN7cutlass13device_kernelIN5flash19enable_sm80_to_sm89INS1_16FlashAttnBwdSm80INS1_25CollectiveMainloopBwdSm80ILi1ELi1EN4cute5tupleIJNS5_1CILi64EEES8_NS7_ILi192EEEEEENS_6half_tEfNS_4arch4Sm80ELb0ELb1ELb0ELb1ELb0ELb0ELb0ELb0ELi2ELi2ELi2ELi2ELb1EEENS1_21CollectiveEpilogueBwdISA_SB_SD_Li256ELb1ELb0ELi4EEENS1_19SingleTileSchedulerILb1ELb0ELb0ELi64EEEEEEEEEvNT_6ParamsE --------------------------
	.section	.nv.info._ZN7cutlass13device_kernelIN5flash19enable_sm80_to_sm89INS1_16FlashAttnBwdSm80INS1_25CollectiveMainloopBwdSm80ILi1ELi1EN4cute5tupleIJNS5_1CILi64EEES8_NS7_ILi192EEEEEENS_6half_tEfNS_4arch4Sm80ELb0ELb1ELb0ELb1ELb0ELb0ELb0ELb0ELi2ELi2ELi2ELi2ELb1EEENS1_21CollectiveEpilogueBwdISA_SB_SD_Li256ELb1ELb0ELi4EEENS1_19SingleTileSchedulerILb1ELb0ELb0ELi64EEEEEEEEEvNT_6ParamsE,"",@"SHT_CUDA_INFO"
	.sectionflags	@""
	.align	4


	//----- nvinfo : EIATTR_CUDA_API_VERSION
	.align		4
        /*0000*/ 	.byte	0x04, 0x37
        /*0002*/ 	.short	(.L_468 - .L_467)
.L_467:
        /*0004*/ 	.word	0x00000082


	//----- nvinfo : EIATTR_KPARAM_INFO
	.align		4
.L_468:
        /*0008*/ 	.byte	0x04, 0x17
        /*000a*/ 	.short	(.L_470 - .L_469)
.L_469:
        /*000c*/ 	.word	0x00000000
        /*0010*/ 	.short	0x0000
        /*0012*/ 	.short	0x0000
        /*0014*/ 	.byte	0x00, 0xf0, 0xc1, 0x09


	//----- nvinfo : EIATTR_SPARSE_MMA_MASK
	.align		4
.L_470:
        /*0018*/ 	.byte	0x03, 0x50
        /*001a*/ 	.short	0x0000


	//----- nvinfo : EIATTR_MAXREG_COUNT
	.align		4
        /*001c*/ 	.byte	0x03, 0x1b
        /*001e*/ 	.short	0x00ff


	//----- nvinfo : EIATTR_MERCURY_ISA_VERSION
	.align		4
        /*0020*/ 	.byte	0x03, 0x5f
        /*0022*/ 	.short	0x0101


	//----- nvinfo : EIATTR_EXIT_INSTR_OFFSETS
	.align		4
        /*0024*/ 	.byte	0x04, 0x1c
        /*0026*/ 	.short	(.L_472 - .L_471)


	//   ....[0]....
.L_471:
        /*0028*/ 	.word	0x00000010


	//----- nvinfo : EIATTR_MAX_THREADS
	.align		4
.L_472:
        /*002c*/ 	.byte	0x04, 0x05
        /*002e*/ 	.short	(.L_474 - .L_473)
.L_473:
        /*0030*/ 	.word	0x00000100
        /*0034*/ 	.word	0x00000001
        /*0038*/ 	.word	0x00000001


	//----- nvinfo : EIATTR_CBANK_PARAM_SIZE
	.align		4
.L_474:
        /*003c*/ 	.byte	0x03, 0x19
        /*003e*/ 	.short	0x0270


	//----- nvinfo : EIATTR_PARAM_CBANK
	.align		4
        /*0040*/ 	.byte	0x04, 0x0a
        /*0042*/ 	.short	(.L_476 - .L_475)
	.align		4
.L_475:
        /*0044*/ 	.word	index@(.nv.constant0._ZN7cutlass13device_kernelIN5flash19enable_sm80_to_sm89INS1_16FlashAttnBwdSm80INS1_25CollectiveMainloopBwdSm80ILi1ELi1EN4cute5tupleIJNS5_1CILi64EEES8_NS7_ILi192EEEEEENS_6half_tEfNS_4arch4Sm80ELb0ELb1ELb0ELb1ELb0ELb0ELb0ELb0ELi2ELi2ELi2ELi2ELb1EEENS1_21CollectiveEpilogueBwdISA_SB_SD_Li256ELb1ELb0ELi4EEENS1_19SingleTileSchedulerILb1ELb0ELb0ELi64EEEEEEEEEvNT_6ParamsE)
        /*0048*/ 	.short	0x0210
        /*004a*/ 	.short	0x0270


	//----- nvinfo : EIATTR_SW_WAR
	.align		4
.L_476:
        /*004c*/ 	.byte	0x04, 0x36
        /*004e*/ 	.short	(.L_478 - .L_477)
.L_477:
        /*0050*/ 	.word	0x00000008
.L_478:


//--------------------- .nv.info._ZN7cutlass13device_kernelIN5flash19enable_sm80_to_sm89INS1_16FlashAttnBwdSm80INS1_25CollectiveMainloopBwdSm80ILi1ELi1EN4cute5tupleIJNS5_1CILi64EEES8_NS7_ILi192EEEEEENS_6half_tEfNS_4arch4Sm80ELb0ELb1ELb0ELb1ELb1ELb0ELb0ELb0ELi2ELi2ELi2ELi2ELb1EEENS1_21CollectiveEpilogueBwdISA_SB_SD_Li256ELb1ELb0ELi4EEENS1_19SingleTileSchedulerILb1ELb0ELb0ELi64EEEEEEEEEvNT_6ParamsE --------------------------
	.section	.nv.info._ZN7cutlass13device_kernelIN5flash19enable_sm80_to_sm89INS1_16FlashAttnBwdSm80INS1_25CollectiveMainloopBwdSm80ILi1ELi1EN4cute5tupleIJNS5_1CILi64EEES8_NS7_ILi192EEEEEENS_6half_tEfNS_4arch4Sm80ELb0ELb1ELb0ELb1ELb1ELb0ELb0ELb0ELi2ELi2ELi2ELi2ELb1EEENS1_21CollectiveEpilogueBwdISA_SB_SD_Li256ELb1ELb0ELi4EEENS1_19SingleTileSchedulerILb1ELb0ELb0ELi64EEEEEEEEEvNT_6ParamsE,"",@"SHT_CUDA_INFO"
	.sectionflags	@""
	.align	4


	//----- nvinfo : EIATTR_CUDA_API_VERSION
	.align		4
        /*0000*/ 	.byte	0x04, 0x37
        /*0002*/ 	.short	(.L_480 - .L_479)
.L_479:
        /*0004*/ 	.word	0x00000082


	//----- nvinfo : EIATTR_KPARAM_INFO
	.align		4
.L_480:
        /*0008*/ 	.byte	0x04, 0x17
        /*000a*/ 	.short	(.L_482 - .L_481)
.L_481:
        /*000c*/ 	.word	0x00000000
        /*0010*/ 	.short	0x0000
        /*0012*/ 	.short	0x0000
        /*0014*/ 	.byte	0x00, 0xf0, 0xc1, 0x09


	//----- nvinfo : EIATTR_SPARSE_MMA_MASK
	.align		4
.L_482:
        /*0018*/ 	.byte	0x03, 0x50
        /*001a*/ 	.short	0x0000


	//----- nvinfo : EIATTR_MAXREG_COUNT
	.align		4
        /*001c*/ 	.byte	0x03, 0x1b
        /*001e*/ 	.short	0x00ff


	//----- nvinfo : EIATTR_MERCURY_ISA_VERSION
	.align		4
        /*0020*/ 	.byte	0x03, 0x5f
        /*0022*/ 	.short	0x0101


	//----- nvinfo : EIATTR_EXIT_INSTR_OFFSETS
	.align		4
        /*0024*/ 	.byte	0x04, 0x1c
        /*0026*/ 	.short	(.L_484 - .L_483)


	//   ....[0]....
.L_483:
        /*0028*/ 	.word	0x00000010


	//----- nvinfo : EIATTR_MAX_THREADS
	.align		4
.L_484:
        /*002c*/ 	.byte	0x04, 0x05
        /*002e*/ 	.short	(.L_486 - .L_485)
.L_485:
        /*0030*/ 	.word	0x00000100
        /*0034*/ 	.word	0x00000001
        /*0038*/ 	.word	0x00000001


	//----- nvinfo : EIATTR_CBANK_PARAM_SIZE
	.align		4
.L_486:
        /*003c*/ 	.byte	0x03, 0x19
        /*003e*/ 	.short	0x0270


	//----- nvinfo : EIATTR_PARAM_CBANK
	.align		4
        /*0040*/ 	.byte	0x04, 0x0a
        /*0042*/ 	.short	(.L_488 - .L_487)
	.align		4
.L_487:
        /*0044*/ 	.word	index@(.nv.constant0._ZN7cutlass13device_kernelIN5flash19enable_sm80_to_sm89INS1_16FlashAttnBwdSm80INS1_25CollectiveMainloopBwdSm80ILi1ELi1EN4cute5tupleIJNS5_1CILi64EEES8_NS7_ILi192EEEEEENS_6half_tEfNS_4arch4Sm80ELb0ELb1ELb0ELb1ELb1ELb0ELb0ELb0ELi2ELi2ELi2ELi2ELb1EEENS1_21CollectiveEpilogueBwdISA_SB_SD_Li256ELb1ELb0ELi4EEENS1_19SingleTileSchedulerILb1ELb0ELb0ELi64EEEEEEEEEvNT_6ParamsE)
        /*0048*/ 	.short	0x0210
        /*004a*/ 	.short	0x0270


	//----- nvinfo : EIATTR_SW_WAR
	.align		4
.L_488:
        /*004c*/ 	.byte	0x04, 0x36
        /*004e*/ 	.short	(.L_490 - .L_489)
.L_489:
        /*0050*/ 	.word	0x00000008
.L_490:


//--------------------- .nv.info._ZN7cutlass13device_kernelIN5flash19enable_sm80_to_sm89INS1_16FlashAttnBwdSm80INS1_25CollectiveMainloopBwdSm80ILi1ELi1EN4cute5tupleIJNS5_1CILi64EEES8_NS7_ILi192EEEEEENS_6half_tEfNS_4arch4Sm80ELb0ELb1ELb0ELb1ELb0ELb0ELb0ELb0ELi2ELi2ELi2ELi2ELb1EEENS1_24CollectiveEpilogueBwdGQAISA_fSD_Li256ELb1ELb0EEENS1_19SingleTileSchedulerILb1ELb0ELb0ELi64EEEEEEEEEvNT_6ParamsE --------------------------
	.section	.nv.info._ZN7cutlass13device_kernelIN5flash19enable_sm80_to_sm89INS1_16FlashAttnBwdSm80INS1_25CollectiveMainloopBwdSm80ILi1ELi1EN4cute5tupleIJNS5_1CILi64EEES8_NS7_ILi192EEEEEENS_6half_tEfNS_4arch4Sm80ELb0ELb1ELb0ELb1ELb0ELb0ELb0ELb0ELi2ELi2ELi2ELi2ELb1EEENS1_24CollectiveEpilogueBwdGQAISA_fSD_Li256ELb1ELb0EEENS1_19SingleTileSchedulerILb1ELb0ELb0ELi64EEEEEEEEEvNT_6ParamsE,"",@"SHT_CUDA_INFO"
	.sectionflags	@""
	.align	4


	//----- nvinfo : EIATTR_CUDA_API_VERSION
	.align		4
        /*0000*/ 	.byte	0x04, 0x37
        /*0002*/ 	.short	(.L_492 - .L_491)
.L_491:
        /*0004*/ 	.word	0x00000082


	//----- nvinfo : EIATTR_KPARAM_INFO
	.align		4
.L_492:
        /*0008*/ 	.byte	0x04, 0x17
        /*000a*/ 	.short	(.L_494 - .L_493)
.L_493:
        /*000c*/ 	.word	0x00000000
        /*0010*/ 	.short	0x0000
        /*0012*/ 	.short	0x0000
        /*0014*/ 	.byte	0x00, 0xf0, 0xe1, 0x09


	//----- nvinfo : EIATTR_SPARSE_MMA_MASK
	.align		4
.L_494:
        /*0018*/ 	.byte	0x03, 0x50
        /*001a*/ 	.short	0x0000


	//----- nvinfo : EIATTR_MAXREG_COUNT
	.align		4
        /*001c*/ 	.byte	0x03, 0x1b
        /*001e*/ 	.short	0x00ff


	//----- nvinfo : EIATTR_MERCURY_ISA_VERSION
	.align		4
        /*0020*/ 	.byte	0x03, 0x5f
        /*0022*/ 	.short	0x0101


	//----- nvinfo : EIATTR_EXIT_INSTR_OFFSETS
	.align		4
        /*0024*/ 	.byte	0x04, 0x1c
        /*0026*/ 	.short	(.L_496 - .L_495)


	//   ....[0]....
.L_495:
        /*0028*/ 	.word	0x00000010


	//----- nvinfo : EIATTR_MAX_THREADS
	.align		4
.L_496:
        /*002c*/ 	.byte	0x04, 0x05
        /*002e*/ 	.short	(.L_498 - .L_497)
.L_497:
        /*0030*/ 	.word	0x00000100
        /*0034*/ 	.word	0x00000001
        /*0038*/ 	.word	0x00000001


	//----- nvinfo : EIATTR_CBANK_PARAM_SIZE
	.align		4
.L_498:
        /*003c*/ 	.byte	0x03, 0x19
        /*003e*/ 	.short	0x0278


	//----- nvinfo : EIATTR_PARAM_CBANK
	.align		4
        /*0040*/ 	.byte	0x04, 0x0a
        /*0042*/ 	.short	(.L_500 - .L_499)
	.align		4
.L_499:
        /*0044*/ 	.word	index@(.nv.constant0._ZN7cutlass13device_kernelIN5flash19enable_sm80_to_sm89INS1_16FlashAttnBwdSm80INS1_25CollectiveMainloopBwdSm80ILi1ELi1EN4cute5tupleIJNS5_1CILi64EEES8_NS7_ILi192EEEEEENS_6half_tEfNS_4arch4Sm80ELb0ELb1ELb0ELb1ELb0ELb0ELb0ELb0ELi2ELi2ELi2ELi2ELb1EEENS1_24CollectiveEpilogueBwdGQAISA_fSD_Li256ELb1ELb0EEENS1_19SingleTileSchedulerILb1ELb0ELb0ELi64EEEEEEEEEvNT_6ParamsE)
        /*0048*/ 	.short	0x0210
        /*004a*/ 	.short	0x0278


	//----- nvinfo : EIATTR_SW_WAR
	.align		4
.L_500:
        /*004c*/ 	.byte	0x04, 0x36
        /*004e*/ 	.short	(.L_502 - .L_501)
.L_501:
        /*0050*/ 	.word	0x00000008
.L_502:


//--------------------- .nv.info._ZN7cutlass13device_kernelIN5flash19enable_sm80_to_sm89INS1_16FlashAttnBwdSm80INS1_25CollectiveMainloopBwdSm80ILi1ELi1EN4cute5tupleIJNS5_1CILi64EEES8_NS7_ILi192EEEEEENS_6half_tEfNS_4arch4Sm80ELb0ELb1ELb0ELb1ELb1ELb0ELb0ELb0ELi2ELi2ELi2ELi2ELb1EEENS1_24CollectiveEpilogueBwdGQAISA_fSD_Li256ELb1ELb1EEENS1_19SingleTileSchedulerILb1ELb0ELb0ELi64EEEEEEEEEvNT_6ParamsE --------------------------
	.section	.nv.info._ZN7cutlass13device_kernelIN5flash19enable_sm80_to_sm89INS1_16FlashAttnBwdSm80INS1_25CollectiveMainloopBwdSm80ILi1ELi1EN4cute5tupleIJNS5_1CILi64EEES8_NS7_ILi192EEEEEENS_6half_tEfNS_4arch4Sm80ELb0ELb1ELb0ELb1ELb1ELb0ELb0ELb0ELi2ELi2ELi2ELi2ELb1EEENS1_24CollectiveEpilogueBwdGQAISA_fSD_Li256ELb1ELb1EEENS1_19SingleTileSchedulerILb1ELb0ELb0ELi64EEEEEEEEEvNT_6ParamsE,"",@"SHT_CUDA_INFO"
	.sectionflags	@""
	.align	4


	//----- nvinfo : EIATTR_CUDA_API_VERSION
	.align		4
        /*0000*/ 	.byte	0x04, 0x37
        /*0002*/ 	.short	(.L_504 - .L_503)
.L_503:
        /*0004*/ 	.word	0x00000082


	//----- nvinfo : EIATTR_KPARAM_INFO
	.align		4
.L_504:
        /*0008*/ 	.byte	0x04, 0x17
        /*000a*/ 	.short	(.L_506 - .L_505)
.L_505:
        /*000c*/ 	.word	0x00000000
        /*0010*/ 	.short	0x0000
        /*0012*/ 	.short	0x0000
        /*0014*/ 	.byte	0x00, 0xf0, 0xe1, 0x09


	//----- nvinfo : EIATTR_SPARSE_MMA_MASK
	.align		4
.L_506:
        /*0018*/ 	.byte	0x03, 0x50
        /*001a*/ 	.short	0x0000


	//----- nvinfo : EIATTR_MAXREG_COUNT
	.align		4
        /*001c*/ 	.byte	0x03, 0x1b
        /*001e*/ 	.short	0x00ff


	//----- nvinfo : EIATTR_MERCURY_ISA_VERSION
	.align		4
        /*0020*/ 	.byte	0x03, 0x5f
        /*0022*/ 	.short	0x0101


	//----- nvinfo : EIATTR_EXIT_INSTR_OFFSETS
	.align		4
        /*0024*/ 	.byte	0x04, 0x1c
        /*0026*/ 	.short	(.L_508 - .L_507)


	//   ....[0]....
.L_507:
        /*0028*/ 	.word	0x00000010


	//----- nvinfo : EIATTR_MAX_THREADS
	.align		4
.L_508:
        /*002c*/ 	.byte	0x04, 0x05
        /*002e*/ 	.short	(.L_510 - .L_509)
.L_509:
        /*0030*/ 	.word	0x00000100
        /*0034*/ 	.word	0x00000001
        /*0038*/ 	.word	0x00000001


	//----- nvinfo : EIATTR_CBANK_PARAM_SIZE
	.align		4
.L_510:
        /*003c*/ 	.byte	0x03, 0x19
        /*003e*/ 	.short	0x0278


	//----- nvinfo : EIATTR_PARAM_CBANK
	.align		4
        /*0040*/ 	.byte	0x04, 0x0a
        /*0042*/ 	.short	(.L_512 - .L_511)
	.align		4
.L_511:
        /*0044*/ 	.word	index@(.nv.constant0._ZN7cutlass13device_kernelIN5flash19enable_sm80_to_sm89INS1_16FlashAttnBwdSm80INS1_25CollectiveMainloopBwdSm80ILi1ELi1EN4cute5tupleIJNS5_1CILi64EEES8_NS7_ILi192EEEEEENS_6half_tEfNS_4arch4Sm80ELb0ELb1ELb0ELb1ELb1ELb0ELb0ELb0ELi2ELi2ELi2ELi2ELb1EEENS1_24CollectiveEpilogueBwdGQAISA_fSD_Li256ELb1ELb1EEENS1_19SingleTileSchedulerILb1ELb0ELb0ELi64EEEEEEEEEvNT_6ParamsE)
        /*0048*/ 	.short	0x0210
        /*004a*/ 	.short	0x0278


	//----- nvinfo : EIATTR_SW_WAR
	.align		4
.L_512:
        /*004c*/ 	.byte	0x04, 0x36
        /*004e*/ 	.short	(.L_514 - .L_513)
.L_513:
        /*0050*/ 	.word	0x00000008
.L_514:


//--------------------- .nv.info._ZN7cutlass13device_kernelIN5flash19enable_sm80_to_sm89INS1_16FlashAttnBwdSm80INS1_25CollectiveMainloopBwdSm80ILi1ELi1EN4cute5tupleIJNS5_1CILi64EEES8_NS7_ILi192EEEEEENS_6half_tEfNS_4arch4Sm80ELb1ELb0ELb0ELb0ELb0ELb0ELb0ELb0ELi2ELi2ELi2ELi2ELb1EEENS1_21CollectiveEpilogueBwdISA_SB_SD_Li256ELb0ELb0ELi4EEENS1_25SingleTileBwdLPTSchedulerILb0ELi64ELb0EEEEEEEEEvNT_6ParamsE --------------------------
	.section	.nv.info._ZN7cutlass13device_kernelIN5flash19enable_sm80_to_sm89INS1_16FlashAttnBwdSm80INS1_25CollectiveMainloopBwdSm80ILi1ELi1EN4cute5tupleIJNS5_1CILi64EEES8_NS7_ILi192EEEEEENS_6half_tEfNS_4arch4Sm80ELb1ELb0ELb0ELb0ELb0ELb0ELb0ELb0ELi2ELi2ELi2ELi2ELb1EEENS1_21CollectiveEpilogueBwdISA_SB_SD_Li256ELb0ELb0ELi4EEENS1_25SingleTileBwdLPTSchedulerILb0ELi64ELb0EEEEEEEEEvNT_6ParamsE,"",@"SHT_CUDA_INFO"
	.sectionflags	@""
	.align	4


	//----- nvinfo : EIATTR_CUDA_API_VERSION
	.align		4
        /*0000*/ 	.byte	0x04, 0x37
        /*0002*/ 	.short	(.L_516 - .L_515)
.L_515:
        /*0004*/ 	.word	0x00000082


	//----- nvinfo : EIATTR_KPARAM_INFO
	.align		4
.L_516:
        /*0008*/ 	.byte	0x04, 0x17
        /*000a*/ 	.short	(.L_518 - .L_517)
.L_517:
        /*000c*/ 	.word	0x00000000
        /*0010*/ 	.short	0x0000
        /*0012*/ 	.short	0x0000
        /*0014*/ 	.byte	0x00, 0xf0, 0x21, 0x0a


	//----- nvinfo : EIATTR_SPARSE_MMA_MASK
	.align		4
.L_518:
        /*0018*/ 	.byte	0x03, 0x50
        /*001a*/ 	.short	0x0000


	//----- nvinfo : EIATTR_MAXREG_COUNT
	.align		4
        /*001c*/ 	.byte	0x03, 0x1b
        /*001e*/ 	.short	0x00ff


	//----- nvinfo : EIATTR_MERCURY_ISA_VERSION
	.align		4
        /*0020*/ 	.byte	0x03, 0x5f
        /*0022*/ 	.short	0x0101


	//----- nvinfo : EIATTR_EXIT_INSTR_OFFSETS
	.align		4
        /*0024*/ 	.byte	0x04, 0x1c
        /*0026*/ 	.short	(.L_520 - .L_519)


	//   ....[0]....
.L_519:
        /*0028*/ 	.word	0x00000010


	//----- nvinfo : EIATTR_MAX_THREADS
	.align		4
.L_520:
        /*002c*/ 	.byte	0x04, 0x05
        /*002e*/ 	.short	(.L_522 - .L_521)
.L_521:
        /*0030*/ 	.word	0x00000100
        /*0034*/ 	.word	0x00000001
        /*0038*/ 	.word	0x00000001


	//----- nvinfo : EIATTR_CBANK_PARAM_SIZE
	.align		4
.L_522:
        /*003c*/ 	.byte	0x03, 0x19
        /*003e*/ 	.short	0x0288


	//----- nvinfo : EIATTR_PARAM_CBANK
	.align		4
        /*0040*/ 	.byte	0x04, 0x0a
        /*0042*/ 	.short	(.L_524 - .L_523)
	.align		4
.L_523:
        /*0044*/ 	.word	index@(.nv.constant0._ZN7cutlass13device_kernelIN5flash19enable_sm80_to_sm89INS1_16FlashAttnBwdSm80INS1_25CollectiveMainloopBwdSm80ILi1ELi1EN4cute5tupleIJNS5_1CILi64EEES8_NS7_ILi192EEEEEENS_6half_tEfNS_4arch4Sm80ELb1ELb0ELb0ELb0ELb0ELb0ELb0ELb0ELi2ELi2ELi2ELi2ELb1EEENS1_21CollectiveEpilogueBwdISA_SB_SD_Li256ELb0ELb0ELi4EEENS1_25SingleTileBwdLPTSchedulerILb0ELi64ELb0EEEEEEEEEvNT_6ParamsE)
        /*0048*/ 	.short	0x0210
        /*004a*/ 	.short	0x0288


	//----- nvinfo : EIATTR_SW_WAR
	.align		4
.L_524:
        /*004c*/ 	.byte	0x04, 0x36
        /*004e*/ 	.short	(.L_526 - .L_525)
.L_525:
        /*0050*/ 	.word	0x00000008
.L_526:


//--------------------- .nv.info._ZN7cutlass13device_kernelIN5flash19enable_sm80_to_sm89INS1_16FlashAttnBwdSm80INS1_25CollectiveMainloopBwdSm80ILi1ELi1EN4cute5tupleIJNS5_1CILi64EEES8_NS7_ILi192EEEEEENS_6half_tEfNS_4arch4Sm80ELb1ELb0ELb0ELb0ELb1ELb0ELb0ELb0ELi2ELi2ELi2ELi2ELb1EEENS1_21CollectiveEpilogueBwdISA_SB_SD_Li256ELb0ELb0ELi4EEENS1_25SingleTileBwdLPTSchedulerILb0ELi64ELb1EEEEEEEEEvNT_6ParamsE --------------------------
	.section	.nv.info._ZN7cutlass13device_kernelIN5flash19enable_sm80_to_sm89INS1_16FlashAttnBwdSm80INS1_25CollectiveMainloopBwdSm80ILi1ELi1EN4cute5tupleIJNS5_1CILi64EEES8_NS7_ILi192EEEEEENS_6half_tEfNS_4arch4Sm80ELb1ELb0ELb0ELb0ELb1ELb0ELb0ELb0ELi2ELi2ELi2ELi2ELb1EEENS1_21CollectiveEpilogueBwdISA_SB_SD_Li256ELb0ELb0ELi4EEENS1_25SingleTileBwdLPTSchedulerILb0ELi64ELb1EEEEEEEEEvNT_6ParamsE,"",@"SHT_CUDA_INFO"
	.sectionflags	@""
	.align	4


	//----- nvinfo : EIATTR_CUDA_API_VERSION
	.align		4
        /*0000*/ 	.byte	0x04, 0x37
        /*0002*/ 	.short	(.L_528 - .L_527)
.L_527:
        /*0004*/ 	.word	0x00000082


	//----- nvinfo : EIATTR_KPARAM_INFO
	.align		4
.L_528:
        /*0008*/ 	.byte	0x04, 0x17
        /*000a*/ 	.short	(.L_530 - .L_529)
.L_529:
        /*000c*/ 	.word	0x00000000
        /*0010*/ 	.short	0x0000
        /*0012*/ 	.short	0x0000
        /*0014*/ 	.byte	0x00, 0xf0, 0x21, 0x0a


	//----- nvinfo : EIATTR_SPARSE_MMA_MASK
	.align		4
.L_530:
        /*0018*/ 	.byte	0x03, 0x50
        /*001a*/ 	.short	0x0000


	//----- nvinfo : EIATTR_MAXREG_COUNT
	.align		4
        /*001c*/ 	.byte	0x03, 0x1b
        /*001e*/ 	.short	0x00ff


	//----- nvinfo : EIATTR_MERCURY_ISA_VERSION
	.align		4
        /*0020*/ 	.byte	0x03, 0x5f
        /*0022*/ 	.short	0x0101


	//----- nvinfo : EIATTR_EXIT_INSTR_OFFSETS
	.align		4
        /*0024*/ 	.byte	0x04, 0x1c
        /*0026*/ 	.short	(.L_532 - .L_531)


	//   ....[0]....
.L_531:
        /*0028*/ 	.word	0x00000010


	//----- nvinfo : EIATTR_MAX_THREADS
	.align		4
.L_532:
        /*002c*/ 	.byte	0x04, 0x05
        /*002e*/ 	.short	(.L_534 - .L_533)
.L_533:
        /*0030*/ 	.word	0x00000100
        /*0034*/ 	.word	0x00000001
        /*0038*/ 	.word	0x00000001


	//----- nvinfo : EIATTR_CBANK_PARAM_SIZE
	.align		4
.L_534:
        /*003c*/ 	.byte	0x03, 0x19
        /*003e*/ 	.short	0x0288


	//----- nvinfo : EIATTR_PARAM_CBANK
	.align		4
        /*0040*/ 	.byte	0x04, 0x0a
        /*0042*/ 	.short	(.L_536 - .L_535)
	.align		4
.L_535:
        /*0044*/ 	.word	index@(.nv.constant0._ZN7cutlass13device_kernelIN5flash19enable_sm80_to_sm89INS1_16FlashAttnBwdSm80INS1_25CollectiveMainloopBwdSm80ILi1ELi1EN4cute5tupleIJNS5_1CILi64EEES8_NS7_ILi192EEEEEENS_6half_tEfNS_4arch4Sm80ELb1ELb0ELb0ELb0ELb1ELb0ELb0ELb0ELi2ELi2ELi2ELi2ELb1EEENS1_21CollectiveEpilogueBwdISA_SB_SD_Li256ELb0ELb0ELi4EEENS1_25SingleTileBwdLPTSchedulerILb0ELi64ELb1EEEEEEEEEvNT_6ParamsE)
        /*0048*/ 	.short	0x0210
        /*004a*/ 	.short	0x0288


	//----- nvinfo : EIATTR_SW_WAR
	.align		4
.L_536:
        /*004c*/ 	.byte	0x04, 0x36
        /*004e*/ 	.short	(.L_538 - .L_537)
.L_537:
        /*0050*/ 	.word	0x00000008
.L_538:


//--------------------- .nv.info._ZN7cutlass13device_kernelIN5flash19enable_sm80_to_sm89INS1_16FlashAttnBwdSm80INS1_25CollectiveMainloopBwdSm80ILi1ELi1EN4cute5tupleIJNS5_1CILi64EEES8_NS7_ILi192EEEEEENS_6half_tEfNS_4arch4Sm80ELb1ELb0ELb0ELb0ELb0ELb0ELb0ELb0ELi2ELi2ELi2ELi2ELb1EEENS1_24CollectiveEpilogueBwdGQAISA_fSD_Li256ELb0ELb0EEENS1_25SingleTileBwdLPTSchedulerILb0ELi64ELb0EEEEEEEEEvNT_6ParamsE --------------------------
	.section	.nv.info._ZN7cutlass13device_kernelIN5flash19enable_sm80_to_sm89INS1_16FlashAttnBwdSm80INS1_25CollectiveMainloopBwdSm80ILi1ELi1EN4cute5tupleIJNS5_1CILi64EEES8_NS7_ILi192EEEEEENS_6half_tEfNS_4arch4Sm80ELb1ELb0ELb0ELb0ELb0ELb0ELb0ELb0ELi2ELi2ELi2ELi2ELb1EEENS1_24CollectiveEpilogueBwdGQAISA_fSD_Li256ELb0ELb0EEENS1_25SingleTileBwdLPTSchedulerILb0ELi64ELb0EEEEEEEEEvNT_6ParamsE,"",@"SHT_CUDA_INFO"
	.sectionflags	@""
	.align	4


	//----- nvinfo : EIATTR_CUDA_API_VERSION
	.align		4
        /*0000*/ 	.byte	0x04, 0x37
        /*0002*/ 	.short	(.L_540 - .L_539)
.L_539:
        /*0004*/ 	.word	0x00000082


	//----- nvinfo : EIATTR_KPARAM_INFO
	.align		4
.L_540:
        /*0008*/ 	.byte	0x04, 0x17
        /*000a*/ 	.short	(.L_542 - .L_541)
.L_541:
        /*000c*/ 	.word	0x00000000
        /*0010*/ 	.short	0x0000
        /*0012*/ 	.short	0x0000
        /*0014*/ 	.byte	0x00, 0xf0, 0x41, 0x0a


	//----- nvinfo : EIATTR_SPARSE_MMA_MASK
	.align		4
.L_542:
        /*0018*/ 	.byte	0x03, 0x50
        /*001a*/ 	.short	0x0000


	//----- nvinfo : EIATTR_MAXREG_COUNT
	.align		4
        /*001c*/ 	.byte	0x03, 0x1b
        /*001e*/ 	.short	0x00ff


	//----- nvinfo : EIATTR_MERCURY_ISA_VERSION
	.align		4
        /*0020*/ 	.byte	0x03, 0x5f
        /*0022*/ 	.short	0x0101


	//----- nvinfo : EIATTR_EXIT_INSTR_OFFSETS
	.align		4
        /*0024*/ 	.byte	0x04, 0x1c
        /*0026*/ 	.short	(.L_544 - .L_543)


	//   ....[0]....
.L_543:
        /*0028*/ 	.word	0x00000010


	//----- nvinfo : EIATTR_MAX_THREADS
	.align		4
.L_544:
        /*002c*/ 	.byte	0x04, 0x05
        /*002e*/ 	.short	(.L_546 - .L_545)
.L_545:
        /*0030*/ 	.word	0x00000100
        /*0034*/ 	.word	0x00000001
        /*0038*/ 	.word	0x00000001


	//----- nvinfo : EIATTR_CBANK_PARAM_SIZE
	.align		4
.L_546:
        /*003c*/ 	.byte	0x03, 0x19
        /*003e*/ 	.short	0x0290


	//----- nvinfo : EIATTR_PARAM_CBANK
	.align		4
        /*0040*/ 	.byte	0x04, 0x0a
        /*0042*/ 	.short	(.L_548 - .L_547)
	.align		4
.L_547:
        /*0044*/ 	.word	index@(.nv.constant0._ZN7cutlass13device_kernelIN5flash19enable_sm80_to_sm89INS1_16FlashAttnBwdSm80INS1_25CollectiveMainloopBwdSm80ILi1ELi1EN4cute5tupleIJNS5_1CILi64EEES8_NS7_ILi192EEEEEENS_6half_tEfNS_4arch4Sm80ELb1ELb0ELb0ELb0ELb0ELb0ELb0ELb0ELi2ELi2ELi2ELi2ELb1EEENS1_24CollectiveEpilogueBwdGQAISA_fSD_Li256ELb0ELb0EEENS1_25SingleTileBwdLPTSchedulerILb0ELi64ELb0EEEEEEEEEvNT_6ParamsE)
        /*0048*/ 	.short	0x0210
        /*004a*/ 	.short	0x0290


	//----- nvinfo : EIATTR_SW_WAR
	.align		4
.L_548:
        /*004c*/ 	.byte	0x04, 0x36
        /*004e*/ 	.short	(.L_550 - .L_549)
.L_549:
        /*0050*/ 	.word	0x00000008
.L_550:


//--------------------- .nv.info._ZN7cutlass13device_kernelIN5flash19enable_sm80_to_sm89INS1_16FlashAttnBwdSm80INS1_25CollectiveMainloopBwdSm80ILi1ELi1EN4cute5tupleIJNS5_1CILi64EEES8_NS7_ILi192EEEEEENS_6half_tEfNS_4arch4Sm80ELb1ELb0ELb0ELb0ELb1ELb0ELb0ELb0ELi2ELi2ELi2ELi2ELb1EEENS1_24CollectiveEpilogueBwdGQAISA_fSD_Li256ELb0ELb1EEENS1_25SingleTileBwdLPTSchedulerILb0ELi64ELb1EEEEEEEEEvNT_6ParamsE --------------------------
	.section	.nv.info._ZN7cutlass13device_kernelIN5flash19enable_sm80_to_sm89INS1_16FlashAttnBwdSm80INS1_25CollectiveMainloopBwdSm80ILi1ELi1EN4cute5tupleIJNS5_1CILi64EEES8_NS7_ILi192EEEEEENS_6half_tEfNS_4arch4Sm80ELb1ELb0ELb0ELb0ELb1ELb0ELb0ELb0ELi2ELi2ELi2ELi2ELb1EEENS1_24CollectiveEpilogueBwdGQAISA_fSD_Li256ELb0ELb1EEENS1_25SingleTileBwdLPTSchedulerILb0ELi64ELb1EEEEEEEEEvNT_6ParamsE,"",@"SHT_CUDA_INFO"
	.sectionflags	@""
	.align	4


	//----- nvinfo : EIATTR_CUDA_API_VERSION
	.align		4
        /*0000*/ 	.byte	0x04, 0x37
        /*0002*/ 	.short	(.L_552 - .L_551)
.L_551:
        /*0004*/ 	.word	0x00000082


	//----- nvinfo : EIATTR_KPARAM_INFO
	.align		4
.L_552:
        /*0008*/ 	.byte	0x04, 0x17
        /*000a*/ 	.short	(.L_554 - .L_553)
.L_553:
        /*000c*/ 	.word	0x00000000
        /*0010*/ 	.short	0x0000
        /*0012*/ 	.short	0x0000
        /*0014*/ 	.byte	0x00, 0xf0, 0x41, 0x0a


	//----- nvinfo : EIATTR_SPARSE_MMA_MASK
	.align		4
.L_554:
        /*0018*/ 	.byte	0x03, 0x50
        /*001a*/ 	.short	0x0000


	//----- nvinfo : EIATTR_MAXREG_COUNT
	.align		4
        /*001c*/ 	.byte	0x03, 0x1b
        /*001e*/ 	.short	0x00ff


	//----- nvinfo : EIATTR_MERCURY_ISA_VERSION
	.align		4
        /*0020*/ 	.byte	0x03, 0x5f
        /*0022*/ 	.short	0x0101


	//----- nvinfo : EIATTR_EXIT_INSTR_OFFSETS
	.align		4
        /*0024*/ 	.byte	0x04, 0x1c
        /*0026*/ 	.short	(.L_556 - .L_555)


	//   ....[0]....
.L_555:
        /*0028*/ 	.word	0x00000010


	//----- nvinfo : EIATTR_MAX_THREADS
	.align		4
.L_556:
        /*002c*/ 	.byte	0x04, 0x05
        /*002e*/ 	.short	(.L_558 - .L_557)
.L_557:
        /*0030*/ 	.word	0x00000100
        /*0034*/ 	.word	0x00000001
        /*0038*/ 	.word	0x00000001


	//----- nvinfo : EIATTR_CBANK_PARAM_SIZE
	.align		4
.L_558:
        /*003c*/ 	.byte	0x03, 0x19
        /*003e*/ 	.short	0x0290


	//----- nvinfo : EIATTR_PARAM_CBANK
	.align		4
        /*0040*/ 	.byte	0x04, 0x0a
        /*0042*/ 	.short	(.L_560 - .L_559)
	.align		4
.L_559:
        /*0044*/ 	.word	index@(.nv.constant0._ZN7cutlass13device_kernelIN5flash19enable_sm80_to_sm89INS1_16FlashAttnBwdSm80INS1_25CollectiveMainloopBwdSm80ILi1ELi1EN4cute5tupleIJNS5_1CILi64EEES8_NS7_ILi192EEEEEENS_6half_tEfNS_4arch4Sm80ELb1ELb0ELb0ELb0ELb1ELb0ELb0ELb0ELi2ELi2ELi2ELi2ELb1EEENS1_24CollectiveEpilogueBwdGQAISA_fSD_Li256ELb0ELb1EEENS1_25SingleTileBwdLPTSchedulerILb0ELi64ELb1EEEEEEEEEvNT_6ParamsE)
        /*0048*/ 	.short	0x0210
        /*004a*/ 	.short	0x0290


	//----- nvinfo : EIATTR_SW_WAR
	.align		4
.L_560:
        /*004c*/ 	.byte	0x04, 0x36
        /*004e*/ 	.short	(.L_562 - .L_561)
.L_561:
        /*0050*/ 	.word	0x00000008
.L_562:


//--------------------- .nv.info._ZN7cutlass13device_kernelIN5flash19enable_sm80_to_sm89INS1_16FlashAttnBwdSm80INS1_25CollectiveMainloopBwdSm80ILi1ELi1EN4cute5tupleIJNS5_1CILi64EEES8_NS7_ILi192EEEEEENS_6half_tEfNS_4arch4Sm80ELb1ELb0ELb0ELb1ELb0ELb0ELb0ELb0ELi2ELi2ELi2ELi2ELb1EEENS1_21CollectiveEpilogueBwdISA_SB_SD_Li256ELb1ELb0ELi4EEENS1_25SingleTileBwdLPTSchedulerILb1ELi64ELb0EEEEEEEEEvNT_6ParamsE --------------------------
	.section	.nv.info._ZN7cutlass13device_kernelIN5flash19enable_sm80_to_sm89INS1_16FlashAttnBwdSm80INS1_25CollectiveMainloopBwdSm80ILi1ELi1EN4cute5tupleIJNS5_1CILi64EEES8_NS7_ILi192EEEEEENS_6half_tEfNS_4arch4Sm80ELb1ELb0ELb0ELb1ELb0ELb0ELb0ELb0ELi2ELi2ELi2ELi2ELb1EEENS1_21CollectiveEpilogueBwdISA_SB_SD_Li256ELb1ELb0ELi4EEENS1_25SingleTileBwdLPTSchedulerILb1ELi64ELb0EEEEEEEEEvNT_6ParamsE,"",@"SHT_CUDA_INFO"
	.sectionflags	@""
	.align	4


	//----- nvinfo : EIATTR_CUDA_API_VERSION
	.align		4
        /*0000*/ 	.byte	0x04, 0x37
        /*0002*/ 	.short	(.L_564 - .L_563)
.L_563:
        /*0004*/ 	.word	0x00000082


	//----- nvinfo : EIATTR_KPARAM_INFO
	.align		4
.L_564:
        /*0008*/ 	.byte	0x04, 0x17
        /*000a*/ 	.short	(.L_566 - .L_565)
.L_565:
        /*000c*/ 	.word	0x00000000
        /*0010*/ 	.short	0x0000
        /*0012*/ 	.short	0x0000
        /*0014*/ 	.byte	0x00, 0xf0, 0x21, 0x0a


	//----- nvinfo : EIATTR_SPARSE_MMA_MASK
	.align		4
.L_566:
        /*0018*/ 	.byte	0x03, 0x50
        /*001a*/ 	.short	0x0000


	//----- nvinfo : EIATTR_MAXREG_COUNT
	.align		4
        /*001c*/ 	.byte	0x03, 0x1b
        /*001e*/ 	.short	0x00ff


	//----- nvinfo : EIATTR_MERCURY_ISA_VERSION
	.align		4
        /*0020*/ 	.byte	0x03, 0x5f
        /*0022*/ 	.short	0x0101


	//----- nvinfo : EIATTR_EXIT_INSTR_OFFSETS
	.align		4
        /*0024*/ 	.byte	0x04, 0x1c
        /*0026*/ 	.short	(.L_568 - .L_567)


	//   ....[0]....
.L_567:
        /*0028*/ 	.word	0x00000010


	//----- nvinfo : EIATTR_MAX_THREADS
	.align		4
.L_568:
        /*002c*/ 	.byte	0x04, 0x05
        /*002e*/ 	.short	(.L_570 - .L_569)
.L_569:
        /*0030*/ 	.word	0x00000100
        /*0034*/ 	.word	0x00000001
        /*0038*/ 	.word	0x00000001


	//----- nvinfo : EIATTR_CBANK_PARAM_SIZE
	.align		4
.L_570:
        /*003c*/ 	.byte	0x03, 0x19
        /*003e*/ 	.short	0x0288


	//----- nvinfo : EIATTR_PARAM_CBANK
	.align		4
        /*0040*/ 	.byte	0x04, 0x0a
        /*0042*/ 	.short	(.L_572 - .L_571)
	.align		4
.L_571:
        /*0044*/ 	.word	index@(.nv.constant0._ZN7cutlass13device_kernelIN5flash19enable_sm80_to_sm89INS1_16FlashAttnBwdSm80INS1_25CollectiveMainloopBwdSm80ILi1ELi1EN4cute5tupleIJNS5_1CILi64EEES8_NS7_ILi192EEEEEENS_6half_tEfNS_4arch4Sm80ELb1ELb0ELb0ELb1ELb0ELb0ELb0ELb0ELi2ELi2ELi2ELi2ELb1EEENS1_21CollectiveEpilogueBwdISA_SB_SD_Li256ELb1ELb0ELi4EEENS1_25SingleTileBwdLPTSchedulerILb1ELi64ELb0EEEEEEEEEvNT_6ParamsE)
        /*0048*/ 	.short	0x0210
        /*004a*/ 	.short	0x0288


	//----- nvinfo : EIATTR_SW_WAR
	.align		4
.L_572:
        /*004c*/ 	.byte	0x04, 0x36
        /*004e*/ 	.short	(.L_574 - .L_573)
.L_573:
        /*0050*/ 	.word	0x00000008
.L_574:


//--------------------- .nv.info._ZN7cutlass13device_kernelIN5flash19enable_sm80_to_sm89INS1_16FlashAttnBwdSm80INS1_25CollectiveMainloopBwdSm80ILi1ELi1EN4cute5tupleIJNS5_1CILi64EEES8_NS7_ILi192EEEEEENS_6half_tEfNS_4arch4Sm80ELb1ELb0ELb0ELb1ELb1ELb0ELb0ELb0ELi2ELi2ELi2ELi2ELb1EEENS1_21CollectiveEpilogueBwdISA_SB_SD_Li256ELb1ELb0ELi4EEENS1_25SingleTileBwdLPTSchedulerILb1ELi64ELb1EEEEEEEEEvNT_6ParamsE --------------------------
	.section	.nv.info._ZN7cutlass13device_kernelIN5flash19enable_sm80_to_sm89INS1_16FlashAttnBwdSm80INS1_25CollectiveMainloopBwdSm80ILi1ELi1EN4cute5tupleIJNS5_1CILi64EEES8_NS7_ILi192EEEEEENS_6half_tEfNS_4arch4Sm80ELb1ELb0ELb0ELb1ELb1ELb0ELb0ELb0ELi2ELi2ELi2ELi2ELb1EEENS1_21CollectiveEpilogueBwdISA_SB_SD_Li256ELb1ELb0ELi4EEENS1_25SingleTileBwdLPTSchedulerILb1ELi64ELb1EEEEEEEEEvNT_6ParamsE,"",@"SHT_CUDA_INFO"
	.sectionflags	@""
	.align	4


	//----- nvinfo : EIATTR_CUDA_API_VERSION
	.align		4
        /*0000*/ 	.byte	0x04, 0x37
        /*0002*/ 	.short	(.L_576 - .L_575)
.L_575:
        /*0004*/ 	.word	0x00000082


	//----- nvinfo : EIATTR_KPARAM_INFO
	.align		4
.L_576:
        /*0008*/ 	.byte	0x04, 0x17
        /*000a*/ 	.short	(.L_578 - .L_577)
.L_577:
        /*000c*/ 	.word	0x00000000
        /*0010*/ 	.short	0x0000
        /*0012*/ 	.short	0x0000
        /*0014*/ 	.byte	0x00, 0xf0, 0x21, 0x0a


	//----- nvinfo : EIATTR_SPARSE_MMA_MASK
	.align		4
.L_578:
        /*0018*/ 	.byte	0x03, 0x50
        /*001a*/ 	.short	0x0000


	//----- nvinfo : EIATTR_MAXREG_COUNT
	.align		4
        /*001c*/ 	.byte	0x03, 0x1b
        /*001e*/ 	.short	0x00ff


	//----- nvinfo : EIATTR_MERCURY_ISA_VERSION
	.align		4
        /*0020*/ 	.byte	0x03, 0x5f
        /*0022*/ 	.short	0x0101


	//----- nvinfo : EIATTR_EXIT_INSTR_OFFSETS
	.align		4
        /*0024*/ 	.byte	0x04, 0x1c
        /*0026*/ 	.short	(.L_580 - .L_579)


	//   ....[0]....
.L_579:
        /*0028*/ 	.word	0x00000010


	//----- nvinfo : EIATTR_MAX_THREADS
	.align		4
.L_580:
        /*002c*/ 	.byte	0x04, 0x05
        /*002e*/ 	.short	(.L_582 - .L_581)
.L_581:
        /*0030*/ 	.word	0x00000100
        /*0034*/ 	.word	0x00000001
        /*0038*/ 	.word	0x00000001


	//----- nvinfo : EIATTR_CBANK_PARAM_SIZE
	.align		4
.L_582:
        /*003c*/ 	.byte	0x03, 0x19
        /*003e*/ 	.short	0x0288


	//----- nvinfo : EIATTR_PARAM_CBANK
	.align		4
        /*0040*/ 	.byte	0x04, 0x0a
        /*0042*/ 	.short	(.L_584 - .L_583)
	.align		4
.L_583:
        /*0044*/ 	.word	index@(.nv.constant0._ZN7cutlass13device_kernelIN5flash19enable_sm80_to_sm89INS1_16FlashAttnBwdSm80INS1_25CollectiveMainloopBwdSm80ILi1ELi1EN4cute5tupleIJNS5_1CILi64EEES8_NS7_ILi192EEEEEENS_6half_tEfNS_4arch4Sm80ELb1ELb0ELb0ELb1ELb1ELb0ELb0ELb0ELi2ELi2ELi2ELi2ELb1EEENS1_21CollectiveEpilogueBwdISA_SB_SD_Li256ELb1ELb0ELi4EEENS1_25SingleTileBwdLPTSchedulerILb1ELi64ELb1EEEEEEEEEvNT_6ParamsE)
        /*0048*/ 	.short	0x0210
        /*004a*/ 	.short	0x0288


	//----- nvinfo : EIATTR_SW_WAR
	.align		4
.L_584:
        /*004c*/ 	.byte	0x04, 0x36
        /*004e*/ 	.short	(.L_586 - .L_585)
.L_585:
        /*0050*/ 	.word	0x00000008
.L_586:


//--------------------- .nv.info._ZN7cutlass13device_kernelIN5flash19enable_sm80_to_sm89INS1_16FlashAttnBwdSm80INS1_25CollectiveMainloopBwdSm80ILi1ELi1EN4cute5tupleIJNS5_1CILi64EEES8_NS7_ILi192EEEEEENS_6half_tEfNS_4arch4Sm80ELb1ELb0ELb0ELb1ELb0ELb0ELb0ELb0ELi2ELi2ELi2ELi2ELb1EEENS1_24CollectiveEpilogueBwdGQAISA_fSD_Li256ELb1ELb0EEENS1_25SingleTileBwdLPTSchedulerILb1ELi64ELb0EEEEEEEEEvNT_6ParamsE --------------------------
	.section	.nv.info._ZN7cutlass13device_kernelIN5flash19enable_sm80_to_sm89INS1_16FlashAttnBwdSm80INS1_25CollectiveMainloopBwdSm80ILi1ELi1EN4cute5tupleIJNS5_1CILi64EEES8_NS7_ILi192EEEEEENS_6half_tEfNS_4arch4Sm80ELb1ELb0ELb0ELb1ELb0ELb0ELb0ELb0ELi2ELi2ELi2ELi2ELb1EEENS1_24CollectiveEpilogueBwdGQAISA_fSD_Li256ELb1ELb0EEENS1_25SingleTileBwdLPTSchedulerILb1ELi64ELb0EEEEEEEEEvNT_6ParamsE,"",@"SHT_CUDA_INFO"
	.sectionflags	@""
	.align	4


	//----- nvinfo : EIATTR_CUDA_API_VERSION
	.align		4
        /*0000*/ 	.byte	0x04, 0x37
        /*0002*/ 	.short	(.L_588 - .L_587)
.L_587:
        /*0004*/ 	.word	0x00000082


	//----- nvinfo : EIATTR_KPARAM_INFO
	.align		4
.L_588:
        /*0008*/ 	.byte	0x04, 0x17
        /*000a*/ 	.short	(.L_590 - .L_589)
.L_589:
        /*000c*/ 	.word	0x00000000
        /*0010*/ 	.short	0x0000
        /*0012*/ 	.short	0x0000
        /*0014*/ 	.byte	0x00, 0xf0, 0x41, 0x0a


	//----- nvinfo : EIATTR_SPARSE_MMA_MASK
	.align		4
.L_590:
        /*0018*/ 	.byte	0x03, 0x50
        /*001a*/ 	.short	0x0000


	//----- nvinfo : EIATTR_MAXREG_COUNT
	.align		4
        /*001c*/ 	.byte	0x03, 0x1b
        /*001e*/ 	.short	0x00ff


	//----- nvinfo : EIATTR_MERCURY_ISA_VERSION
	.align		4
        /*0020*/ 	.byte	0x03, 0x5f
        /*0022*/ 	.short	0x0101


	//----- nvinfo : EIATTR_EXIT_INSTR_OFFSETS
	.align		4
        /*0024*/ 	.byte	0x04, 0x1c
        /*0026*/ 	.short	(.L_592 - .L_591)


	//   ....[0]....
.L_591:
        /*0028*/ 	.word	0x00000010


	//----- nvinfo : EIATTR_MAX_THREADS
	.align		4
.L_592:
        /*002c*/ 	.byte	0x04, 0x05
        /*002e*/ 	.short	(.L_594 - .L_593)
.L_593:
        /*0030*/ 	.word	0x00000100
        /*0034*/ 	.word	0x00000001
        /*0038*/ 	.word	0x00000001


	//----- nvinfo : EIATTR_CBANK_PARAM_SIZE
	.align		4
.L_594:
        /*003c*/ 	.byte	0x03, 0x19
        /*003e*/ 	.short	0x0290


	//----- nvinfo : EIATTR_PARAM_CBANK
	.align		4
        /*0040*/ 	.byte	0x04, 0x0a
        /*0042*/ 	.short	(.L_596 - .L_595)
	.align		4
.L_595:
        /*0044*/ 	.word	index@(.nv.constant0._ZN7cutlass13device_kernelIN5flash19enable_sm80_to_sm89INS1_16FlashAttnBwdSm80INS1_25CollectiveMainloopBwdSm80ILi1ELi1EN4cute5tupleIJNS5_1CILi64EEES8_NS7_ILi192EEEEEENS_6half_tEfNS_4arch4Sm80ELb1ELb0ELb0ELb1ELb0ELb0ELb0ELb0ELi2ELi2ELi2ELi2ELb1EEENS1_24CollectiveEpilogueBwdGQAISA_fSD_Li256ELb1ELb0EEENS1_25SingleTileBwdLPTSchedulerILb1ELi64ELb0EEEEEEEEEvNT_6ParamsE)
        /*0048*/ 	.short	0x0210
        /*004a*/ 	.short	0x0290


	//----- nvinfo : EIATTR_SW_WAR
	.align		4
.L_596:
        /*004c*/ 	.byte	0x04, 0x36
        /*004e*/ 	.short	(.L_598 - .L_597)
.L_597:
        /*0050*/ 	.word	0x00000008
.L_598:


//--------------------- .nv.info._ZN7cutlass13device_kernelIN5flash19enable_sm80_to_sm89INS1_16FlashAttnBwdSm80INS1_25CollectiveMainloopBwdSm80ILi1ELi1EN4cute5tupleIJNS5_1CILi64EEES8_NS7_ILi192EEEEEENS_6half_tEfNS_4arch4Sm80ELb1ELb0ELb0ELb1ELb1ELb0ELb0ELb0ELi2ELi2ELi2ELi2ELb1EEENS1_24CollectiveEpilogueBwdGQAISA_fSD_Li256ELb1ELb1EEENS1_25SingleTileBwdLPTSchedulerILb1ELi64ELb1EEEEEEEEEvNT_6ParamsE --------------------------
	.section	.nv.info._ZN7cutlass13device_kernelIN5flash19enable_sm80_to_sm89INS1_16FlashAttnBwdSm80INS1_25CollectiveMainloopBwdSm80ILi1ELi1EN4cute5tupleIJNS5_1CILi64EEES8_NS7_ILi192EEEEEENS_6half_tEfNS_4arch4Sm80ELb1ELb0ELb0ELb1ELb1ELb0ELb0ELb0ELi2ELi2ELi2ELi2ELb1EEENS1_24CollectiveEpilogueBwdGQAISA_fSD_Li256ELb1ELb1EEENS1_25SingleTileBwdLPTSchedulerILb1ELi64ELb1EEEEEEEEEvNT_6ParamsE,"",@"SHT_CUDA_INFO"
	.sectionflags	@""
	.align	4


	//----- nvinfo : EIATTR_CUDA_API_VERSION
	.align		4
        /*0000*/ 	.byte	0x04, 0x37
        /*0002*/ 	.short	(.L_600 - .L_599)
.L_599:
        /*0004*/ 	.word	0x00000082


	//----- nvinfo : EIATTR_KPARAM_INFO
	.align		4
.L_600:
        /*0008*/ 	.byte	0x04, 0x17
        /*000a*/ 	.short	(.L_602 - .L_601)
.L_601:
        /*000c*/ 	.word	0x00000000
        /*0010*/ 	.short	0x0000
        /*0012*/ 	.short	0x0000
        /*0014*/ 	.byte	0x00, 0xf0, 0x41, 0x0a


	//----- nvinfo : EIATTR_SPARSE_MMA_MASK
	.align		4
.L_602:
        /*0018*/ 	.byte	0x03, 0x50
        /*001a*/ 	.short	0x0000


	//----- nvinfo : EIATTR_MAXREG_COUNT
	.align		4
        /*001c*/ 	.byte	0x03, 0x1b
        /*001e*/ 	.short	0x00ff


	//----- nvinfo : EIATTR_MERCURY_ISA_VERSION
	.align		4
        /*0020*/ 	.byte	0x03, 0x5f
        /*0022*/ 	.short	0x0101


	//----- nvinfo : EIATTR_EXIT_INSTR_OFFSETS
	.align		4
        /*0024*/ 	.byte	0x04, 0x1c
        /*0026*/ 	.short	(.L_604 - .L_603)


	//   ....[0]....
.L_603:
        /*0028*/ 	.word	0x00000010


	//----- nvinfo : EIATTR_MAX_THREADS
	.align		4
.L_604:
        /*002c*/ 	.byte	0x04, 0x05
        /*002e*/ 	.short	(.L_606 - .L_605)
.L_605:
        /*0030*/ 	.word	0x00000100
        /*0034*/ 	.word	0x00000001
        /*0038*/ 	.word	0x00000001


	//----- nvinfo : EIATTR_CBANK_PARAM_SIZE
	.align		4
.L_606:
        /*003c*/ 	.byte	0x03, 0x19
        /*003e*/ 	.short	0x0290


	//----- nvinfo : EIATTR_PARAM_CBANK
	.align		4
        /*0040*/ 	.byte	0x04, 0x0a
        /*0042*/ 	.short	(.L_608 - .L_607)
	.align		4
.L_607:
        /*0044*/ 	.word	index@(.nv.constant0._ZN7cutlass13device_kernelIN5flash19enable_sm80_to_sm89INS1_16FlashAttnBwdSm80INS1_25CollectiveMainloopBwdSm80ILi1ELi1EN4cute5tupleIJNS5_1CILi64EEES8_NS7_ILi192EEEEEENS_6half_tEfNS_4arch4Sm80ELb1ELb0ELb0ELb1ELb1ELb0ELb0ELb0ELi2ELi2ELi2ELi2ELb1EEENS1_24CollectiveEpilogueBwdGQAISA_fSD_Li256ELb1ELb1EEENS1_25SingleTileBwdLPTSchedulerILb1ELi64ELb1EEEEEEEEEvNT_6ParamsE)
        /*0048*/ 	.short	0x0210
        /*004a*/ 	.short	0x0290


	//----- nvinfo : EIATTR_SW_WAR
	.align		4
.L_608:
        /*004c*/ 	.byte	0x04, 0x36
        /*004e*/ 	.short	(.L_610 - .L_609)
.L_609:
        /*0050*/ 	.word	0x00000008
.L_610:


//--------------------- .nv.info._ZN7cutlass13device_kernelIN5flash19enable_sm80_to_sm89INS1_16FlashAttnBwdSm80INS1_25CollectiveMainloopBwdSm80ILi2ELi1EN4cute5tupleIJNS5_1CILi64EEENS7_ILi80EEENS7_ILi192EEEEEENS_6half_tEfNS_4arch4Sm80ELb0ELb0ELb0ELb0ELb0ELb0ELb1ELb0ELi2ELi4ELi2ELi2ELb0EEENS1_21CollectiveEpilogueBwdISB_SC_SE_Li256ELb0ELb1ELi4EEENS1_19SingleTileSchedulerILb0ELb0ELb0ELi80EEEEEEEEEvNT_6ParamsE --------------------------
	.section	.nv.info._ZN7cutlass13device_kernelIN5flash19enable_sm80_to_sm89INS1_16FlashAttnBwdSm80INS1_25CollectiveMainloopBwdSm80ILi2ELi1EN4cute5tupleIJNS5_1CILi64EEENS7_ILi80EEENS7_ILi192EEEEEENS_6half_tEfNS_4arch4Sm80ELb0ELb0ELb0ELb0ELb0ELb0ELb1ELb0ELi2ELi4ELi2ELi2ELb0EEENS1_21CollectiveEpilogueBwdISB_SC_SE_Li256ELb0ELb1ELi4EEENS1_19SingleTileSchedulerILb0ELb0ELb0ELi80EEEEEEEEEvNT_6ParamsE,"",@"SHT_CUDA_INFO"
	.sectionflags	@""
	.align	4


	//----- nvinfo : EIATTR_CUDA_API_VERSION
	.align		4
        /*0000*/ 	.byte	0x04, 0x37
        /*0002*/ 	.short	(.L_612 - .L_611)
.L_611:
        /*0004*/ 	.word	0x00000082


	//----- nvinfo : EIATTR_KPARAM_INFO
	.align		4
.L_612:
        /*0008*/ 	.byte	0x04, 0x17
        /*000a*/ 	.short	(.L_614 - .L_613)
.L_613:
        /*000c*/ 	.word	0x00000000
        /*0010*/ 	.short	0x0000
        /*0012*/ 	.short	0x0000
        /*0014*/ 	.byte	0x00, 0xf0, 0xc1, 0x09


	//----- nvinfo : EIATTR_SPARSE_MMA_MASK
	.align		4
.L_614:
        /*0018*/ 	.byte	0x03, 0x50
        /*001a*/ 	.short	0x0000


	//----- nvinfo : EIATTR_MAXREG_COUNT
	.align		4
        /*001c*/ 	.byte	0x03, 0x1b
        /*001e*/ 	.short	0x00ff


	//----- nvinfo : EIATTR_MERCURY_ISA_VERSION
	.align		4
        /*0020*/ 	.byte	0x03, 0x5f
        /*0022*/ 	.short	0x0101


	//----- nvinfo : EIATTR_EXIT_INSTR_OFFSETS
	.align		4
        /*0024*/ 	.byte	0x04, 0x1c
        /*0026*/ 	.short	(.L_616 - .L_615)


	//   ....[0]....
.L_615:
        /*0028*/ 	.word	0x00000010


	//----- nvinfo : EIATTR_MAX_THREADS
	.align		4
.L_616:
        /*002c*/ 	.byte	0x04, 0x05
        /*002e*/ 	.short	(.L_618 - .L_617)
.L_617:
        /*0030*/ 	.word	0x00000100
        /*0034*/ 	.word	0x00000001
        /*0038*/ 	.word	0x00000001


	//----- nvinfo : EIATTR_CBANK_PARAM_SIZE
	.align		4
.L_618:
        /*003c*/ 	.byte	0x03, 0x19
        /*003e*/ 	.short	0x0270


	//----- nvinfo : EIATTR_PARAM_CBANK
	.align		4
        /*0040*/ 	.byte	0x04, 0x0a
        /*0042*/ 	.short	(.L_620 - .L_619)
	.align		4
.L_619:
        /*0044*/ 	.word	index@(.nv.constant0._ZN7cutlass13device_kernelIN5flash19enable_sm80_to_sm89INS1_16FlashAttnBwdSm80INS1_25CollectiveMainloopBwdSm80ILi2ELi1EN4cute5tupleIJNS5_1CILi64EEENS7_ILi80EEENS7_ILi192EEEEEENS_6half_tEfNS_4arch4Sm80ELb0ELb0ELb0ELb0ELb0ELb0ELb1ELb0ELi2ELi4ELi2ELi2ELb0EEENS1_21CollectiveEpilogueBwdISB_SC_SE_Li256ELb0ELb1ELi4EEENS1_19SingleTileSchedulerILb0ELb0ELb0ELi80EEEEEEEEEvNT_6ParamsE)
        /*0048*/ 	.short	0x0210
        /*004a*/ 	.short	0x0270


	//----- nvinfo : EIATTR_SW_WAR
	.align		4
.L_620:
        /*004c*/ 	.byte	0x04, 0x36
        /*004e*/ 	.short	(.L_622 - .L_621)
.L_621:
        /*0050*/ 	.word	0x00000008
.L_622:


//--------------------- .nv.info._ZN7cutlass13device_kernelIN5flash19enable_sm80_to_sm89INS1_16FlashAttnBwdSm80INS1_25CollectiveMainloopBwdSm80ILi2ELi1EN4cute5tupleIJNS5_1CILi64EEENS7_ILi80EEENS7_ILi192EEEEEENS_6half_tEfNS_4arch4Sm80ELb0ELb0ELb0ELb0ELb1ELb0ELb1ELb0ELi2ELi4ELi2ELi2ELb0EEENS1_21CollectiveEpilogueBwdISB_SC_SE_Li256ELb0ELb1ELi4EEENS1_19SingleTileSchedulerILb0ELb0ELb0ELi80EEEEEEEEEvNT_6ParamsE --------------------------
	.section	.nv.info._ZN7cutlass13device_kernelIN5flash19enable_sm80_to_sm89INS1_16FlashAttnBwdSm80INS1_25CollectiveMainloopBwdSm80ILi2ELi1EN4cute5tupleIJNS5_1CILi64EEENS7_ILi80EEENS7_ILi192EEEEEENS_6half_tEfNS_4arch4Sm80ELb0ELb0ELb0ELb0ELb1ELb0ELb1ELb0ELi2ELi4ELi2ELi2ELb0EEENS1_21CollectiveEpilogueBwdISB_SC_SE_Li256ELb0ELb1ELi4EEENS1_19SingleTileSchedulerILb0ELb0ELb0ELi80EEEEEEEEEvNT_6ParamsE,"",@"SHT_CUDA_INFO"
	.sectionflags	@""
	.align	4


	//----- nvinfo : EIATTR_CUDA_API_VERSION
	.align		4
        /*0000*/ 	.byte	0x04, 0x37
        /*0002*/ 	.short	(.L_624 - .L_623)
.L_623:
        /*0004*/ 	.word	0x00000082


	//----- nvinfo : EIATTR_KPARAM_INFO
	.align		4
.L_624:
        /*0008*/ 	.byte	0x04, 0x17
        /*000a*/ 	.short	(.L_626 - .L_625)
.L_625:
        /*000c*/ 	.word	0x00000000
        /*0010*/ 	.short	0x0000
        /*0012*/ 	.short	0x0000
        /*0014*/ 	.byte	0x00, 0xf0, 0xc1, 0x09


	//----- nvinfo : EIATTR_SPARSE_MMA_MASK
	.align		4
.L_626:
        /*0018*/ 	.byte	0x03, 0x50
        /*001a*/ 	.short	0x0000


	//----- nvinfo : EIATTR_MAXREG_COUNT
	.align		4
        /*001c*/ 	.byte	0x03, 0x1b
        /*001e*/ 	.short	0x00ff


	//----- nvinfo : EIATTR_MERCURY_ISA_VERSION
	.align		4
        /*0020*/ 	.byte	0x03, 0x5f
        /*0022*/ 	.short	0x0101


	//----- nvinfo : EIATTR_EXIT_INSTR_OFFSETS
	.align		4
        /*0024*/ 	.byte	0x04, 0x1c
        /*0026*/ 	.short	(.L_628 - .L_627)


	//   ....[0]....
.L_627:
        /*0028*/ 	.word	0x00000010


	//----- nvinfo : EIATTR_MAX_THREADS
	.align		4
.L_628:
        /*002c*/ 	.byte	0x04, 0x05
        /*002e*/ 	.short	(.L_630 - .L_629)
.L_629:
        /*0030*/ 	.word	0x00000100
        /*0034*/ 	.word	0x00000001
        /*0038*/ 	.word	0x00000001


	//----- nvinfo : EIATTR_CBANK_PARAM_SIZE
	.align		4
.L_630:
        /*003c*/ 	.byte	0x03, 0x19
        /*003e*/ 	.short	0x0270


	//----- nvinfo : EIATTR_PARAM_CBANK
	.align		4
        /*0040*/ 	.byte	0x04, 0x0a
        /*0042*/ 	.short	(.L_632 - .L_631)
	.align		4
.L_631:
        /*0044*/ 	.word	index@(.nv.constant0._ZN7cutlass13device_kernelIN5flash19enable_sm80_to_sm89INS1_16FlashAttnBwdSm80INS1_25CollectiveMainloopBwdSm80ILi2ELi1EN4cute5tupleIJNS5_1CILi64EEENS7_ILi80EEENS7_ILi192EEEEEENS_6half_tEfNS_4arch4Sm80ELb0ELb0ELb0ELb0ELb1ELb0ELb1ELb0ELi2ELi4ELi2ELi2ELb0EEENS1_21CollectiveEpilogueBwdISB_SC_SE_Li256ELb0ELb1ELi4EEENS1_19SingleTileSchedulerILb0ELb0ELb0ELi80EEEEEEEEEvNT_6ParamsE)
        /*0048*/ 	.short	0x0210
        /*004a*/ 	.short	0x0270


	//----- nvinfo : EIATTR_SW_WAR
	.align		4
.L_632:
        /*004c*/ 	.byte	0x04, 0x36
        /*004e*/ 	.short	(.L_634 - .L_633)
.L_633:
        /*0050*/ 	.word	0x00000008
.L_634:


//--------------------- .nv.info._ZN7cutlass13device_kernelIN5flash19enable_sm80_to_sm89INS1_16FlashAttnBwdSm80INS1_25CollectiveMainloopBwdSm80ILi2ELi1EN4cute5tupleIJNS5_1CILi64EEENS7_ILi80EEENS7_ILi192EEEEEENS_6half_tEfNS_4arch4Sm80ELb0ELb0ELb0ELb0ELb0ELb0ELb1ELb0ELi2ELi4ELi2ELi2ELb0EEENS1_24CollectiveEpilogueBwdGQAISB_fSE_Li256ELb0ELb0EEENS1_19SingleTileSchedulerILb0ELb0ELb0ELi80EEEEEEEEEvNT_6ParamsE --------------------------
	.section	.nv.info._ZN7cutlass13device_kernelIN5flash19enable_sm80_to_sm89INS1_16FlashAttnBwdSm80INS1_25CollectiveMainloopBwdSm80ILi2ELi1EN4cute5tupleIJNS5_1CILi64EEENS7_ILi80EEENS7_ILi192EEEEEENS_6half_tEfNS_4arch4Sm80ELb0ELb0ELb0ELb0ELb0ELb0ELb1ELb0ELi2ELi4ELi2ELi2ELb0EEENS1_24CollectiveEpilogueBwdGQAISB_fSE_Li256ELb0ELb0EEENS1_19SingleTileSchedulerILb0ELb0ELb0ELi80EEEEEEEEEvNT_6ParamsE,"",@"SHT_CUDA_INFO"
	.sectionflags	@""
	.align	4


	//----- nvinfo : EIATTR_CUDA_API_VERSION
	.align		4
        /*0000*/ 	.byte	0x04, 0x37
        /*0002*/ 	.short	(.L_636 - .L_635)
.L_635:
        /*0004*/ 	.word	0x00000082


	//----- nvinfo : EIATTR_KPARAM_INFO
	.align		4
.L_636:
        /*0008*/ 	.byte	0x04, 0x17
        /*000a*/ 	.short	(.L_638 - .L_637)
.L_637:
        /*000c*/ 	.word	0x00000000
        /*0010*/ 	.short	0x0000
        /*0012*/ 	.short	0x0000
        /*0014*/ 	.byte	0x00, 0xf0, 0xe1, 0x09


	//----- nvinfo : EIATTR_SPARSE_MMA_MASK
	.align		4
.L_638:
        /*0018*/ 	.byte	0x03, 0x50
        /*001a*/ 	.short	0x0000


	//----- nvinfo : EIATTR_MAXREG_COUNT
	.align		4
        /*001c*/ 	.byte	0x03, 0x1b
        /*001e*/ 	.short	0x00ff


	//----- nvinfo : EIATTR_MERCURY_ISA_VERSION
	.align		4
        /*0020*/ 	.byte	0x03, 0x5f
        /*0022*/ 	.short	0x0101


	//----- nvinfo : EIATTR_EXIT_INSTR_OFFSETS
	.align		4
        /*0024*/ 	.byte	0x04, 0x1c
        /*0026*/ 	.short	(.L_640 - .L_639)


	//   ....[0]....
.L_639:
        /*0028*/ 	.word	0x00000010


	//----- nvinfo : EIATTR_MAX_THREADS
	.align		4
.L_640:
        /*002c*/ 	.byte	0x04, 0x05
        /*002e*/ 	.short	(.L_642 - .L_641)
.L_641:
        /*0030*/ 	.word	0x00000100
        /*0034*/ 	.word	0x00000001
        /*0038*/ 	.word	0x00000001


	//----- nvinfo : EIATTR_CBANK_PARAM_SIZE
	.align		4
.L_642:
        /*003c*/ 	.byte	0x03, 0x19
        /*003e*/ 	.short	0x0278


	//----- nvinfo : EIATTR_PARAM_CBANK
	.align		4
        /*0040*/ 	.byte	0x04, 0x0a
        /*0042*/ 	.short	(.L_644 - .L_643)
	.align		4
.L_643:
        /*0044*/ 	.word	index@(.nv.constant0._ZN7cutlass13device_kernelIN5flash19enable_sm80_to_sm89INS1_16FlashAttnBwdSm80INS1_25CollectiveMainloopBwdSm80ILi2ELi1EN4cute5tupleIJNS5_1CILi64EEENS7_ILi80EEENS7_ILi192EEEEEENS_6half_tEfNS_4arch4Sm80ELb0ELb0ELb0ELb0ELb0ELb0ELb1ELb0ELi2ELi4ELi2ELi2ELb0EEENS1_24CollectiveEpilogueBwdGQAISB_fSE_Li256ELb0ELb0EEENS1_19SingleTileSchedulerILb0ELb0ELb0ELi80EEEEEEEEEvNT_6ParamsE)
        /*0048*/ 	.short	0x0210
        /*004a*/ 	.short	0x0278


	//----- nvinfo : EIATTR_SW_WAR
	.align		4
.L_644:
        /*004c*/ 	.byte	0x04, 0x36
        /*004e*/ 	.short	(.L_646 - .L_645)
.L_645:
        /*0050*/ 	.word	0x00000008
.L_646:


//--------------------- .nv.info._ZN7cutlass13device_kernelIN5flash19enable_sm80_to_sm89INS1_16FlashAttnBwdSm80INS1_25CollectiveMainloopBwdSm80ILi2ELi1EN4cute5tupleIJNS5_1CILi64EEENS7_ILi80EEENS7_ILi192EEEEEENS_6half_tEfNS_4arch4Sm80ELb0ELb0ELb0ELb0ELb1ELb0ELb1ELb0ELi2ELi4ELi2ELi2ELb0EEENS1_24CollectiveEpilogueBwdGQAISB_fSE_Li256ELb0ELb1EEENS1_19SingleTileSchedulerILb0ELb0ELb0ELi80EEEEEEEEEvNT_6ParamsE --------------------------
	.section	.nv.info._ZN7cutlass13device_kernelIN5flash19enable_sm80_to_sm89INS1_16FlashAttnBwdSm80INS1_25CollectiveMainloopBwdSm80ILi2ELi1EN4cute5tupleIJNS5_1CILi64EEENS7_ILi80EEENS7_ILi192EEEEEENS_6half_tEfNS_4arch4Sm80ELb0ELb0ELb0ELb0ELb1ELb0ELb1ELb0ELi2ELi4ELi2ELi2ELb0EEENS1_24CollectiveEpilogueBwdGQAISB_fSE_Li256ELb0ELb1EEENS1_19SingleTileSchedulerILb0ELb0ELb0ELi80EEEEEEEEEvNT_6ParamsE,"",@"SHT_CUDA_INFO"
	.sectionflags	@""
	.align	4


	//----- nvinfo : EIATTR_CUDA_API_VERSION
	.align		4
        /*0000*/ 	.byte	0x04, 0x37
        /*0002*/ 	.short	(.L_648 - .L_647)
.L_647:
        /*0004*/ 	.word	0x00000082


	//----- nvinfo : EIATTR_KPARAM_INFO
	.align		4
.L_648:
        /*0008*/ 	.byte	0x04, 0x17
        /*000a*/ 	.short	(.L_650 - .L_649)
.L_649:
        /*000c*/ 	.word	0x00000000
        /*0010*/ 	.short	0x0000
        /*0012*/ 	.short	0x0000
        /*0014*/ 	.byte	0x00, 0xf0, 0xe1, 0x09


	//----- nvinfo : EIATTR_SPARSE_MMA_MASK
	.align		4
.L_650:
        /*0018*/ 	.byte	0x03, 0x50
        /*001a*/ 	.short	0x0000


	//----- nvinfo : EIATTR_MAXREG_COUNT
	.align		4
        /*001c*/ 	.byte	0x03, 0x1b
        /*001e*/ 	.short	0x00ff


	//----- nvinfo : EIATTR_MERCURY_ISA_VERSION
	.align		4
        /*0020*/ 	.byte	0x03, 0x5f
        /*0022*/ 	.short	0x0101


	//----- nvinfo : EIATTR_EXIT_INSTR_OFFSETS
	.align		4
        /*0024*/ 	.byte	0x04, 0x1c
        /*0026*/ 	.short	(.L_652 - .L_651)


	//   ....[0]....
.L_651:
        /*0028*/ 	.word	0x00000010


	//----- nvinfo : EIATTR_MAX_THREADS
	.align		4
.L_652:
        /*002c*/ 	.byte	0x04, 0x05
        /*002e*/ 	.short	(.L_654 - .L_653)
.L_653:
        /*0030*/ 	.word	0x00000100
        /*0034*/ 	.word	0x00000001
        /*0038*/ 	.word	0x00000001


	//----- nvinfo : EIATTR_CBANK_PARAM_SIZE
	.align		4
.L_654:
        /*003c*/ 	.byte	0x03, 0x19
        /*003e*/ 	.short	0x0278


	//----- nvinfo : EIATTR_PARAM_CBANK
	.align		4
        /*0040*/ 	.byte	0x04, 0x0a
        /*0042*/ 	.short	(.L_656 - .L_655)
	.align		4
.L_655:
        /*0044*/ 	.word	index@(.nv.constant0._ZN7cutlass13device_kernelIN5flash19enable_sm80_to_sm89INS1_16FlashAttnBwdSm80INS1_25CollectiveMainloopBwdSm80ILi2ELi1EN4cute5tupleIJNS5_1CILi64EEENS7_ILi80EEENS7_ILi192EEEEEENS_6half_tEfNS_4arch4Sm80ELb0ELb0ELb0ELb0ELb1ELb0ELb1ELb0ELi2ELi4ELi2ELi2ELb0EEENS1_24CollectiveEpilogueBwdGQAISB_fSE_Li256ELb0ELb1EEENS1_19SingleTileSchedulerILb0ELb0ELb0ELi80EEEEEEEEEvNT_6ParamsE)
        /*0048*/ 	.short	0x0210
        /*004a*/ 	.short	0x0278


	//----- nvinfo : EIATTR_SW_WAR
	.align		4
.L_656:
        /*004c*/ 	.byte	0x04, 0x36
        /*004e*/ 	.short	(.L_658 - .L_657)
.L_657:
        /*0050*/ 	.word	0x00000008
.L_658:


//--------------------- .nv.info._ZN7cutlass13device_kernelIN5flash19enable_sm80_to_sm89INS1_16FlashAttnBwdSm80INS1_25CollectiveMainloopBwdSm80ILi2ELi1EN4cute5tupleIJNS5_1CILi64EEENS7_ILi80EEENS7_ILi192EEEEEENS_6half_tEfNS_4arch4Sm80ELb0ELb0ELb0ELb1ELb0ELb0ELb1ELb0ELi2ELi4ELi2ELi2ELb0EEENS1_21CollectiveEpilogueBwdISB_SC_SE_Li256ELb1ELb1ELi4EEENS1_19SingleTileSchedulerILb1ELb0ELb0ELi80EEEEEEEEEvNT_6ParamsE --------------------------
	.section	.nv.info._ZN7cutlass13device_kernelIN5flash19enable_sm80_to_sm89INS1_16FlashAttnBwdSm80INS1_25CollectiveMainloopBwdSm80ILi2ELi1EN4cute5tupleIJNS5_1CILi64EEENS7_ILi80EEENS7_ILi192EEEEEENS_6half_tEfNS_4arch4Sm80ELb0ELb0ELb0ELb1ELb0ELb0ELb1ELb0ELi2ELi4ELi2ELi2ELb0EEENS1_21CollectiveEpilogueBwdISB_SC_SE_Li256ELb1ELb1ELi4EEENS1_19SingleTileSchedulerILb1ELb0ELb0ELi80EEEEEEEEEvNT_6ParamsE,"",@"SHT_CUDA_INFO"
	.sectionflags	@""
	.align	4


	//----- nvinfo : EIATTR_CUDA_API_VERSION
	.align		4
        /*0000*/ 	.byte	0x04, 0x37
        /*0002*/ 	.short	(.L_660 - .L_659)
.L_659:
        /*0004*/ 	.word	0x00000082


	//----- nvinfo : EIATTR_KPARAM_INFO
	.align		4
.L_660:
        /*0008*/ 	.byte	0x04, 0x17
        /*000a*/ 	.short	(.L_662 - .L_661)
.L_661:
        /*000c*/ 	.word	0x00000000
        /*0010*/ 	.short	0x0000
        /*0012*/ 	.short	0x0000
        /*0014*/ 	.byte	0x00, 0xf0, 0xc1, 0x09


	//----- nvinfo : EIATTR_SPARSE_MMA_MASK
	.align		4
.L_662:
        /*0018*/ 	.byte	0x03, 0x50
        /*001a*/ 	.short	0x0000


	//----- nvinfo : EIATTR_MAXREG_COUNT
	.align		4
        /*001c*/ 	.byte	0x03, 0x1b
        /*001e*/ 	.short	0x00ff


	//----- nvinfo : EIATTR_MERCURY_ISA_VERSION
	.align		4
        /*0020*/ 	.byte	0x03, 0x5f
        /*0022*/ 	.short	0x0101


	//----- nvinfo : EIATTR_EXIT_INSTR_OFFSETS
	.align		4
        /*0024*/ 	.byte	0x04, 0x1c
        /*0026*/ 	.short	(.L_664 - .L_663)


	//   ....[0]....
.L_663:
        /*0028*/ 	.word	0x00000010


	//----- nvinfo : EIATTR_MAX_THREADS
	.align		4
.L_664:
        /*002c*/ 	.byte	0x04, 0x05
        /*002e*/ 	.short	(.L_666 - .L_665)
.L_665:
        /*0030*/ 	.word	0x00000100
        /*0034*/ 	.word	0x00000001
        /*0038*/ 	.word	0x00000001


	//----- nvinfo : EIATTR_CBANK_PARAM_SIZE
	.align		4
.L_666:
        /*003c*/ 	.byte	0x03, 0x19
        /*003e*/ 	.short	0x0270


	//----- nvinfo : EIATTR_PARAM_CBANK
	.align		4
        /*0040*/ 	.byte	0x04, 0x0a
        /*0042*/ 	.short	(.L_668 - .L_667)
	.align		4
.L_667:
        /*0044*/ 	.word	index@(.nv.constant0._ZN7cutlass13device_kernelIN5flash19enable_sm80_to_sm89INS1_16FlashAttnBwdSm80INS1_25CollectiveMainloopBwdSm80ILi2ELi1EN4cute5tupleIJNS5_1CILi64EEENS7_ILi80EEENS7_ILi192EEEEEENS_6half_tEfNS_4arch4Sm80ELb0ELb0ELb0ELb1ELb0ELb0ELb1ELb0ELi2ELi4ELi2ELi2ELb0EEENS1_21CollectiveEpilogueBwdISB_SC_SE_Li256ELb1ELb1ELi4EEENS1_19SingleTileSchedulerILb1ELb0ELb0ELi80EEEEEEEEEvNT_6ParamsE)
        /*0048*/ 	.short	0x0210
        /*004a*/ 	.short	0x0270


	//----- nvinfo : EIATTR_SW_WAR
	.align		4
.L_668:
        /*004c*/ 	.byte	0x04, 0x36
        /*004e*/ 	.short	(.L_670 - .L_669)
.L_669:
        /*0050*/ 	.word	0x00000008
.L_670:


//--------------------- .nv.info._ZN7cutlass13device_kernelIN5flash19enable_sm80_to_sm89INS1_16FlashAttnBwdSm80INS1_25CollectiveMainloopBwdSm80ILi2ELi1EN4cute5tupleIJNS5_1CILi64EEENS7_ILi80EEENS7_ILi192EEEEEENS_6half_tEfNS_4arch4Sm80ELb0ELb0ELb0ELb1ELb1ELb0ELb1ELb0ELi2ELi4ELi2ELi2ELb0EEENS1_21CollectiveEpilogueBwdISB_SC_SE_Li256ELb1ELb1ELi4EEENS1_19SingleTileSchedulerILb1ELb0ELb0ELi80EEEEEEEEEvNT_6ParamsE --------------------------
	.section	.nv.info._ZN7cutlass13device_kernelIN5flash19enable_sm80_to_sm89INS1_16FlashAttnBwdSm80INS1_25CollectiveMainloopBwdSm80ILi2ELi1EN4cute5tupleIJNS5_1CILi64EEENS7_ILi80EEENS7_ILi192EEEEEENS_6half_tEfNS_4arch4Sm80ELb0ELb0ELb0ELb1ELb1ELb0ELb1ELb0ELi2ELi4ELi2ELi2ELb0EEENS1_21CollectiveEpilogueBwdISB_SC_SE_Li256ELb1ELb1ELi4EEENS1_19SingleTileSchedulerILb1ELb0ELb0ELi80EEEEEEEEEvNT_6ParamsE,"",@"SHT_CUDA_INFO"
	.sectionflags	@""
	.align	4


	//----- nvinfo : EIATTR_CUDA_API_VERSION
	.align		4
        /*0000*/ 	.byte	0x04, 0x37
        /*0002*/ 	.short	(.L_672 - .L_671)
.L_671:
        /*0004*/ 	.word	0x00000082


	//----- nvinfo : EIATTR_KPARAM_INFO
	.align		4
.L_672:
        /*0008*/ 	.byte	0x04, 0x17
        /*000a*/ 	.short	(.L_674 - .L_673)
.L_673:
        /*000c*/ 	.word	0x00000000
        /*0010*/ 	.short	0x0000
        /*0012*/ 	.short	0x0000
        /*0014*/ 	.byte	0x00, 0xf0, 0xc1, 0x09


	//----- nvinfo : EIATTR_SPARSE_MMA_MASK
	.align		4
.L_674:
        /*0018*/ 	.byte	0x03, 0x50
        /*001a*/ 	.short	0x0000


	//----- nvinfo : EIATTR_MAXREG_COUNT
	.align		4
        /*001c*/ 	.byte	0x03, 0x1b
        /*001e*/ 	.short	0x00ff


	//----- nvinfo : EIATTR_MERCURY_ISA_VERSION
	.align		4
        /*0020*/ 	.byte	0x03, 0x5f
        /*0022*/ 	.short	0x0101


	//----- nvinfo : EIATTR_EXIT_INSTR_OFFSETS
	.align		4
        /*0024*/ 	.byte	0x04, 0x1c
        /*0026*/ 	.short	(.L_676 - .L_675)


	//   ....[0]....
.L_675:
        /*0028*/ 	.word	0x00000010


	//----- nvinfo : EIATTR_MAX_THREADS
	.align		4
.L_676:
        /*002c*/ 	.byte	0x04, 0x05
        /*002e*/ 	.short	(.L_678 - .L_677)
.L_677:
        /*0030*/ 	.word	0x00000100
        /*0034*/ 	.word	0x00000001
        /*0038*/ 	.word	0x00000001


	//----- nvinfo : EIATTR_CBANK_PARAM_SIZE
	.align		4
.L_678:
        /*003c*/ 	.byte	0x03, 0x19
        /*003e*/ 	.short	0x0270


	//----- nvinfo : EIATTR_PARAM_CBANK
	.align		4
        /*0040*/ 	.byte	0x04, 0x0a
        /*0042*/ 	.short	(.L_680 - .L_679)
	.align		4
.L_679:
        /*0044*/ 	.word	index@(.nv.constant0._ZN7cutlass13device_kernelIN5flash19enable_sm80_to_sm89INS1_16FlashAttnBwdSm80INS1_25CollectiveMainloopBwdSm80ILi2ELi1EN4cute5tupleIJNS5_1CILi64EEENS7_ILi80EEENS7_ILi192EEEEEENS_6half_tEfNS_4arch4Sm80ELb0ELb0ELb0ELb1ELb1ELb0ELb1ELb0ELi2ELi4ELi2ELi2ELb0EEENS1_21CollectiveEpilogueBwdISB_SC_SE_Li256ELb1ELb1ELi4EEENS1_19SingleTileSchedulerILb1ELb0ELb0ELi80EEEEEEEEEvNT_6ParamsE)
        /*0048*/ 	.short	0x0210
        /*004a*/ 	.short	0x0270


	//----- nvinfo : EIATTR_SW_WAR
	.align		4
.L_680:
        /*004c*/ 	.byte	0x04, 0x36
        /*004e*/ 	.short	(.L_682 - .L_681)
.L_681:
        /*0050*/ 	.word	0x00000008
.L_682:


//--------------------- .nv.info._ZN7cutlass13device_kernelIN5flash19enable_sm80_to_sm89INS1_16FlashAttnBwdSm80INS1_25CollectiveMainloopBwdSm80ILi2ELi1EN4cute5tupleIJNS5_1CILi64EEENS7_ILi80EEENS7_ILi192EEEEEENS_6half_tEfNS_4arch4Sm80ELb0ELb0ELb0ELb1ELb0ELb0ELb1ELb0ELi2ELi4ELi2ELi2ELb0EEENS1_24CollectiveEpilogueBwdGQAISB_fSE_Li256ELb1ELb0EEENS1_19SingleTileSchedulerILb1ELb0ELb0ELi80EEEEEEEEEvNT_6ParamsE --------------------------
	.section	.nv.info._ZN7cutlass13device_kernelIN5flash19enable_sm80_to_sm89INS1_16FlashAttnBwdSm80INS1_25CollectiveMainloopBwdSm80ILi2ELi1EN4cute5tupleIJNS5_1CILi64EEENS7_ILi80EEENS7_ILi192EEEEEENS_6half_tEfNS_4arch4Sm80ELb0ELb0ELb0ELb1ELb0ELb0ELb1ELb0ELi2ELi4ELi2ELi2ELb0EEENS1_24CollectiveEpilogueBwdGQAISB_fSE_Li256ELb1ELb0EEENS1_19SingleTileSchedulerILb1ELb0ELb0ELi80EEEEEEEEEvNT_6ParamsE,"",@"SHT_CUDA_INFO"
	.sectionflags	@""
	.align	4


	//----- nvinfo : EIATTR_CUDA_API_VERSION
	.align		4
        /*0000*/ 	.byte	0x04, 0x37
        /*0002*/ 	.short	(.L_684 - .L_683)
.L_683:
        /*0004*/ 	.word	0x00000082


	//----- nvinfo : EIATTR_KPARAM_INFO
	.align		4
.L_684:
        /*0008*/ 	.byte	0x04, 0x17
        /*000a*/ 	.short	(.L_686 - .L_685)
.L_685:
        /*000c*/ 	.word	0x00000000
        /*0010*/ 	.short	0x0000
        /*0012*/ 	.short	0x0000
        /*0014*/ 	.byte	0x00, 0xf0, 0xe1, 0x09


	//----- nvinfo : EIATTR_SPARSE_MMA_MASK
	.align		4
.L_686:
        /*0018*/ 	.byte	0x03, 0x50
        /*001a*/ 	.short	0x0000


	//----- nvinfo : EIATTR_MAXREG_COUNT
	.align		4
        /*001c*/ 	.byte	0x03, 0x1b
        /*001e*/ 	.short	0x00ff


	//----- nvinfo : EIATTR_MERCURY_ISA_VERSION
	.align		4
        /*0020*/ 	.byte	0x03, 0x5f
        /*0022*/ 	.short	0x0101


	//----- nvinfo : EIATTR_EXIT_INSTR_OFFSETS
	.align		4
        /*0024*/ 	.byte	0x04, 0x1c
        /*0026*/ 	.short	(.L_688 - .L_687)


	//   ....[0]....
.L_687:
        /*0028*/ 	.word	0x00000010


	//----- nvinfo : EIATTR_MAX_THREADS
	.align		4
.L_688:
        /*002c*/ 	.byte	0x04, 0x05
        /*002e*/ 	.short	(.L_690 - .L_689)
.L_689:
        /*0030*/ 	.word	0x00000100
        /*0034*/ 	.word	0x00000001
        /*0038*/ 	.word	0x00000001


	//----- nvinfo : EIATTR_CBANK_PARAM_SIZE
	.align		4
.L_690:
        /*003c*/ 	.byte	0x03, 0x19
        /*003e*/ 	.short	0x0278


	//----- nvinfo : EIATTR_PARAM_CBANK
	.align		4
        /*0040*/ 	.byte	0x04, 0x0a
        /*0042*/ 	.short	(.L_692 - .L_691)
	.align		4
.L_691:
        /*0044*/ 	.word	index@(.nv.constant0._ZN7cutlass13device_kernelIN5flash19enable_sm80_to_sm89INS1_16FlashAttnBwdSm80INS1_25CollectiveMainloopBwdSm80ILi2ELi1EN4cute5tupleIJNS5_1CILi64EEENS7_ILi80EEENS7_ILi192EEEEEENS_6half_tEfNS_4arch4Sm80ELb0ELb0ELb0ELb1ELb0ELb0ELb1ELb0ELi2ELi4ELi2ELi2ELb0EEENS1_24CollectiveEpilogueBwdGQAISB_fSE_Li256ELb1ELb0EEENS1_19SingleTileSchedulerILb1ELb0ELb0ELi80EEEEEEEEEvNT_6ParamsE)
        /*0048*/ 	.short	0x0210
        /*004a*/ 	.short	0x0278


	//----- nvinfo : EIATTR_SW_WAR
	.align		4
.L_692:
        /*004c*/ 	.byte	0x04, 0x36
        /*004e*/ 	.short	(.L_694 - .L_693)
.L_693:
        /*0050*/ 	.word	0x00000008
.L_694:


//--------------------- .nv.info._ZN7cutlass13device_kernelIN5flash19enable_sm80_to_sm89INS1_16FlashAttnBwdSm80INS1_25CollectiveMainloopBwdSm80ILi2ELi1EN4cute5tupleIJNS5_1CILi64EEENS7_ILi80EEENS7_ILi192EEEEEENS_6half_tEfNS_4arch4Sm80ELb0ELb0ELb0ELb1ELb1ELb0ELb1ELb0ELi2ELi4ELi2ELi2ELb0EEENS1_24CollectiveEpilogueBwdGQAISB_fSE_Li256ELb1ELb1EEENS1_19SingleTileSchedulerILb1ELb0ELb0ELi80EEEEEEEEEvNT_6ParamsE --------------------------
	.section	.nv.info._ZN7cutlass13device_kernelIN5flash19enable_sm80_to_sm89INS1_16FlashAttnBwdSm80INS1_25CollectiveMainloopBwdSm80ILi2ELi1EN4cute5tupleIJNS5_1CILi64EEENS7_ILi80EEENS7_ILi192EEEEEENS_6half_tEfNS_4arch4Sm80ELb0ELb0ELb0ELb1ELb1ELb0ELb1ELb0ELi2ELi4ELi2ELi2ELb0EEENS1_24CollectiveEpilogueBwdGQAISB_fSE_Li256ELb1ELb1EEENS1_19SingleTileSchedulerILb1ELb0ELb0ELi80EEEEEEEEEvNT_6ParamsE,"",@"SHT_CUDA_INFO"
	.sectionflags	@""
	.align	4


	//----- nvinfo : EIATTR_CUDA_API_VERSION
	.align		4
        /*0000*/ 	.byte	0x04, 0x37
        /*0002*/ 	.short	(.L_696 - .L_695)
.L_695:
        /*0004*/ 	.word	0x00000082


	//----- nvinfo : EIATTR_KPARAM_INFO
	.align		4
.L_696:
        /*0008*/ 	.byte	0x04, 0x17
        /*000a*/ 	.short	(.L_698 - .L_697)
.L_697:
        /*000c*/ 	.word	0x00000000
        /*0010*/ 	.short	0x0000
        /*0012*/ 	.short	0x0000
        /*0014*/ 	.byte	0x00, 0xf0, 0xe1, 0x09


	//----- nvinfo : EIATTR_SPARSE_MMA_MASK
	.align		4
.L_698:
        /*0018*/ 	.byte	0x03, 0x50
        /*001a*/ 	.short	0x0000


	//----- nvinfo : EIATTR_MAXREG_COUNT
	.align		4
        /*001c*/ 	.byte	0x03, 0x1b
        /*001e*/ 	.short	0x00ff


	//----- nvinfo : EIATTR_MERCURY_ISA_VERSION
	.align		4
        /*0020*/ 	.byte	0x03, 0x5f
        /*0022*/ 	.short	0x0101


	//----- nvinfo : EIATTR_EXIT_INSTR_OFFSETS
	.align		4
        /*0024*/ 	.byte	0x04, 0x1c
        /*0026*/ 	.short	(.L_700 - .L_699)


	//   ....[0]....
.L_699:
        /*0028*/ 	.word	0x00000010


	//----- nvinfo : EIATTR_MAX_THREADS
	.align		4
.L_700:
        /*002c*/ 	.byte	0x04, 0x05
        /*002e*/ 	.short	(.L_702 - .L_701)
.L_701:
        /*0030*/ 	.word	0x00000100
        /*0034*/ 	.word	0x00000001
        /*0038*/ 	.word	0x00000001


	//----- nvinfo : EIATTR_CBANK_PARAM_SIZE
	.align		4
.L_702:
        /*003c*/ 	.byte	0x03, 0x19
        /*003e*/ 	.short	0x0278


	//----- nvinfo : EIATTR_PARAM_CBANK
	.align		4
        /*0040*/ 	.byte	0x04, 0x0a
        /*0042*/ 	.short	(.L_704 - .L_703)
	.align		4
.L_703:
        /*0044*/ 	.word	index@(.nv.constant0._ZN7cutlass13device_kernelIN5flash19enable_sm80_to_sm89INS1_16FlashAttnBwdSm80INS1_25CollectiveMainloopBwdSm80ILi2ELi1EN4cute5tupleIJNS5_1CILi64EEENS7_ILi80EEENS7_ILi192EEEEEENS_6half_tEfNS_4arch4Sm80ELb0ELb0ELb0ELb1ELb1ELb0ELb1ELb0ELi2ELi4ELi2ELi2ELb0EEENS1_24CollectiveEpilogueBwdGQAISB_fSE_Li256ELb1ELb1EEENS1_19SingleTileSchedulerILb1ELb0ELb0ELi80EEEEEEEEEvNT_6ParamsE)
        /*0048*/ 	.short	0x0210
        /*004a*/ 	.short	0x0278


	//----- nvinfo : EIATTR_SW_WAR
	.align		4
.L_704:
        /*004c*/ 	.byte	0x04, 0x36
        /*004e*/ 	.short	(.L_706 - .L_705)
.L_705:
        /*0050*/ 	.word	0x00000008
.L_706:


//--------------------- .nv.info._ZN7cutlass13device_kernelIN5flash19enable_sm80_to_sm89INS1_16FlashAttnBwdSm80INS1_25CollectiveMainloopBwdSm80ILi2ELi1EN4cute5tupleIJNS5_1CILi64EEENS7_ILi80EEENS7_ILi192EEEEEENS_6half_tEfNS_4arch4Sm80ELb0ELb1ELb0ELb0ELb0ELb0ELb1ELb0ELi2ELi4ELi2ELi2ELb0EEENS1_21CollectiveEpilogueBwdISB_SC_SE_Li256ELb0ELb1ELi4EEENS1_19SingleTileSchedulerILb0ELb0ELb0ELi80EEEEEEEEEvNT_6ParamsE --------------------------
	.section	.nv.info._ZN7cutlass13device_kernelIN5flash19enable_sm80_to_sm89INS1_16FlashAttnBwdSm80INS1_25CollectiveMainloopBwdSm80ILi2ELi1EN4cute5tupleIJNS5_1CILi64EEENS7_ILi80EEENS7_ILi192EEEEEENS_6half_tEfNS_4arch4Sm80ELb0ELb1ELb0ELb0ELb0ELb0ELb1ELb0ELi2ELi4ELi2ELi2ELb0EEENS1_21CollectiveEpilogueBwdISB_SC_SE_Li256ELb0ELb1ELi4EEENS1_19SingleTileSchedulerILb0ELb0ELb0ELi80EEEEEEEEEvNT_6ParamsE,"",@"SHT_CUDA_INFO"
	.sectionflags	@""
	.align	4


	//----- nvinfo : EIATTR_CUDA_API_VERSION
	.align		4
        /*0000*/ 	.byte	0x04, 0x37
        /*0002*/ 	.short	(.L_708 - .L_707)
.L_707:
        /*0004*/ 	.word	0x00000082


	//----- nvinfo : EIATTR_KPARAM_INFO
	.align		4
.L_708:
        /*0008*/ 	.byte	0x04, 0x17
        /*000a*/ 	.short	(.L_710 - .L_709)
.L_709:
        /*000c*/ 	.word	0x00000000
        /*0010*/ 	.short	0x0000
        /*0012*/ 	.short	0x0000
        /*0014*/ 	.byte	0x00, 0xf0, 0xc1, 0x09


	//----- nvinfo : EIATTR_SPARSE_MMA_MASK
	.align		4
.L_710:
        /*0018*/ 	.byte	0x03, 0x50
        /*001a*/ 	.short	0x0000


	//----- nvinfo : EIATTR_MAXREG_COUNT
	.align		4
        /*001c*/ 	.byte	0x03, 0x1b
        /*001e*/ 	.short	0x00ff


	//----- nvinfo : EIATTR_MERCURY_ISA_VERSION
	.align		4
        /*0020*/ 	.byte	0x03, 0x5f
        /*0022*/ 	.short	0x0101


	//----- nvinfo : EIATTR_EXIT_INSTR_OFFSETS
	.align		4
        /*0024*/ 	.byte	0x04, 0x1c
        /*0026*/ 	.short	(.L_712 - .L_711)


	//   ....[0]....
.L_711:
        /*0028*/ 	.word	0x00000010


	//----- nvinfo : EIATTR_MAX_THREADS
	.align		4
.L_712:
        /*002c*/ 	.byte	0x04, 0x05
        /*002e*/ 	.short	(.L_714 - .L_713)
.L_713:
        /*0030*/ 	.word	0x00000100
        /*0034*/ 	.word	0x00000001
        /*0038*/ 	.word	0x00000001


	//----- nvinfo : EIATTR_CBANK_PARAM_SIZE
	.align		4
.L_714:
        /*003c*/ 	.byte	0x03, 0x19
        /*003e*/ 	.short	0x0270


	//----- nvinfo : EIATTR_PARAM_CBANK
	.align		4
        /*0040*/ 	.byte	0x04, 0x0a
        /*0042*/ 	.short	(.L_716 - .L_715)
	.align		4
.L_715:
        /*0044*/ 	.word	index@(.nv.constant0._ZN7cutlass13device_kernelIN5flash19enable_sm80_to_sm89INS1_16FlashAttnBwdSm80INS1_25CollectiveMainloopBwdSm80ILi2ELi1EN4cute5tupleIJNS5_1CILi64EEENS7_ILi80EEENS7_ILi192EEEEEENS_6half_tEfNS_4arch4Sm80ELb0ELb1ELb0ELb0ELb0ELb0ELb1ELb0ELi2ELi4ELi2ELi2ELb0EEENS1_21CollectiveEpilogueBwdISB_SC_SE_Li256ELb0ELb1ELi4EEENS1_19SingleTileSchedulerILb0ELb0ELb0ELi80EEEEEEEEEvNT_6ParamsE)
        /*0048*/ 	.short	0x0210
        /*004a*/ 	.short	0x0270


	//----- nvinfo : EIATTR_SW_WAR
	.align		4
.L_716:
        /*004c*/ 	.byte	0x04, 0x36
        /*004e*/ 	.short	(.L_718 - .L_717)
.L_717:
        /*0050*/ 	.word	0x00000008
.L_718:


//--------------------- .nv.info._ZN7cutlass13device_kernelIN5flash19enable_sm80_to_sm89INS1_16FlashAttnBwdSm80INS1_25CollectiveMainloopBwdSm80ILi2ELi1EN4cute5tupleIJNS5_1CILi64EEENS7_ILi80EEENS7_ILi192EEEEEENS_6half_tEfNS_4arch4Sm80ELb0ELb1ELb0ELb0ELb1ELb0ELb1ELb0ELi2ELi4ELi2ELi2ELb0EEENS1_21CollectiveEpilogueBwdISB_SC_SE_Li256ELb0ELb1ELi4EEENS1_19SingleTileSchedulerILb0ELb0ELb0ELi80EEEEEEEEEvNT_6ParamsE --------------------------
	.section	.nv.info._ZN7cutlass13device_kernelIN5flash19enable_sm80_to_sm89INS1_16FlashAttnBwdSm80INS1_25CollectiveMainloopBwdSm80ILi2ELi1EN4cute5tupleIJNS5_1CILi64EEENS7_ILi80EEENS7_ILi192EEEEEENS_6half_tEfNS_4arch4Sm80ELb0ELb1ELb0ELb0ELb1ELb0ELb1ELb0ELi2ELi4ELi2ELi2ELb0EEENS1_21CollectiveEpilogueBwdISB_SC_SE_Li256ELb0ELb1ELi4EEENS1_19SingleTileSchedulerILb0ELb0ELb0ELi80EEEEEEEEEvNT_6ParamsE,"",@"SHT_CUDA_INFO"
	.sectionflags	@""
	.align	4


	//----- nvinfo : EIATTR_CUDA_API_VERSION
	.align		4
        /*0000*/ 	.byte	0x04, 0x37
        /*0002*/ 	.short	(.L_720 - .L_719)
.L_719:
        /*0004*/ 	.word	0x00000082


	//----- nvinfo : EIATTR_KPARAM_INFO
	.align		4
.L_720:
        /*0008*/ 	.byte	0x04, 0x17
        /*000a*/ 	.short	(.L_722 - .L_721)
.L_721:
        /*000c*/ 	.word	0x00000000
        /*0010*/ 	.short	0x0000
        /*0012*/ 	.short	0x0000
        /*0014*/ 	.byte	0x00, 0xf0, 0xc1, 0x09


	//----- nvinfo : EIATTR_SPARSE_MMA_MASK
	.align		4
.L_722:
        /*0018*/ 	.byte	0x03, 0x50
        /*001a*/ 	.short	0x0000


	//----- nvinfo : EIATTR_MAXREG_COUNT
	.align		4
        /*001c*/ 	.byte	0x03, 0x1b
        /*001e*/ 	.short	0x00ff


	//----- nvinfo : EIATTR_MERCURY_ISA_VERSION
	.align		4
        /*0020*/ 	.byte	0x03, 0x5f
        /*0022*/ 	.short	0x0101


	//----- nvinfo : EIATTR_EXIT_INSTR_OFFSETS
	.align		4
        /*0024*/ 	.byte	0x04, 0x1c
        /*0026*/ 	.short	(.L_724 - .L_723)


	//   ....[0]....
.L_723:
        /*0028*/ 	.word	0x00000010


	//----- nvinfo : EIATTR_MAX_THREADS
	.align		4
.L_724:
        /*002c*/ 	.byte	0x04, 0x05
        /*002e*/ 	.short	(.L_726 - .L_725)
.L_725:
        /*0030*/ 	.word	0x00000100
        /*0034*/ 	.word	0x00000001
        /*0038*/ 	.word	0x00000001


	//----- nvinfo : EIATTR_CBANK_PARAM_SIZE
	.align		4
.L_726:
        /*003c*/ 	.byte	0x03, 0x19
        /*003e*/ 	.short	0x0270


	//----- nvinfo : EIATTR_PARAM_CBANK
	.align		4
        /*0040*/ 	.byte	0x04, 0x0a
        /*0042*/ 	.short	(.L_728 - .L_727)
	.align		4
.L_727:
        /*0044*/ 	.word	index@(.nv.constant0._ZN7cutlass13device_kernelIN5flash19enable_sm80_to_sm89INS1_16FlashAttnBwdSm80INS1_25CollectiveMainloopBwdSm80ILi2ELi1EN4cute5tupleIJNS5_1CILi64EEENS7_ILi80EEENS7_ILi192EEEEEENS_6half_tEfNS_4arch4Sm80ELb0ELb1ELb0ELb0ELb1ELb0ELb1ELb0ELi2ELi4ELi2ELi2ELb0EEENS1_21CollectiveEpilogueBwdISB_SC_SE_Li256ELb0ELb1ELi4EEENS1_19SingleTileSchedulerILb0ELb0ELb0ELi80EEEEEEEEEvNT_6ParamsE)
        /*0048*/ 	.short	0x0210
        /*004a*/ 	.short	0x0270


	//----- nvinfo : EIATTR_SW_WAR
	.align		4
.L_728:
        /*004c*/ 	.byte	0x04, 0x36
        /*004e*/ 	.short	(.L_730 - .L_729)
.L_729:
        /*0050*/ 	.word	0x00000008
.L_730:


//--------------------- .nv.info._ZN7cutlass13device_kernelIN5flash19enable_sm80_to_sm89INS1_16FlashAttnBwdSm80INS1_25CollectiveMainloopBwdSm80ILi2ELi1EN4cute5tupleIJNS5_1CILi64EEENS7_ILi80EEENS7_ILi192EEEEEENS_6half_tEfNS_4arch4Sm80ELb0ELb1ELb0ELb0ELb0ELb0ELb1ELb0ELi2ELi4ELi2ELi2ELb0EEENS1_24CollectiveEpilogueBwdGQAISB_fSE_Li256ELb0ELb0EEENS1_19SingleTileSchedulerILb0ELb0ELb0ELi80EEEEEEEEEvNT_6ParamsE --------------------------
	.section	.nv.info._ZN7cutlass13device_kernelIN5flash19enable_sm80_to_sm89INS1_16FlashAttnBwdSm80INS1_25CollectiveMainloopBwdSm80ILi2ELi1EN4cute5tupleIJNS5_1CILi64EEENS7_ILi80EEENS7_ILi192EEEEEENS_6half_tEfNS_4arch4Sm80ELb0ELb1ELb0ELb0ELb0ELb0ELb1ELb0ELi2ELi4ELi2ELi2ELb0EEENS1_24CollectiveEpilogueBwdGQAISB_fSE_Li256ELb0ELb0EEENS1_19SingleTileSchedulerILb0ELb0ELb0ELi80EEEEEEEEEvNT_6ParamsE,"",@"SHT_CUDA_INFO"
	.sectionflags	@""
	.align	4


	//----- nvinfo : EIATTR_CUDA_API_VERSION
	.align		4
        /*0000*/ 	.byte	0x04, 0x37
        /*0002*/ 	.short	(.L_732 - .L_731)
.L_731:
        /*0004*/ 	.word	0x00000082


	//----- nvinfo : EIATTR_KPARAM_INFO
	.align		4
.L_732:
        /*0008*/ 	.byte	0x04, 0x17
        /*000a*/ 	.short	(.L_734 - .L_733)
.L_733:
        /*000c*/ 	.word	0x00000000
        /*0010*/ 	.short	0x0000
        /*0012*/ 	.short	0x0000
        /*0014*/ 	.byte	0x00, 0xf0, 0xe1, 0x09


	//----- nvinfo : EIATTR_SPARSE_MMA_MASK
	.align		4
.L_734:
        /*0018*/ 	.byte	0x03, 0x50
        /*001a*/ 	.short	0x0000


	//----- nvinfo : EIATTR_MAXREG_COUNT
	.align		4
        /*001c*/ 	.byte	0x03, 0x1b
        /*001e*/ 	.short	0x00ff


	//----- nvinfo : EIATTR_MERCURY_ISA_VERSION
	.align		4
        /*0020*/ 	.byte	0x03, 0x5f
        /*0022*/ 	.short	0x0101


	//----- nvinfo : EIATTR_EXIT_INSTR_OFFSETS
	.align		4
        /*0024*/ 	.byte	0x04, 0x1c
        /*0026*/ 	.short	(.L_736 - .L_735)


	//   ....[0]....
.L_735:
        /*0028*/ 	.word	0x00000010


	//----- nvinfo : EIATTR_MAX_THREADS
	.align		4
.L_736:
        /*002c*/ 	.byte	0x04, 0x05
        /*002e*/ 	.short	(.L_738 - .L_737)
.L_737:
        /*0030*/ 	.word	0x00000100
        /*0034*/ 	.word	0x00000001
        /*0038*/ 	.word	0x00000001


	//----- nvinfo : EIATTR_CBANK_PARAM_SIZE
	.align		4
.L_738:
        /*003c*/ 	.byte	0x03, 0x19
        /*003e*/ 	.short	0x0278


	//----- nvinfo : EIATTR_PARAM_CBANK
	.align		4
        /*0040*/ 	.byte	0x04, 0x0a
        /*0042*/ 	.short	(.L_740 - .L_739)
	.align		4
.L_739:
        /*0044*/ 	.word	index@(.nv.constant0._ZN7cutlass13device_kernelIN5flash19enable_sm80_to_sm89INS1_16FlashAttnBwdSm80INS1_25CollectiveMainloopBwdSm80ILi2ELi1EN4cute5tupleIJNS5_1CILi64EEENS7_ILi80EEENS7_ILi192EEEEEENS_6half_tEfNS_4arch4Sm80ELb0ELb1ELb0ELb0ELb0ELb0ELb1ELb0ELi2ELi4ELi2ELi2ELb0EEENS1_24CollectiveEpilogueBwdGQAISB_fSE_Li256ELb0ELb0EEENS1_19SingleTileSchedulerILb0ELb0ELb0ELi80EEEEEEEEEvNT_6ParamsE)
        /*0048*/ 	.short	0x0210
        /*004a*/ 	.short	0x0278


	//----- nvinfo : EIATTR_SW_WAR
	.align		4
.L_740:
        /*004c*/ 	.byte	0x04, 0x36
        /*004e*/ 	.short	(.L_742 - .L_741)
.L_741:
        /*0050*/ 	.word	0x00000008
.L_742:


//--------------------- .nv.info._ZN7cutlass13device_kernelIN5flash19enable_sm80_to_sm89INS1_16FlashAttnBwdSm80INS1_25CollectiveMainloopBwdSm80ILi2ELi1EN4cute5tupleIJNS5_1CILi64EEENS7_ILi80EEENS7_ILi192EEEEEENS_6half_tEfNS_4arch4Sm80ELb0ELb1ELb0ELb0ELb1ELb0ELb1ELb0ELi2ELi4ELi2ELi2ELb0EEENS1_24CollectiveEpilogueBwdGQAISB_fSE_Li256ELb0ELb1EEENS1_19SingleTileSchedulerILb0ELb0ELb0ELi80EEEEEEEEEvNT_6ParamsE --------------------------
	.section	.nv.info._ZN7cutlass13device_kernelIN5flash19enable_sm80_to_sm89INS1_16FlashAttnBwdSm80INS1_25CollectiveMainloopBwdSm80ILi2ELi1EN4cute5tupleIJNS5_1CILi64EEENS7_ILi80EEENS7_ILi192EEEEEENS_6half_tEfNS_4arch4Sm80ELb0ELb1ELb0ELb0ELb1ELb0ELb1ELb0ELi2ELi4ELi2ELi2ELb0EEENS1_24CollectiveEpilogueBwdGQAISB_fSE_Li256ELb0ELb1EEENS1_19SingleTileSchedulerILb0ELb0ELb0ELi80EEEEEEEEEvNT_6ParamsE,"",@"SHT_CUDA_INFO"
	.sectionflags	@""
	.align	4


	//----- nvinfo : EIATTR_CUDA_API_VERSION
	.align		4
        /*0000*/ 	.byte	0x04, 0x37
        /*0002*/ 	.short	(.L_744 - .L_743)
.L_743:
        /*0004*/ 	.word	0x00000082


	//----- nvinfo : EIATTR_KPARAM_INFO
	.align		4
.L_744:
        /*0008*/ 	.byte	0x04, 0x17
        /*000a*/ 	.short	(.L_746 - .L_745)
.L_745:
        /*000c*/ 	.word	0x00000000
        /*0010*/ 	.short	0x0000
        /*0012*/ 	.short	0x0000
        /*0014*/ 	.byte	0x00, 0xf0, 0xe1, 0x09


	//----- nvinfo : EIATTR_SPARSE_MMA_MASK
	.align		4
.L_746:
        /*0018*/ 	.byte	0x03, 0x50
        /*001a*/ 	.short	0x0000


	//----- nvinfo : EIATTR_MAXREG_COUNT
	.align		4
        /*001c*/ 	.byte	0x03, 0x1b
        /*001e*/ 	.short	0x00ff


	//----- nvinfo : EIATTR_MERCURY_ISA_VERSION
	.align		4
        /*0020*/ 	.byte	0x03, 0x5f
        /*0022*/ 	.short	0x0101


	//----- nvinfo : EIATTR_EXIT_INSTR_OFFSETS
	.align		4
        /*0024*/ 	.byte	0x04, 0x1c
        /*0026*/ 	.short	(.L_748 - .L_747)


	//   ....[0]....
.L_747:
        /*0028*/ 	.word	0x00000010


	//----- nvinfo : EIATTR_MAX_THREADS
	.align		4
.L_748:
        /*002c*/ 	.byte	0x04, 0x05
        /*002e*/ 	.short	(.L_750 - .L_749)
.L_749:
        /*0030*/ 	.word	0x00000100
        /*0034*/ 	.word	0x00000001
        /*0038*/ 	.word	0x00000001


	//----- nvinfo : EIATTR_CBANK_PARAM_SIZE
	.align		4
.L_750:
        /*003c*/ 	.byte	0x03, 0x19
        /*003e*/ 	.short	0x0278


	//----- nvinfo : EIATTR_PARAM_CBANK
	.align		4
        /*0040*/ 	.byte	0x04, 0x0a
        /*0042*/ 	.short	(.L_752 - .L_751)
	.align		4
.L_751:
        /*0044*/ 	.word	index@(.nv.constant0._ZN7cutlass13device_kernelIN5flash19enable_sm80_to_sm89INS1_16FlashAttnBwdSm80INS1_25CollectiveMainloopBwdSm80ILi2ELi1EN4cute5tupleIJNS5_1CILi64EEENS7_ILi80EEENS7_ILi192EEEEEENS_6half_tEfNS_4arch4Sm80ELb0ELb1ELb0ELb0ELb1ELb0ELb1ELb0ELi2ELi4ELi2ELi2ELb0EEENS1_24CollectiveEpilogueBwdGQAISB_fSE_Li256ELb0ELb1EEENS1_19SingleTileSchedulerILb0ELb0ELb0ELi80EEEEEEEEEvNT_6ParamsE)
        /*0048*/ 	.short	0x0210
        /*004a*/ 	.short	0x0278


	//----- nvinfo : EIATTR_SW_WAR
	.align		4
.L_752:
        /*004c*/ 	.byte	0x04, 0x36
        /*004e*/ 	.short	(.L_754 - .L_753)
.L_753:
        /*0050*/ 	.word	0x00000008
.L_754:


//--------------------- .nv.info._ZN7cutlass13device_kernelIN5flash19enable_sm80_to_sm89INS1_16FlashAttnBwdSm80INS1_25CollectiveMainloopBwdSm80ILi2ELi1EN4cute5tupleIJNS5_1CILi64EEENS7_ILi80EEENS7_ILi192EEEEEENS_6half_tEfNS_4arch4Sm80ELb0ELb1ELb0ELb1ELb0ELb0ELb1ELb0ELi2ELi4ELi2ELi2ELb0EEENS1_21CollectiveEpilogueBwdISB_SC_SE_Li256ELb1ELb1ELi4EEENS1_19SingleTileSchedulerILb1ELb0ELb0ELi80EEEEEEEEEvNT_6ParamsE --------------------------
	.section	.nv.info._ZN7cutlass13device_kernelIN5flash19enable_sm80_to_sm89INS1_16FlashAttnBwdSm80INS1_25CollectiveMainloopBwdSm80ILi2ELi1EN4cute5tupleIJNS5_1CILi64EEENS7_ILi80EEENS7_ILi192EEEEEENS_6half_tEfNS_4arch4Sm80ELb0ELb1ELb0ELb1ELb0ELb0ELb1ELb0ELi2ELi4ELi2ELi2ELb0EEENS1_21CollectiveEpilogueBwdISB_SC_SE_Li256ELb1ELb1ELi4EEENS1_19SingleTileSchedulerILb1ELb0ELb0ELi80EEEEEEEEEvNT_6ParamsE,"",@"SHT_CUDA_INFO"
	.sectionflags	@""
	.align	4


	//----- nvinfo : EIATTR_CUDA_API_VERSION
	.align		4
        /*0000*/ 	.byte	0x04, 0x37
        /*0002*/ 	.short	(.L_756 - .L_755)
.L_755:
        /*0004*/ 	.word	0x00000082


	//----- nvinfo : EIATTR_KPARAM_INFO
	.align		4
.L_756:
        /*0008*/ 	.byte	0x04, 0x17
        /*000a*/ 	.short	(.L_758 - .L_757)
.L_757:
        /*000c*/ 	.word	0x00000000
        /*0010*/ 	.short	0x0000
        /*0012*/ 	.short	0x0000
        /*0014*/ 	.byte	0x00, 0xf0, 0xc1, 0x09


	//----- nvinfo : EIATTR_SPARSE_MMA_MASK
	.align		4
.L_758:
        /*0018*/ 	.byte	0x03, 0x50
        /*001a*/ 	.short	0x0000


	//----- nvinfo : EIATTR_MAXREG_COUNT
	.align		4
        /*001c*/ 	.byte	0x03, 0x1b
        /*001e*/ 	.short	0x00ff


	//----- nvinfo : EIATTR_MERCURY_ISA_VERSION
	.align		4
        /*0020*/ 	.byte	0x03, 0x5f
        /*0022*/ 	.short	0x0101


	//----- nvinfo : EIATTR_EXIT_INSTR_OFFSETS
	.align		4
        /*0024*/ 	.byte	0x04, 0x1c
        /*0026*/ 	.short	(.L_760 - .L_759)


	//   ....[0]....
.L_759:
        /*0028*/ 	.word	0x00000010


	//----- nvinfo : EIATTR_MAX_THREADS
	.align		4
.L_760:
        /*002c*/ 	.byte	0x04, 0x05
        /*002e*/ 	.short	(.L_762 - .L_761)
.L_761:
        /*0030*/ 	.word	0x00000100
        /*0034*/ 	.word	0x00000001
        /*0038*/ 	.word	0x00000001


	//----- nvinfo : EIATTR_CBANK_PARAM_SIZE
	.align		4
.L_762:
        /*003c*/ 	.byte	0x03, 0x19
        /*003e*/ 	.short	0x0270


	//----- nvinfo : EIATTR_PARAM_CBANK
	.align		4
        /*0040*/ 	.byte	0x04, 0x0a
        /*0042*/ 	.short	(.L_764 - .L_763)
	.align		4
.L_763:
        /*0044*/ 	.word	index@(.nv.constant0._ZN7cutlass13device_kernelIN5flash19enable_sm80_to_sm89INS1_16FlashAttnBwdSm80INS1_25CollectiveMainloopBwdSm80ILi2ELi1EN4cute5tupleIJNS5_1CILi64EEENS7_ILi80EEENS7_ILi192EEEEEENS_6half_tEfNS_4arch4Sm80ELb0ELb1ELb0ELb1ELb0ELb0ELb1ELb0ELi2ELi4ELi2ELi2ELb0EEENS1_21CollectiveEpilogueBwdISB_SC_SE_Li256ELb1ELb1ELi4EEENS1_19SingleTileSchedulerILb1ELb0ELb0ELi80EEEEEEEEEvNT_6ParamsE)
        /*0048*/ 	.short	0x0210
        /*004a*/ 	.short	0x0270


	//----- nvinfo : EIATTR_SW_WAR
	.align		4
.L_764:
        /*004c*/ 	.byte	0x04, 0x36
        /*004e*/ 	.short	(.L_766 - .L_765)
.L_765:
        /*0050*/ 	.word	0x00000008
.L_766:


//--------------------- .nv.info._ZN7cutlass13device_kernelIN5flash19enable_sm80_to_sm89INS1_16FlashAttnBwdSm80INS1_25CollectiveMainloopBwdSm80ILi2ELi1EN4cute5tupleIJNS5_1CILi64EEENS7_ILi80EEENS7_ILi192EEEEEENS_6half_tEfNS_4arch4Sm80ELb0ELb1ELb0ELb1ELb1ELb0ELb1ELb0ELi2ELi4ELi2ELi2ELb0EEENS1_21CollectiveEpilogueBwdISB_SC_SE_Li256ELb1ELb1ELi4EEENS1_19SingleTileSchedulerILb1ELb0ELb0ELi80EEEEEEEEEvNT_6ParamsE --------------------------
	.section	.nv.info._ZN7cutlass13device_kernelIN5flash19enable_sm80_to_sm89INS1_16FlashAttnBwdSm80INS1_25CollectiveMainloopBwdSm80ILi2ELi1EN4cute5tupleIJNS5_1CILi64EEENS7_ILi80EEENS7_ILi192EEEEEENS_6half_tEfNS_4arch4Sm80ELb0ELb1ELb0ELb1ELb1ELb0ELb1ELb0ELi2ELi4ELi2ELi2ELb0EEENS1_21CollectiveEpilogueBwdISB_SC_SE_Li256ELb1ELb1ELi4EEENS1_19SingleTileSchedulerILb1ELb0ELb0ELi80EEEEEEEEEvNT_6ParamsE,"",@"SHT_CUDA_INFO"
	.sectionflags	@""
	.align	4


	//----- nvinfo : EIATTR_CUDA_API_VERSION
	.align		4
        /*0000*/ 	.byte	0x04, 0x37
        /*0002*/ 	.short	(.L_768 - .L_767)
.L_767:
        /*0004*/ 	.word	0x00000082


	//----- nvinfo : EIATTR_KPARAM_INFO
	.align		4
.L_768:
        /*0008*/ 	.byte	0x04, 0x17
        /*000a*/ 	.short	(.L_770 - .L_769)
.L_769:
        /*000c*/ 	.word	0x00000000
        /*0010*/ 	.short	0x0000
        /*0012*/ 	.short	0x0000
        /*0014*/ 	.byte	0x00, 0xf0, 0xc1, 0x09


	//----- nvinfo : EIATTR_SPARSE_MMA_MASK
	.align		4
.L_770:
        /*0018*/ 	.byte	0x03, 0x50
        /*001a*/ 	.short	0x0000


	//----- nvinfo : EIATTR_MAXREG_COUNT
	.align		4
        /*001c*/ 	.byte	0x03, 0x1b
        /*001e*/ 	.short	0x00ff


	//----- nvinfo : EIATTR_MERCURY_ISA_VERSION
	.align		4
        /*0020*/ 	.byte	0x03, 0x5f
        /*0022*/ 	.short	0x0101


	//----- nvinfo : EIATTR_EXIT_INSTR_OFFSETS
	.align		4
        /*0024*/ 	.byte	0x04, 0x1c
        /*0026*/ 	.short	(.L_772 - .L_771)


	//   ....[0]....
.L_771:
        /*0028*/ 	.word	0x00000010


	//----- nvinfo : EIATTR_MAX_THREADS
	.align		4
.L_772:
        /*002c*/ 	.byte	0x04, 0x05
        /*002e*/ 	.short	(.L_774 - .L_773)
.L_773:
        /*0030*/ 	.word	0x00000100
        /*0034*/ 	.word	0x00000001
        /*0038*/ 	.word	0x00000001


	//----- nvinfo : EIATTR_CBANK_PARAM_SIZE
	.align		4
.L_774:
        /*003c*/ 	.byte	0x03, 0x19
        /*003e*/ 	.short	0x0270


	//----- nvinfo : EIATTR_PARAM_CBANK
	.align		4
        /*0040*/ 	.byte	0x04, 0x0a
        /*0042*/ 	.short	(.L_776 - .L_775)
	.align		4
.L_775:
        /*0044*/ 	.word	index@(.nv.constant0._ZN7cutlass13device_kernelIN5flash19enable_sm80_to_sm89INS1_16FlashAttnBwdSm80INS1_25CollectiveMainloopBwdSm80ILi2ELi1EN4cute5tupleIJNS5_1CILi64EEENS7_ILi80EEENS7_ILi192EEEEEENS_6half_tEfNS_4arch4Sm80ELb0ELb1ELb0ELb1ELb1ELb0ELb1ELb0ELi2ELi4ELi2ELi2ELb0EEENS1_21CollectiveEpilogueBwdISB_SC_SE_Li256ELb1ELb1ELi4EEENS1_19SingleTileSchedulerILb1ELb0ELb0ELi80EEEEEEEEEvNT_6ParamsE)
        /*0048*/ 	.short	0x0210
        /*004a*/ 	.short	0x0270


	//----- nvinfo : EIATTR_SW_WAR
	.align		4
.L_776:
        /*004c*/ 	.byte	0x04, 0x36
        /*004e*/ 	.short	(.L_778 - .L_777)
.L_777:
        /*0050*/ 	.word	0x00000008
.L_778:


//--------------------- .nv.info._ZN7cutlass13device_kernelIN5flash19enable_sm80_to_sm89INS1_16FlashAttnBwdSm80INS1_25CollectiveMainloopBwdSm80ILi2ELi1EN4cute5tupleIJNS5_1CILi64EEENS7_ILi80EEENS7_ILi192EEEEEENS_6half_tEfNS_4arch4Sm80ELb0ELb1ELb0ELb1ELb0ELb0ELb1ELb0ELi2ELi4ELi2ELi2ELb0EEENS1_24CollectiveEpilogueBwdGQAISB_fSE_Li256ELb1ELb0EEENS1_19SingleTileSchedulerILb1ELb0ELb0ELi80EEEEEEEEEvNT_6ParamsE --------------------------
	.section	.nv.info._ZN7cutlass13device_kernelIN5flash19enable_sm80_to_sm89INS1_16FlashAttnBwdSm80INS1_25CollectiveMainloopBwdSm80ILi2ELi1EN4cute5tupleIJNS5_1CILi64EEENS7_ILi80EEENS7_ILi192EEEEEENS_6half_tEfNS_4arch4Sm80ELb0ELb1ELb0ELb1ELb0ELb0ELb1ELb0ELi2ELi4ELi2ELi2ELb0EEENS1_24CollectiveEpilogueBwdGQAISB_fSE_Li256ELb1ELb0EEENS1_19SingleTileSchedulerILb1ELb0ELb0ELi80EEEEEEEEEvNT_6ParamsE,"",@"SHT_CUDA_INFO"
	.sectionflags	@""
	.align	4


	//----- nvinfo : EIATTR_CUDA_API_VERSION
	.align		4
        /*0000*/ 	.byte	0x04, 0x37
        /*0002*/ 	.short	(.L_780 - .L_779)
.L_779:
        /*0004*/ 	.word	0x00000082


	//----- nvinfo : EIATTR_KPARAM_INFO
	.align		4
.L_780:
        /*0008*/ 	.byte	0x04, 0x17
        /*000a*/ 	.short	(.L_782 - .L_781)
.L_781:
        /*000c*/ 	.word	0x00000000
        /*0010*/ 	.short	0x0000
        /*0012*/ 	.short	0x0000
        /*0014*/ 	.byte	0x00, 0xf0, 0xe1, 0x09


	//----- nvinfo : EIATTR_SPARSE_MMA_MASK
	.align		4
.L_782:
        /*0018*/ 	.byte	0x03, 0x50
        /*001a*/ 	.short	0x0000


	//----- nvinfo : EIATTR_MAXREG_COUNT
	.align		4
        /*001c*/ 	.byte	0x03, 0x1b
        /*001e*/ 	.short	0x00ff


	//----- nvinfo : EIATTR_MERCURY_ISA_VERSION
	.align		4
        /*0020*/ 	.byte	0x03, 0x5f
        /*0022*/ 	.short	0x0101


	//----- nvinfo : EIATTR_EXIT_INSTR_OFFSETS
	.align		4
        /*0024*/ 	.byte	0x04, 0x1c
        /*0026*/ 	.short	(.L_784 - .L_783)


	//   ....[0]....
.L_783:
        /*0028*/ 	.word	0x00000010


	//----- nvinfo : EIATTR_MAX_THREADS
	.align		4
.L_784:
        /*002c*/ 	.byte	0x04, 0x05
        /*002e*/ 	.short	(.L_786 - .L_785)
.L_785:
        /*0030*/ 	.word	0x00000100
        /*0034*/ 	.word	0x00000001
        /*0038*/ 	.word	0x00000001


	//----- nvinfo : EIATTR_CBANK_PARAM_SIZE
	.align		4
.L_786:
        /*003c*/ 	.byte	0x03, 0x19
        /*003e*/ 	.short	0x0278


	//----- nvinfo : EIATTR_PARAM_CBANK
	.align		4
        /*0040*/ 	.byte	0x04, 0x0a
        /*0042*/ 	.short	(.L_788 - .L_787)
	.align		4
.L_787:
        /*0044*/ 	.word	index@(.nv.constant0._ZN7cutlass13device_kernelIN5flash19enable_sm80_to_sm89INS1_16FlashAttnBwdSm80INS1_25CollectiveMainloopBwdSm80ILi2ELi1EN4cute5tupleIJNS5_1CILi64EEENS7_ILi80EEENS7_ILi192EEEEEENS_6half_tEfNS_4arch4Sm80ELb0ELb1ELb0ELb1ELb0ELb0ELb1ELb0ELi2ELi4ELi2ELi2ELb0EEENS1_24CollectiveEpilogueBwdGQAISB_fSE_Li256ELb1ELb0EEENS1_19SingleTileSchedulerILb1ELb0ELb0ELi80EEEEEEEEEvNT_6ParamsE)
        /*0048*/ 	.short	0x0210
        /*004a*/ 	.short	0x0278


	//----- nvinfo : EIATTR_SW_WAR
	.align		4
.L_788:
        /*004c*/ 	.byte	0x04, 0x36
        /*004e*/ 	.short	(.L_790 - .L_789)
.L_789:
        /*0050*/ 	.word	0x00000008
.L_790:


//--------------------- .nv.info._ZN7cutlass13device_kernelIN5flash19enable_sm80_to_sm89INS1_16FlashAttnBwdSm80INS1_25CollectiveMainloopBwdSm80ILi2ELi1EN4cute5tupleIJNS5_1CILi64EEENS7_ILi80EEENS7_ILi192EEEEEENS_6half_tEfNS_4arch4Sm80ELb0ELb1ELb0ELb1ELb1ELb0ELb1ELb0ELi2ELi4ELi2ELi2ELb0EEENS1_24CollectiveEpilogueBwdGQAISB_fSE_Li256ELb1ELb1EEENS1_19SingleTileSchedulerILb1ELb0ELb0ELi80EEEEEEEEEvNT_6ParamsE --------------------------
	.section	.nv.info._ZN7cutlass13device_kernelIN5flash19enable_sm80_to_sm89INS1_16FlashAttnBwdSm80INS1_25CollectiveMainloopBwdSm80ILi2ELi1EN4cute5tupleIJNS5_1CILi64EEENS7_ILi80EEENS7_ILi192EEEEEENS_6half_tEfNS_4arch4Sm80ELb0ELb1ELb0ELb1ELb1ELb0ELb1ELb0ELi2ELi4ELi2ELi2ELb0EEENS1_24CollectiveEpilogueBwdGQAISB_fSE_Li256ELb1ELb1EEENS1_19SingleTileSchedulerILb1ELb0ELb0ELi80EEEEEEEEEvNT_6ParamsE,"",@"SHT_CUDA_INFO"
	.sectionflags	@""
	.align	4


	//----- nvinfo : EIATTR_CUDA_API_VERSION
	.align		4
        /*0000*/ 	.byte	0x04, 0x37
        /*0002*/ 	.short	(.L_792 - .L_791)
.L_791:
        /*0004*/ 	.word	0x00000082


	//----- nvinfo : EIATTR_KPARAM_INFO
	.align		4
.L_792:
        /*0008*/ 	.byte	0x04, 0x17
        /*000a*/ 	.short	(.L_794 - .L_793)
.L_793:
        /*000c*/ 	.word	0x00000000
        /*0010*/ 	.short	0x0000
        /*0012*/ 	.short	0x0000
        /*0014*/ 	.byte	0x00, 0xf0, 0xe1, 0x09


	//----- nvinfo : EIATTR_SPARSE_MMA_MASK
	.align		4
.L_794:
        /*0018*/ 	.byte	0x03, 0x50
        /*001a*/ 	.short	0x0000


	//----- nvinfo : EIATTR_MAXREG_COUNT
	.align		4
        /*001c*/ 	.byte	0x03, 0x1b
        /*001e*/ 	.short	0x00ff


	//----- nvinfo : EIATTR_MERCURY_ISA_VERSION
	.align		4
        /*0020*/ 	.byte	0x03, 0x5f
        /*0022*/ 	.short	0x0101


	//----- nvinfo : EIATTR_EXIT_INSTR_OFFSETS
	.align		4
        /*0024*/ 	.byte	0x04, 0x1c
        /*0026*/ 	.short	(.L_796 - .L_795)


	//   ....[0]....
.L_795:
        /*0028*/ 	.word	0x00000010


	//----- nvinfo : EIATTR_MAX_THREADS
	.align		4
.L_796:
        /*002c*/ 	.byte	0x04, 0x05
        /*002e*/ 	.short	(.L_798 - .L_797)
.L_797:
        /*0030*/ 	.word	0x00000100
        /*0034*/ 	.word	0x00000001
        /*0038*/ 	.word	0x00000001


	//----- nvinfo : EIATTR_CBANK_PARAM_SIZE
	.align		4
.L_798:
        /*003c*/ 	.byte	0x03, 0x19
        /*003e*/ 	.short	0x0278


	//----- nvinfo : EIATTR_PARAM_CBANK
	.align		4
        /*0040*/ 	.byte	0x04, 0x0a
        /*0042*/ 	.short	(.L_800 - .L_799)
	.align		4
.L_799:
        /*0044*/ 	.word	index@(.nv.constant0._ZN7cutlass13device_kernelIN5flash19enable_sm80_to_sm89INS1_16FlashAttnBwdSm80INS1_25CollectiveMainloopBwdSm80ILi2ELi1EN4cute5tupleIJNS5_1CILi64EEENS7_ILi80EEENS7_ILi192EEEEEENS_6half_tEfNS_4arch4Sm80ELb0ELb1ELb0ELb1ELb1ELb0ELb1ELb0ELi2ELi4ELi2ELi2ELb0EEENS1_24CollectiveEpilogueBwdGQAISB_fSE_Li256ELb1ELb1EEENS1_19SingleTileSchedulerILb1ELb0ELb0ELi80EEEEEEEEEvNT_6ParamsE)
        /*0048*/ 	.short	0x0210
        /*004a*/ 	.short	0x0278


	//----- nvinfo : EIATTR_SW_WAR
	.align		4
.L_800:
        /*004c*/ 	.byte	0x04, 0x36
        /*004e*/ 	.short	(.L_802 - .L_801)
.L_801:
        /*0050*/ 	.word	0x00000008
.L_802:


//--------------------- .nv.info._ZN7cutlass13device_kernelIN5flash19enable_sm80_to_sm89INS1_16FlashAttnBwdSm80INS1_25CollectiveMainloopBwdSm80ILi2ELi1EN4cute5tupleIJNS5_1CILi64EEENS7_ILi80EEENS7_ILi192EEEEEENS_6half_tEfNS_4arch4Sm80ELb1ELb0ELb0ELb0ELb0ELb0ELb1ELb0ELi2ELi4ELi2ELi2ELb0EEENS1_21CollectiveEpilogueBwdISB_SC_SE_Li256ELb0ELb1ELi4EEENS1_25SingleTileBwdLPTSchedulerILb0ELi80ELb0EEEEEEEEEvNT_6ParamsE --------------------------
	.section	.nv.info._ZN7cutlass13device_kernelIN5flash19enable_sm80_to_sm89INS1_16FlashAttnBwdSm80INS1_25CollectiveMainloopBwdSm80ILi2ELi1EN4cute5tupleIJNS5_1CILi64EEENS7_ILi80EEENS7_ILi192EEEEEENS_6half_tEfNS_4arch4Sm80ELb1ELb0ELb0ELb0ELb0ELb0ELb1ELb0ELi2ELi4ELi2ELi2ELb0EEENS1_21CollectiveEpilogueBwdISB_SC_SE_Li256ELb0ELb1ELi4EEENS1_25SingleTileBwdLPTSchedulerILb0ELi80ELb0EEEEEEEEEvNT_6ParamsE,"",@"SHT_CUDA_INFO"
	.sectionflags	@""
	.align	4


	//----- nvinfo : EIATTR_CUDA_API_VERSION
	.align		4
        /*0000*/ 	.byte	0x04, 0x37
        /*0002*/ 	.short	(.L_804 - .L_803)
.L_803:
        /*0004*/ 	.word	0x00000082


	//----- nvinfo : EIATTR_KPARAM_INFO
	.align		4
.L_804:
        /*0008*/ 	.byte	0x04, 0x17
        /*000a*/ 	.short	(.L_806 - .L_805)
.L_805:
        /*000c*/ 	.word	0x00000000
        /*0010*/ 	.short	0x0000
        /*0012*/ 	.short	0x0000
        /*0014*/ 	.byte	0x00, 0xf0, 0x21, 0x0a


	//----- nvinfo : EIATTR_SPARSE_MMA_MASK
	.align		4
.L_806:
        /*0018*/ 	.byte	0x03, 0x50
        /*001a*/ 	.short	0x0000


	//----- nvinfo : EIATTR_MAXREG_COUNT
	.align		4
        /*001c*/ 	.byte	0x03, 0x1b
        /*001e*/ 	.short	0x00ff


	//----- nvinfo : EIATTR_MERCURY_ISA_VERSION
	.align		4
        /*0020*/ 	.byte	0x03, 0x5f
        /*0022*/ 	.short	0x0101


	//----- nvinfo : EIATTR_EXIT_INSTR_OFFSETS
	.align		4
        /*0024*/ 	.byte	0x04, 0x1c
        /*0026*/ 	.short	(.L_808 - .L_807)


	//   ....[0]....
.L_807:
        /*0028*/ 	.word	0x00000010


	//----- nvinfo : EIATTR_MAX_THREADS
	.align		4
.L_808:
        /*002c*/ 	.byte	0x04, 0x05
        /*002e*/ 	.short	(.L_810 - .L_809)
.L_809:
        /*0030*/ 	.word	0x00000100
        /*0034*/ 	.word	0x00000001
        /*0038*/ 	.word	0x00000001


	//----- nvinfo : EIATTR_CBANK_PARAM_SIZE
	.align		4
.L_810:
        /*003c*/ 	.byte	0x03, 0x19
        /*003e*/ 	.short	0x0288


	//----- nvinfo : EIATTR_PARAM_CBANK
	.align		4
        /*0040*/ 	.byte	0x04, 0x0a
        /*0042*/ 	.short	(.L_812 - .L_811)
	.align		4
.L_811:
        /*0044*/ 	.word	index@(.nv.constant0._ZN7cutlass13device_kernelIN5flash19enable_sm80_to_sm89INS1_16FlashAttnBwdSm80INS1_25CollectiveMainloopBwdSm80ILi2ELi1EN4cute5tupleIJNS5_1CILi64EEENS7_ILi80EEENS7_ILi192EEEEEENS_6half_tEfNS_4arch4Sm80ELb1ELb0ELb0ELb0ELb0ELb0ELb1ELb0ELi2ELi4ELi2ELi2ELb0EEENS1_21CollectiveEpilogueBwdISB_SC_SE_Li256ELb0ELb1ELi4EEENS1_25SingleTileBwdLPTSchedulerILb0ELi80ELb0EEEEEEEEEvNT_6ParamsE)
        /*0048*/ 	.short	0x0210
        /*004a*/ 	.short	0x0288


	//----- nvinfo : EIATTR_SW_WAR
	.align		4
.L_812:
        /*004c*/ 	.byte	0x04, 0x36
        /*004e*/ 	.short	(.L_814 - .L_813)
.L_813:
        /*0050*/ 	.word	0x00000008
.L_814:


//--------------------- .nv.info._ZN7cutlass13device_kernelIN5flash19enable_sm80_to_sm89INS1_16FlashAttnBwdSm80INS1_25CollectiveMainloopBwdSm80ILi2ELi1EN4cute5tupleIJNS5_1CILi64EEENS7_ILi80EEENS7_ILi192EEEEEENS_6half_tEfNS_4arch4Sm80ELb1ELb0ELb0ELb0ELb1ELb0ELb1ELb0ELi2ELi4ELi2ELi2ELb0EEENS1_21CollectiveEpilogueBwdISB_SC_SE_Li256ELb0ELb1ELi4EEENS1_25SingleTileBwdLPTSchedulerILb0ELi80ELb1EEEEEEEEEvNT_6ParamsE --------------------------
	.section	.nv.info._ZN7cutlass13device_kernelIN5flash19enable_sm80_to_sm89INS1_16FlashAttnBwdSm80INS1_25CollectiveMainloopBwdSm80ILi2ELi1EN4cute5tupleIJNS5_1CILi64EEENS7_ILi80EEENS7_ILi192EEEEEENS_6half_tEfNS_4arch4Sm80ELb1ELb0ELb0ELb0ELb1ELb0ELb1ELb0ELi2ELi4ELi2ELi2ELb0EEENS1_21CollectiveEpilogueBwdISB_SC_SE_Li256ELb0ELb1ELi4EEENS1_25SingleTileBwdLPTSchedulerILb0ELi80ELb1EEEEEEEEEvNT_6ParamsE,"",@"SHT_CUDA_INFO"
	.sectionflags	@""
	.align	4


	//----- nvinfo : EIATTR_CUDA_API_VERSION
	.align		4
        /*0000*/ 	.byte	0x04, 0x37
        /*0002*/ 	.short	(.L_816 - .L_815)
.L_815:
        /*0004*/ 	.word	0x00000082


	//----- nvinfo : EIATTR_KPARAM_INFO
	.align		4
.L_816:
        /*0008*/ 	.byte	0x04, 0x17
        /*000a*/ 	.short	(.L_818 - .L_817)
.L_817:
        /*000c*/ 	.word	0x00000000
        /*0010*/ 	.short	0x0000
        /*0012*/ 	.short	0x0000
        /*0014*/ 	.byte	0x00, 0xf0, 0x21, 0x0a


	//----- nvinfo : EIATTR_SPARSE_MMA_MASK
	.align		4
.L_818:
        /*0018*/ 	.byte	0x03, 0x50
        /*001a*/ 	.short	0x0000


	//----- nvinfo : EIATTR_MAXREG_COUNT
	.align		4
        /*001c*/ 	.byte	0x03, 0x1b
        /*001e*/ 	.short	0x00ff


	//----- nvinfo : EIATTR_MERCURY_ISA_VERSION
	.align		4
        /*0020*/ 	.byte	0x03, 0x5f
        /*0022*/ 	.short	0x0101


	//----- nvinfo : EIATTR_EXIT_INSTR_OFFSETS
	.align		4
        /*0024*/ 	.byte	0x04, 0x1c
        /*0026*/ 	.short	(.L_820 - .L_819)


	//   ....[0]....
.L_819:
        /*0028*/ 	.word	0x00000010


	//----- nvinfo : EIATTR_MAX_THREADS
	.align		4
.L_820:
        /*002c*/ 	.byte	0x04, 0x05
        /*002e*/ 	.short	(.L_822 - .L_821)
.L_821:
        /*0030*/ 	.word	0x00000100
        /*0034*/ 	.word	0x00000001
        /*0038*/ 	.word	0x00000001


	//----- nvinfo : EIATTR_CBANK_PARAM_SIZE
	.align		4
.L_822:
        /*003c*/ 	.byte	0x03, 0x19
        /*003e*/ 	.short	0x0288


	//----- nvinfo : EIATTR_PARAM_CBANK
	.align		4
        /*0040*/ 	.byte	0x04, 0x0a
        /*0042*/ 	.short	(.L_824 - .L_823)
	.align		4
.L_823:
        /*0044*/ 	.word	index@(.nv.constant0._ZN7cutlass13device_kernelIN5flash19enable_sm80_to_sm89INS1_16FlashAttnBwdSm80INS1_25CollectiveMainloopBwdSm80ILi2ELi1EN4cute5tupleIJNS5_1CILi64EEENS7_ILi80EEENS7_ILi192EEEEEENS_6half_tEfNS_4arch4Sm80ELb1ELb0ELb0ELb0ELb1ELb0ELb1ELb0ELi2ELi4ELi2ELi2ELb0EEENS1_21CollectiveEpilogueBwdISB_SC_SE_Li256ELb0ELb1ELi4EEENS1_25SingleTileBwdLPTSchedulerILb0ELi80ELb1EEEEEEEEEvNT_6ParamsE)
        /*0048*/ 	.short	0x0210
        /*004a*/ 	.short	0x0288


	//----- nvinfo : EIATTR_SW_WAR
	.align		4
.L_824:
        /*004c*/ 	.byte	0x04, 0x36
        /*004e*/ 	.short	(.L_826 - .L_825)
.L_825:
        /*0050*/ 	.word	0x00000008
.L_826:


//--------------------- .nv.info._ZN7cutlass13device_kernelIN5flash19enable_sm80_to_sm89INS1_16FlashAttnBwdSm80INS1_25CollectiveMainloopBwdSm80ILi2ELi1EN4cute5tupleIJNS5_1CILi64EEENS7_ILi80EEENS7_ILi192EEEEEENS_6half_tEfNS_4arch4Sm80ELb1ELb0ELb0ELb0ELb0ELb0ELb1ELb0ELi2ELi4ELi2ELi2ELb0EEENS1_24CollectiveEpilogueBwdGQAISB_fSE_Li256ELb0ELb0EEENS1_25SingleTileBwdLPTSchedulerILb0ELi80ELb0EEEEEEEEEvNT_6ParamsE --------------------------
	.section	.nv.info._ZN7cutlass13device_kernelIN5flash19enable_sm80_to_sm89INS1_16FlashAttnBwdSm80INS1_25CollectiveMainloopBwdSm80ILi2ELi1EN4cute5tupleIJNS5_1CILi64EEENS7_ILi80EEENS7_ILi192EEEEEENS_6half_tEfNS_4arch4Sm80ELb1ELb0ELb0ELb0ELb0ELb0ELb1ELb0ELi2ELi4ELi2ELi2ELb0EEENS1_24CollectiveEpilogueBwdGQAISB_fSE_Li256ELb0ELb0EEENS1_25SingleTileBwdLPTSchedulerILb0ELi80ELb0EEEEEEEEEvNT_6ParamsE,"",@"SHT_CUDA_INFO"
	.sectionflags	@""
	.align	4


	//----- nvinfo : EIATTR_CUDA_API_VERSION
	.align		4
        /*0000*/ 	.byte	0x04, 0x37
        /*0002*/ 	.short	(.L_828 - .L_827)
.L_827:
        /*0004*/ 	.word	0x00000082


	//----- nvinfo : EIATTR_KPARAM_INFO
	.align		4
.L_828:
        /*0008*/ 	.byte	0x04, 0x17
        /*000a*/ 	.short	(.L_830 - .L_829)
.L_829:
        /*000c*/ 	.word	0x00000000
        /*0010*/ 	.short	0x0000
        /*0012*/ 	.short	0x0000
        /*0014*/ 	.byte	0x00, 0xf0, 0x41, 0x0a


	//----- nvinfo : EIATTR_SPARSE_MMA_MASK
	.align		4
.L_830:
        /*0018*/ 	.byte	0x03, 0x50
        /*001a*/ 	.short	0x0000


	//----- nvinfo : EIATTR_MAXREG_COUNT
	.align		4
        /*001c*/ 	.byte	0x03, 0x1b
        /*001e*/ 	.short	0x00ff


	//----- nvinfo : EIATTR_MERCURY_ISA_VERSION
	.align		4
        /*0020*/ 	.byte	0x03, 0x5f
        /*0022*/ 	.short	0x0101


	//----- nvinfo : EIATTR_EXIT_INSTR_OFFSETS
	.align		4
        /*0024*/ 	.byte	0x04, 0x1c
        /*0026*/ 	.short	(.L_832 - .L_831)


	//   ....[0]....
.L_831:
        /*0028*/ 	.word	0x00000010


	//----- nvinfo : EIATTR_MAX_THREADS
	.align		4
.L_832:
        /*002c*/ 	.byte	0x04, 0x05
        /*002e*/ 	.short	(.L_834 - .L_833)
.L_833:
        /*0030*/ 	.word	0x00000100
        /*0034*/ 	.word	0x00000001
        /*0038*/ 	.word	0x00000001


	//----- nvinfo : EIATTR_CBANK_PARAM_SIZE
	.align		4
.L_834:
        /*003c*/ 	.byte	0x03, 0x19
        /*003e*/ 	.short	0x0290


	//----- nvinfo : EIATTR_PARAM_CBANK
	.align		4
        /*0040*/ 	.byte	0x04, 0x0a
        /*0042*/ 	.short	(.L_836 - .L_835)
	.align		4
.L_835:
        /*0044*/ 	.word	index@(.nv.constant0._ZN7cutlass13device_kernelIN5flash19enable_sm80_to_sm89INS1_16FlashAttnBwdSm80INS1_25CollectiveMainloopBwdSm80ILi2ELi1EN4cute5tupleIJNS5_1CILi64EEENS7_ILi80EEENS7_ILi192EEEEEENS_6half_tEfNS_4arch4Sm80ELb1ELb0ELb0ELb0ELb0ELb0ELb1ELb0ELi2ELi4ELi2ELi2ELb0EEENS1_24CollectiveEpilogueBwdGQAISB_fSE_Li256ELb0ELb0EEENS1_25SingleTileBwdLPTSchedulerILb0ELi80ELb0EEEEEEEEEvNT_6ParamsE)
        /*0048*/ 	.short	0x0210
        /*004a*/ 	.short	0x0290


	//----- nvinfo : EIATTR_SW_WAR
	.align		4
.L_836:
        /*004c*/ 	.byte	0x04, 0x36
        /*004e*/ 	.short	(.L_838 - .L_837)
.L_837:
        /*0050*/ 	.word	0x00000008
.L_838:


//--------------------- .nv.info._ZN7cutlass13device_kernelIN5flash19enable_sm80_to_sm89INS1_16FlashAttnBwdSm80INS1_25CollectiveMainloopBwdSm80ILi2ELi1EN4cute5tupleIJNS5_1CILi64EEENS7_ILi80EEENS7_ILi192EEEEEENS_6half_tEfNS_4arch4Sm80ELb1ELb0ELb0ELb0ELb1ELb0ELb1ELb0ELi2ELi4ELi2ELi2ELb0EEENS1_24CollectiveEpilogueBwdGQAISB_fSE_Li256ELb0ELb1EEENS1_25SingleTileBwdLPTSchedulerILb0ELi80ELb1EEEEEEEEEvNT_6ParamsE --------------------------
	.section	.nv.info._ZN7cutlass13device_kernelIN5flash19enable_sm80_to_sm89INS1_16FlashAttnBwdSm80INS1_25CollectiveMainloopBwdSm80ILi2ELi1EN4cute5tupleIJNS5_1CILi64EEENS7_ILi80EEENS7_ILi192EEEEEENS_6half_tEfNS_4arch4Sm80ELb1ELb0ELb0ELb0ELb1ELb0ELb1ELb0ELi2ELi4ELi2ELi2ELb0EEENS1_24CollectiveEpilogueBwdGQAISB_fSE_Li256ELb0ELb1EEENS1_25SingleTileBwdLPTSchedulerILb0ELi80ELb1EEEEEEEEEvNT_6ParamsE,"",@"SHT_CUDA_INFO"
	.sectionflags	@""
	.align	4


	//----- nvinfo : EIATTR_CUDA_API_VERSION
	.align		4
        /*0000*/ 	.byte	0x04, 0x37
        /*0002*/ 	.short	(.L_840 - .L_839)
.L_839:
        /*0004*/ 	.word	0x00000082


	//----- nvinfo : EIATTR_KPARAM_INFO
	.align		4
.L_840:
        /*0008*/ 	.byte	0x04, 0x17
        /*000a*/ 	.short	(.L_842 - .L_841)
.L_841:
        /*000c*/ 	.word	0x00000000
        /*0010*/ 	.short	0x0000
        /*0012*/ 	.short	0x0000
        /*0014*/ 	.byte	0x00, 0xf0, 0x41, 0x0a


	//----- nvinfo : EIATTR_SPARSE_MMA_MASK
	.align		4
.L_842:
        /*0018*/ 	.byte	0x03, 0x50
        /*001a*/ 	.short	0x0000


	//----- nvinfo : EIATTR_MAXREG_COUNT
	.align		4
        /*001c*/ 	.byte	0x03, 0x1b
        /*001e*/ 	.short	0x00ff


	//----- nvinfo : EIATTR_MERCURY_ISA_VERSION
	.align		4
        /*0020*/ 	.byte	0x03, 0x5f
        /*0022*/ 	.short	0x0101


	//----- nvinfo : EIATTR_EXIT_INSTR_OFFSETS
	.align		4
        /*0024*/ 	.byte	0x04, 0x1c
        /*0026*/ 	.short	(.L_844 - .L_843)


	//   ....[0]....
.L_843:
        /*0028*/ 	.word	0x00000010


	//----- nvinfo : EIATTR_MAX_THREADS
	.align		4
.L_844:
        /*002c*/ 	.byte	0x04, 0x05
        /*002e*/ 	.short	(.L_846 - .L_845)
.L_845:
        /*0030*/ 	.word	0x00000100
        /*0034*/ 	.word	0x00000001
        /*0038*/ 	.word	0x00000001


	//----- nvinfo : EIATTR_CBANK_PARAM_SIZE
	.align		4
.L_846:
        /*003c*/ 	.byte	0x03, 0x19
        /*003e*/ 	.short	0x0290


	//----- nvinfo : EIATTR_PARAM_CBANK
	.align		4
        /*0040*/ 	.byte	0x04, 0x0a
        /*0042*/ 	.short	(.L_848 - .L_847)
	.align		4
.L_847:
        /*0044*/ 	.word	index@(.nv.constant0._ZN7cutlass13device_kernelIN5flash19enable_sm80_to_sm89INS1_16FlashAttnBwdSm80INS1_25CollectiveMainloopBwdSm80ILi2ELi1EN4cute5tupleIJNS5_1CILi64EEENS7_ILi80EEENS7_ILi192EEEEEENS_6half_tEfNS_4arch4Sm80ELb1ELb0ELb0ELb0ELb1ELb0ELb1ELb0ELi2ELi4ELi2ELi2ELb0EEENS1_24CollectiveEpilogueBwdGQAISB_fSE_Li256ELb0ELb1EEENS1_25SingleTileBwdLPTSchedulerILb0ELi80ELb1EEEEEEEEEvNT_6ParamsE)
        /*0048*/ 	.short	0x0210
        /*004a*/ 	.short	0x0290


	//----- nvinfo : EIATTR_SW_WAR
	.align		4
.L_848:
        /*004c*/ 	.byte	0x04, 0x36
        /*004e*/ 	.short	(.L_850 - .L_849)
.L_849:
        /*0050*/ 	.word	0x00000008
.L_850:


//--------------------- .nv.info._ZN7cutlass13device_kernelIN5flash22FlashAttnBwdPreprocessIN4cute5tupleIJNS3_1CILi64EEENS5_ILi192EEEEEENS_6half_tEfNS_4arch4Sm80ELb1ELb0EEEEEvNT_6ParamsE --------------------------
	.section	.nv.info._ZN7cutlass13device_kernelIN5flash22FlashAttnBwdPreprocessIN4cute5tupleIJNS3_1CILi64EEENS5_ILi192EEEEEENS_6half_tEfNS_4arch4Sm80ELb1ELb0EEEEEvNT_6ParamsE,"",@"SHT_CUDA_INFO"
	.sectionflags	@""
	.align	4


	//----- nvinfo : EIATTR_CUDA_API_VERSION
	.align		4
        /*0000*/ 	.byte	0x04, 0x37
        /*0002*/ 	.short	(.L_852 - .L_851)
.L_851:
        /*0004*/ 	.word	0x00000082


	//----- nvinfo : EIATTR_KPARAM_INFO
	.align		4
.L_852:
        /*0008*/ 	.byte	0x04, 0x17
        /*000a*/ 	.short	(.L_854 - .L_853)
.L_853:
        /*000c*/ 	.word	0x00000000
        /*0010*/ 	.short	0x0000
        /*0012*/ 	.short	0x0000
        /*0014*/ 	.byte	0x00, 0xf0, 0xc1, 0x03


	//----- nvinfo : EIATTR_SPARSE_MMA_MASK
	.align		4
.L_854:
        /*0018*/ 	.byte	0x03, 0x50
        /*001a*/ 	.short	0x0000


	//----- nvinfo : EIATTR_MAXREG_COUNT
	.align		4
        /*001c*/ 	.byte	0x03, 0x1b
        /*001e*/ 	.short	0x0080


	//----- nvinfo : EIATTR_MERCURY_ISA_VERSION
	.align		4
        /*0020*/ 	.byte	0x03, 0x5f
        /*0022*/ 	.short	0x0101


	//----- nvinfo : EIATTR_COOP_GROUP_MASK_REGIDS
	.align		4
        /*0024*/ 	.byte	0x04, 0x29
        /*0026*/ 	.short	(.L_856 - .L_855)


	//   ....[0]....
.L_855:
        /*0028*/ 	.word	0xffffffff


	//   ....[1]....
        /*002c*/ 	.word	0xffffffff


	//   ....[2]....
        /*0030*/ 	.word	0xffffffff


	//   ....[3]....
        /*0034*/ 	.word	0xffffffff


	//   ....[4]....
        /*0038*/ 	.word	0xffffffff


	//   ....[5]....
        /*003c*/ 	.word	0xffffffff


	//----- nvinfo : EIATTR_COOP_GROUP_INSTR_OFFSETS
	.align		4
.L_856:
        /*0040*/ 	.byte	0x04, 0x28
        /*0042*/ 	.short	(.L_858 - .L_857)


	//   ....[0]....
.L_857:
        /*0044*/ 	.word	0x00001670


	//   ....[1]....
        /*0048*/ 	.word	0x00001680


	//   ....[2]....
        /*004c*/ 	.word	0x000016c0


	//   ....[3]....
        /*0050*/ 	.word	0x000016d0


	//   ....[4]....
        /*0054*/ 	.word	0x00001700


	//   ....[5]....
        /*0058*/ 	.word	0x00001710


	//----- nvinfo : EIATTR_EXIT_INSTR_OFFSETS
	.align		4
.L_858:
        /*005c*/ 	.byte	0x04, 0x1c
        /*005e*/ 	.short	(.L_860 - .L_859)


	//   ....[0]....
.L_859:
        /*0060*/ 	.word	0x00001c90


	//   ....[1]....
        /*0064*/ 	.word	0x00001d10


	//----- nvinfo : EIATTR_MAX_THREADS
	.align		4
.L_860:
        /*0068*/ 	.byte	0x04, 0x05
        /*006a*/ 	.short	(.L_862 - .L_861)
.L_861:
        /*006c*/ 	.word	0x00000100
        /*0070*/ 	.word	0x00000001
        /*0074*/ 	.word	0x00000001


	//----- nvinfo : EIATTR_CRS_STACK_SIZE
	.align		4
.L_862:
        /*0078*/ 	.byte	0x04, 0x1e
        /*007a*/ 	.short	(.L_864 - .L_863)
.L_863:
        /*007c*/ 	.word	0x00000000


	//----- nvinfo : EIATTR_CBANK_PARAM_SIZE
	.align		4
.L_864:
        /*0080*/ 	.byte	0x03, 0x19
        /*0082*/ 	.short	0x00f0


	//----- nvinfo : EIATTR_PARAM_CBANK
	.align		4
        /*0084*/ 	.byte	0x04, 0x0a
        /*0086*/ 	.short	(.L_866 - .L_865)
	.align		4
.L_865:
        /*0088*/ 	.word	index@(.nv.constant0._ZN7cutlass13device_kernelIN5flash22FlashAttnBwdPreprocessIN4cute5tupleIJNS3_1CILi64EEENS5_ILi192EEEEEENS_6half_tEfNS_4arch4Sm80ELb1ELb0EEEEEvNT_6ParamsE)
        /*008c*/ 	.short	0x0210
        /*008e*/ 	.short	0x00f0


	//----- nvinfo : EIATTR_SW_WAR
	.align		4
.L_866:
        /*0090*/ 	.byte	0x04, 0x36
        /*0092*/ 	.short	(.L_868 - .L_867)
.L_867:
        /*0094*/ 	.word	0x00000008
.L_868:


//--------------------- .nv.info._ZN7cutlass13device_kernelIN5flash19enable_sm80_to_sm89INS1_16FlashAttnBwdSm80INS1_25CollectiveMainloopBwdSm80ILi2ELi1EN4cute5tupleIJNS5_1CILi64EEENS7_ILi80EEENS7_ILi192EEEEEENS_6half_tEfNS_4arch4Sm80ELb1ELb0ELb0ELb1ELb0ELb0ELb1ELb0ELi2ELi4ELi2ELi2ELb0EEENS1_21CollectiveEpilogueBwdISB_SC_SE_Li256ELb1ELb1ELi4EEENS1_25SingleTileBwdLPTSchedulerILb1ELi80ELb0EEEEEEEEEvNT_6ParamsE --------------------------
	.section	.nv.info._ZN7cutlass13device_kernelIN5flash19enable_sm80_to_sm89INS1_16FlashAttnBwdSm80INS1_25CollectiveMainloopBwdSm80ILi2ELi1EN4cute5tupleIJNS5_1CILi64EEENS7_ILi80EEENS7_ILi192EEEEEENS_6half_tEfNS_4arch4Sm80ELb1ELb0ELb0ELb1ELb0ELb0ELb1ELb0ELi2ELi4ELi2ELi2ELb0EEENS1_21CollectiveEpilogueBwdISB_SC_SE_Li256ELb1ELb1ELi4EEENS1_25SingleTileBwdLPTSchedulerILb1ELi80ELb0EEEEEEEEEvNT_6ParamsE,"",@"SHT_CUDA_INFO"
	.sectionflags	@""
	.align	4


	//----- nvinfo : EIATTR_CUDA_API_VERSION
	.align		4
        /*0000*/ 	.byte	0x04, 0x37
        /*0002*/ 	.short	(.L_870 - .L_869)
.L_869:
        /*0004*/ 	.word	0x00000082


	//----- nvinfo : EIATTR_KPARAM_INFO
	.align		4
.L_870:
        /*0008*/ 	.byte	0x04, 0x17
        /*000a*/ 	.short	(.L_872 - .L_871)
.L_871:
        /*000c*/ 	.word	0x00000000
        /*0010*/ 	.short	0x0000
        /*0012*/ 	.short	0x0000
        /*0014*/ 	.byte	0x00, 0xf0, 0x21, 0x0a


	//----- nvinfo : EIATTR_SPARSE_MMA_MASK
	.align		4
.L_872:
        /*0018*/ 	.byte	0x03, 0x50
        /*001a*/ 	.short	0x0000


	//----- nvinfo : EIATTR_MAXREG_COUNT
	.align		4
        /*001c*/ 	.byte	0x03, 0x1b
        /*001e*/ 	.short	0x00ff


	//----- nvinfo : EIATTR_MERCURY_ISA_VERSION
	.align		4
        /*0020*/ 	.byte	0x03, 0x5f
        /*0022*/ 	.short	0x0101


	//----- nvinfo : EIATTR_EXIT_INSTR_OFFSETS
	.align		4
        /*0024*/ 	.byte	0x04, 0x1c
        /*0026*/ 	.short	(.L_874 - .L_873)


	//   ....[0]....
.L_873:
        /*0028*/ 	.word	0x00000010


	//----- nvinfo : EIATTR_MAX_THREADS
	.align		4
.L_874:
        /*002c*/ 	.byte	0x04, 0x05
        /*002e*/ 	.short	(.L_876 - .L_875)
.L_875:
        /*0030*/ 	.word	0x00000100
        /*0034*/ 	.word	0x00000001
        /*0038*/ 	.word	0x00000001


	//----- nvinfo : EIATTR_CBANK_PARAM_SIZE
	.align		4
.L_876:
        /*003c*/ 	.byte	0x03, 0x19
        /*003e*/ 	.short	0x0288


	//----- nvinfo : EIATTR_PARAM_CBANK
	.align		4
        /*0040*/ 	.byte	0x04, 0x0a
        /*0042*/ 	.short	(.L_878 - .L_877)
	.align		4
.L_877:
        /*0044*/ 	.word	index@(.nv.constant0._ZN7cutlass13device_kernelIN5flash19enable_sm80_to_sm89INS1_16FlashAttnBwdSm80INS1_25CollectiveMainloopBwdSm80ILi2ELi1EN4cute5tupleIJNS5_1CILi64EEENS7_ILi80EEENS7_ILi192EEEEEENS_6half_tEfNS_4arch4Sm80ELb1ELb0ELb0ELb1ELb0ELb0ELb1ELb0ELi2ELi4ELi2ELi2ELb0EEENS1_21CollectiveEpilogueBwdISB_SC_SE_Li256ELb1ELb1ELi4EEENS1_25SingleTileBwdLPTSchedulerILb1ELi80ELb0EEEEEEEEEvNT_6ParamsE)
        /*0048*/ 	.short	0x0210
        /*004a*/ 	.short	0x0288


	//----- nvinfo : EIATTR_SW_WAR
	.align		4
.L_878:
        /*004c*/ 	.byte	0x04, 0x36
        /*004e*/ 	.short	(.L_880 - .L_879)
.L_879:
        /*0050*/ 	.word	0x00000008
.L_880:


//--------------------- .nv.info._ZN7cutlass13device_kernelIN5flash19enable_sm80_to_sm89INS1_16FlashAttnBwdSm80INS1_25CollectiveMainloopBwdSm80ILi2ELi1EN4cute5tupleIJNS5_1CILi64EEENS7_ILi80EEENS7_ILi192EEEEEENS_6half_tEfNS_4arch4Sm80ELb1ELb0ELb0ELb1ELb1ELb0ELb1ELb0ELi2ELi4ELi2ELi2ELb0EEENS1_21CollectiveEpilogueBwdISB_SC_SE_Li256ELb1ELb1ELi4EEENS1_25SingleTileBwdLPTSchedulerILb1ELi80ELb1EEEEEEEEEvNT_6ParamsE --------------------------
	.section	.nv.info._ZN7cutlass13device_kernelIN5flash19enable_sm80_to_sm89INS1_16FlashAttnBwdSm80INS1_25CollectiveMainloopBwdSm80ILi2ELi1EN4cute5tupleIJNS5_1CILi64EEENS7_ILi80EEENS7_ILi192EEEEEENS_6half_tEfNS_4arch4Sm80ELb1ELb0ELb0ELb1ELb1ELb0ELb1ELb0ELi2ELi4ELi2ELi2ELb0EEENS1_21CollectiveEpilogueBwdISB_SC_SE_Li256ELb1ELb1ELi4EEENS1_25SingleTileBwdLPTSchedulerILb1ELi80ELb1EEEEEEEEEvNT_6ParamsE,"",@"SHT_CUDA_INFO"
	.sectionflags	@""
	.align	4


	//----- nvinfo : EIATTR_CUDA_API_VERSION
	.align		4
        /*0000*/ 	.byte	0x04, 0x37
        /*0002*/ 	.short	(.L_882 - .L_881)
.L_881:
        /*0004*/ 	.word	0x00000082


	//----- nvinfo : EIATTR_KPARAM_INFO
	.align		4
.L_882:
        /*0008*/ 	.byte	0x04, 0x17
        /*000a*/ 	.short	(.L_884 - .L_883)
.L_883:
        /*000c*/ 	.word	0x00000000
        /*0010*/ 	.short	0x0000
        /*0012*/ 	.short	0x0000
        /*0014*/ 	.byte	0x00, 0xf0, 0x21, 0x0a


	//----- nvinfo : EIATTR_SPARSE_MMA_MASK
	.align		4
.L_884:
        /*0018*/ 	.byte	0x03, 0x50
        /*001a*/ 	.short	0x0000


	//----- nvinfo : EIATTR_MAXREG_COUNT
	.align		4
        /*001c*/ 	.byte	0x03, 0x1b
        /*001e*/ 	.short	0x00ff


	//----- nvinfo : EIATTR_MERCURY_ISA_VERSION
	.align		4
        /*0020*/ 	.byte	0x03, 0x5f
        /*0022*/ 	.short	0x0101


	//----- nvinfo : EIATTR_EXIT_INSTR_OFFSETS
	.align		4
        /*0024*/ 	.byte	0x04, 0x1c
        /*0026*/ 	.short	(.L_886 - .L_885)


	//   ....[0]....
.L_885:
        /*0028*/ 	.word	0x00000010


	//----- nvinfo : EIATTR_MAX_THREADS
	.align		4
.L_886:
        /*002c*/ 	.byte	0x04, 0x05
        /*002e*/ 	.short	(.L_888 - .L_887)
.L_887:
        /*0030*/ 	.word	0x00000100
        /*0034*/ 	.word	0x00000001
        /*0038*/ 	.word	0x00000001


	//----- nvinfo : EIATTR_CBANK_PARAM_SIZE
	.align		4
.L_888:
        /*003c*/ 	.byte	0x03, 0x19
        /*003e*/ 	.short	0x0288


	//----- nvinfo : EIATTR_PARAM_CBANK
	.align		4
        /*0040*/ 	.byte	0x04, 0x0a
        /*0042*/ 	.short	(.L_890 - .L_889)
	.align		4
.L_889:
        /*0044*/ 	.word	index@(.nv.constant0._ZN7cutlass13device_kernelIN5flash19enable_sm80_to_sm89INS1_16FlashAttnBwdSm80INS1_25CollectiveMainloopBwdSm80ILi2ELi1EN4cute5tupleIJNS5_1CILi64EEENS7_ILi80EEENS7_ILi192EEEEEENS_6half_tEfNS_4arch4Sm80ELb1ELb0ELb0ELb1ELb1ELb0ELb1ELb0ELi2ELi4ELi2ELi2ELb0EEENS1_21CollectiveEpilogueBwdISB_SC_SE_Li256ELb1ELb1ELi4EEENS1_25SingleTileBwdLPTSchedulerILb1ELi80ELb1EEEEEEEEEvNT_6ParamsE)
        /*0048*/ 	.short	0x0210
        /*004a*/ 	.short	0x0288


	//----- nvinfo : EIATTR_SW_WAR
	.align		4
.L_890:
        /*004c*/ 	.byte	0x04, 0x36
        /*004e*/ 	.short	(.L_892 - .L_891)
.L_891:
        /*0050*/ 	.word	0x00000008
.L_892:


//--------------------- .nv.info._ZN7cutlass13device_kernelIN5flash19enable_sm80_to_sm89INS1_16FlashAttnBwdSm80INS1_25CollectiveMainloopBwdSm80ILi2ELi1EN4cute5tupleIJNS5_1CILi64EEENS7_ILi80EEENS7_ILi192EEEEEENS_6half_tEfNS_4arch4Sm80ELb1ELb0ELb0ELb1ELb0ELb0ELb1ELb0ELi2ELi4ELi2ELi2ELb0EEENS1_24CollectiveEpilogueBwdGQAISB_fSE_Li256ELb1ELb0EEENS1_25SingleTileBwdLPTSchedulerILb1ELi80ELb0EEEEEEEEEvNT_6ParamsE --------------------------
	.section	.nv.info._ZN7cutlass13device_kernelIN5flash19enable_sm80_to_sm89INS1_16FlashAttnBwdSm80INS1_25CollectiveMainloopBwdSm80ILi2ELi1EN4cute5tupleIJNS5_1CILi64EEENS7_ILi80EEENS7_ILi192EEEEEENS_6half_tEfNS_4arch4Sm80ELb1ELb0ELb0ELb1ELb0ELb0ELb1ELb0ELi2ELi4ELi2ELi2ELb0EEENS1_24CollectiveEpilogueBwdGQAISB_fSE_Li256ELb1ELb0EEENS1_25SingleTileBwdLPTSchedulerILb1ELi80ELb0EEEEEEEEEvNT_6ParamsE,"",@"SHT_CUDA_INFO"
	.sectionflags	@""
	.align	4


	//----- nvinfo : EIATTR_CUDA_API_VERSION
	.align		4
        /*0000*/ 	.byte	0x04, 0x37
        /*0002*/ 	.short	(.L_894 - .L_893)
.L_893:
        /*0004*/ 	.word	0x00000082


	//----- nvinfo : EIATTR_KPARAM_INFO
	.align		4
.L_894:
        /*0008*/ 	.byte	0x04, 0x17
        /*000a*/ 	.short	(.L_896 - .L_895)
.L_895:
        /*000c*/ 	.word	0x00000000
        /*0010*/ 	.short	0x0000
        /*0012*/ 	.short	0x0000
        /*0014*/ 	.byte	0x00, 0xf0, 0x41, 0x0a


	//----- nvinfo : EIATTR_SPARSE_MMA_MASK
	.align		4
.L_896:
        /*0018*/ 	.byte	0x03, 0x50
        /*001a*/ 	.short	0x0000


	//----- nvinfo : EIATTR_MAXREG_COUNT
	.align		4
        /*001c*/ 	.byte	0x03, 0x1b
        /*001e*/ 	.short	0x00ff


	//----- nvinfo : EIATTR_MERCURY_ISA_VERSION
	.align		4
        /*0020*/ 	.byte	0x03, 0x5f
        /*0022*/ 	.short	0x0101


	//----- nvinfo : EIATTR_EXIT_INSTR_OFFSETS
	.align		4
        /*0024*/ 	.byte	0x04, 0x1c
        /*0026*/ 	.short	(.L_898 - .L_897)


	//   ....[0]....
.L_897:
        /*0028*/ 	.word	0x00000010


	//----- nvinfo : EIATTR_MAX_THREADS
	.align		4
.L_898:
        /*002c*/ 	.byte	0x04, 0x05
        /*002e*/ 	.short	(.L_900 - .L_899)
.L_899:
        /*0030*/ 	.word	0x00000100
        /*0034*/ 	.word	0x00000001
        /*0038*/ 	.word	0x00000001


	//----- nvinfo : EIATTR_CBANK_PARAM_SIZE
	.align		4
.L_900:
        /*003c*/ 	.byte	0x03, 0x19
        /*003e*/ 	.short	0x0290


	//----- nvinfo : EIATTR_PARAM_CBANK
	.align		4
        /*0040*/ 	.byte	0x04, 0x0a
        /*0042*/ 	.short	(.L_902 - .L_901)
	.align		4
.L_901:
        /*0044*/ 	.word	index@(.nv.constant0._ZN7cutlass13device_kernelIN5flash19enable_sm80_to_sm89INS1_16FlashAttnBwdSm80INS1_25CollectiveMainloopBwdSm80ILi2ELi1EN4cute5tupleIJNS5_1CILi64EEENS7_ILi80EEENS7_ILi192EEEEEENS_6half_tEfNS_4arch4Sm80ELb1ELb0ELb0ELb1ELb0ELb0ELb1ELb0ELi2ELi4ELi2ELi2ELb0EEENS1_24CollectiveEpilogueBwdGQAISB_fSE_Li256ELb1ELb0EEENS1_25SingleTileBwdLPTSchedulerILb1ELi80ELb0EEEEEEEEEvNT_6ParamsE)
        /*0048*/ 	.short	0x0210
        /*004a*/ 	.short	0x0290


	//----- nvinfo : EIATTR_SW_WAR
	.align		4
.L_902:
        /*004c*/ 	.byte	0x04, 0x36
        /*004e*/ 	.short	(.L_904 - .L_903)
.L_903:
        /*0050*/ 	.word	0x00000008
.L_904:


//--------------------- .nv.info._ZN7cutlass13device_kernelIN5flash32FlashAttnBwdPostprocessConvertdQIN4cute5tupleIJNS3_1CILi80EEENS5_ILi192EEEEEENS_6half_tEfNS_4arch4Sm80ELi256ENS3_8TiledMMAINS3_8MMA_AtomIJNS3_28SM80_16x8x16_F32F16F16F32_TNEEEENS3_6LayoutINS4_IJNS5_ILi4EEENS5_ILi2EEENS5_ILi1EEEEEENS4_IJSJ_SH_NS5_ILi0EEEEEEEENS4_IJNS5_ILi64EEENS5_ILi16EEESP_EEEEELb1EEEEEvNT_6ParamsE --------------------------
	.section	.nv.info._ZN7cutlass13device_kernelIN5flash32FlashAttnBwdPostprocessConvertdQIN4cute5tupleIJNS3_1CILi80EEENS5_ILi192EEEEEENS_6half_tEfNS_4arch4Sm80ELi256ENS3_8TiledMMAINS3_8MMA_AtomIJNS3_28SM80_16x8x16_F32F16F16F32_TNEEEENS3_6LayoutINS4_IJNS5_ILi4EEENS5_ILi2EEENS5_ILi1EEEEEENS4_IJSJ_SH_NS5_ILi0EEEEEEEENS4_IJNS5_ILi64EEENS5_ILi16EEESP_EEEEELb1EEEEEvNT_6ParamsE,"",@"SHT_CUDA_INFO"
	.sectionflags	@""
	.align	4


	//----- nvinfo : EIATTR_CUDA_API_VERSION
	.align		4
        /*0000*/ 	.byte	0x04, 0x37
        /*0002*/ 	.short	(.L_906 - .L_905)
.L_905:
        /*0004*/ 	.word	0x00000082


	//----- nvinfo : EIATTR_KPARAM_INFO
	.align		4
.L_906:
        /*0008*/ 	.byte	0x04, 0x17
        /*000a*/ 	.short	(.L_908 - .L_907)
.L_907:
        /*000c*/ 	.word	0x00000000
        /*0010*/ 	.short	0x0000
        /*0012*/ 	.short	0x0000
        /*0014*/ 	.byte	0x00, 0xf0, 0xc1, 0x01


	//----- nvinfo : EIATTR_SPARSE_MMA_MASK
	.align		4
.L_908:
        /*0018*/ 	.byte	0x03, 0x50
        /*001a*/ 	.short	0x0000


	//----- nvinfo : EIATTR_MAXREG_COUNT
	.align		4
        /*001c*/ 	.byte	0x03, 0x1b
        /*001e*/ 	.short	0x0080


	//----- nvinfo : EIATTR_NUM_BARRIERS
	.align		4
        /*0020*/ 	.byte	0x02, 0x4c
        /*0022*/ 	.byte	0x01
	.zero		1


	//----- nvinfo : EIATTR_MERCURY_ISA_VERSION
	.align		4
        /*0024*/ 	.byte	0x03, 0x5f
        /*0026*/ 	.short	0x0101


	//----- nvinfo : EIATTR_EXIT_INSTR_OFFSETS
	.align		4
        /*0028*/ 	.byte	0x04, 0x1c
        /*002a*/ 	.short	(.L_910 - .L_909)


	//   ....[0]....
.L_909:
        /*002c*/ 	.word	0x000001d0


	//   ....[1]....
        /*0030*/ 	.word	0x00001f20


	//   ....[2]....
        /*0034*/ 	.word	0x000021a0


	//   ....[3]....
        /*0038*/ 	.word	0x000021c0


	//----- nvinfo : EIATTR_MAX_THREADS
	.align		4
.L_910:
        /*003c*/ 	.byte	0x04, 0x05
        /*003e*/ 	.short	(.L_912 - .L_911)
.L_911:
        /*0040*/ 	.word	0x00000100
        /*0044*/ 	.word	0x00000001
        /*0048*/ 	.word	0x00000001


	//----- nvinfo : EIATTR_CRS_STACK_SIZE
	.align		4
.L_912:
        /*004c*/ 	.byte	0x04, 0x1e
        /*004e*/ 	.short	(.L_914 - .L_913)
.L_913:
        /*0050*/ 	.word	0x00000000


	//----- nvinfo : EIATTR_CBANK_PARAM_SIZE
	.align		4
.L_914:
        /*0054*/ 	.byte	0x03, 0x19
        /*0056*/ 	.short	0x0070


	//----- nvinfo : EIATTR_PARAM_CBANK
	.align		4
        /*0058*/ 	.byte	0x04, 0x0a
        /*005a*/ 	.short	(.L_916 - .L_915)
	.align		4
.L_915:
        /*005c*/ 	.word	index@(.nv.constant0._ZN7cutlass13device_kernelIN5flash32FlashAttnBwdPostprocessConvertdQIN4cute5tupleIJNS3_1CILi80EEENS5_ILi192EEEEEENS_6half_tEfNS_4arch4Sm80ELi256ENS3_8TiledMMAINS3_8MMA_AtomIJNS3_28SM80_16x8x16_F32F16F16F32_TNEEEENS3_6LayoutINS4_IJNS5_ILi4EEENS5_ILi2EEENS5_ILi1EEEEEENS4_IJSJ_SH_NS5_ILi0EEEEEEEENS4_IJNS5_ILi64EEENS5_ILi16EEESP_EEEEELb1EEEEEvNT_6ParamsE)
        /*0060*/ 	.short	0x0210
        /*0062*/ 	.short	0x0070


	//----- nvinfo : EIATTR_SW_WAR
	.align		4
.L_916:
        /*0064*/ 	.byte	0x04, 0x36
        /*0066*/ 	.short	(.L_918 - .L_917)
.L_917:
        /*0068*/ 	.word	0x00000008
.L_918:


//--------------------- .nv.info._ZN7cutlass13device_kernelIN5flash32FlashAttnBwdPostprocessConvertdQIN4cute5tupleIJNS3_1CILi64EEENS5_ILi192EEEEEENS_6half_tEfNS_4arch4Sm80ELi256ENS3_8TiledMMAINS3_8MMA_AtomIJNS3_28SM80_16x8x16_F32F16F16F32_TNEEEENS3_6LayoutINS4_IJNS5_ILi2EEENS5_ILi4EEENS5_ILi1EEEEEENS4_IJSJ_SH_NS5_ILi0EEEEEEEENS4_IJNS5_ILi32EEES6_NS5_ILi16EEEEEEEELb0EEEEEvNT_6ParamsE --------------------------
	.section	.nv.info._ZN7cutlass13device_kernelIN5flash32FlashAttnBwdPostprocessConvertdQIN4cute5tupleIJNS3_1CILi64EEENS5_ILi192EEEEEENS_6half_tEfNS_4arch4Sm80ELi256ENS3_8TiledMMAINS3_8MMA_AtomIJNS3_28SM80_16x8x16_F32F16F16F32_TNEEEENS3_6LayoutINS4_IJNS5_ILi2EEENS5_ILi4EEENS5_ILi1EEEEEENS4_IJSJ_SH_NS5_ILi0EEEEEEEENS4_IJNS5_ILi32EEES6_NS5_ILi16EEEEEEEELb0EEEEEvNT_6ParamsE,"",@"SHT_CUDA_INFO"
	.sectionflags	@""
	.align	4


	//----- nvinfo : EIATTR_CUDA_API_VERSION
	.align		4
        /*0000*/ 	.byte	0x04, 0x37
        /*0002*/ 	.short	(.L_920 - .L_919)
.L_919:
        /*0004*/ 	.word	0x00000082


	//----- nvinfo : EIATTR_KPARAM_INFO
	.align		4
.L_920:
        /*0008*/ 	.byte	0x04, 0x17
        /*000a*/ 	.short	(.L_922 - .L_921)
.L_921:
        /*000c*/ 	.word	0x00000000
        /*0010*/ 	.short	0x0000
        /*0012*/ 	.short	0x0000
        /*0014*/ 	.byte	0x00, 0xf0, 0xc1, 0x01


	//----- nvinfo : EIATTR_SPARSE_MMA_MASK
	.align		4
.L_922:
        /*0018*/ 	.byte	0x03, 0x50
        /*001a*/ 	.short	0x0000


	//----- nvinfo : EIATTR_MAXREG_COUNT
	.align		4
        /*001c*/ 	.byte	0x03, 0x1b
        /*001e*/ 	.short	0x0080


	//----- nvinfo : EIATTR_NUM_BARRIERS
	.align		4
        /*0020*/ 	.byte	0x02, 0x4c
        /*0022*/ 	.byte	0x01
	.zero		1


	//----- nvinfo : EIATTR_MERCURY_ISA_VERSION
	.align		4
        /*0024*/ 	.byte	0x03, 0x5f
        /*0026*/ 	.short	0x0101


	//----- nvinfo : EIATTR_EXIT_INSTR_OFFSETS
	.align		4
        /*0028*/ 	.byte	0x04, 0x1c
        /*002a*/ 	.short	(.L_924 - .L_923)


	//   ....[0]....
.L_923:
        /*002c*/ 	.word	0x000001b0


	//   ....[1]....
        /*0030*/ 	.word	0x00001510


	//   ....[2]....
        /*0034*/ 	.word	0x00001700


	//   ....[3]....
        /*0038*/ 	.word	0x00001720


	//----- nvinfo : EIATTR_MAX_THREADS
	.align		4
.L_924:
        /*003c*/ 	.byte	0x04, 0x05
        /*003e*/ 	.short	(.L_926 - .L_925)
.L_925:
        /*0040*/ 	.word	0x00000100
        /*0044*/ 	.word	0x00000001
        /*0048*/ 	.word	0x00000001


	//----- nvinfo : EIATTR_CRS_STACK_SIZE
	.align		4
.L_926:
        /*004c*/ 	.byte	0x04, 0x1e
        /*004e*/ 	.short	(.L_928 - .L_927)
.L_927:
        /*0050*/ 	.word	0x00000000


	//----- nvinfo : EIATTR_CBANK_PARAM_SIZE
	.align		4
.L_928:
        /*0054*/ 	.byte	0x03, 0x19
        /*0056*/ 	.short	0x0070


	//----- nvinfo : EIATTR_PARAM_CBANK
	.align		4
        /*0058*/ 	.byte	0x04, 0x0a
        /*005a*/ 	.short	(.L_930 - .L_929)
	.align		4
.L_929:
        /*005c*/ 	.word	index@(.nv.constant0._ZN7cutlass13device_kernelIN5flash32FlashAttnBwdPostprocessConvertdQIN4cute5tupleIJNS3_1CILi64EEENS5_ILi192EEEEEENS_6half_tEfNS_4arch4Sm80ELi256ENS3_8TiledMMAINS3_8MMA_AtomIJNS3_28SM80_16x8x16_F32F16F16F32_TNEEEENS3_6LayoutINS4_IJNS5_ILi2EEENS5_ILi4EEENS5_ILi1EEEEEENS4_IJSJ_SH_NS5_ILi0EEEEEEEENS4_IJNS5_ILi32EEES6_NS5_ILi16EEEEEEEELb0EEEEEvNT_6ParamsE)
        /*0060*/ 	.short	0x0210
        /*0062*/ 	.short	0x0070


	//----- nvinfo : EIATTR_SW_WAR
	.align		4
.L_930:
        /*0064*/ 	.byte	0x04, 0x36
        /*0066*/ 	.short	(.L_932 - .L_931)
.L_931:
        /*0068*/ 	.word	0x00000008
.L_932:


//--------------------- .nv.info._ZN7cutlass13device_kernelIN5flash19enable_sm80_to_sm89INS1_16FlashAttnBwdSm80INS1_25CollectiveMainloopBwdSm80ILi2ELi1EN4cute5tupleIJNS5_1CILi64EEENS7_ILi80EEENS7_ILi192EEEEEENS_6half_tEfNS_4arch4Sm80ELb1ELb0ELb0ELb1ELb1ELb0ELb1ELb0ELi2ELi4ELi2ELi2ELb0EEENS1_24CollectiveEpilogueBwdGQAISB_fSE_Li256ELb1ELb1EEENS1_25SingleTileBwdLPTSchedulerILb1ELi80ELb1EEEEEEEEEvNT_6ParamsE --------------------------
	.section	.nv.info._ZN7cutlass13device_kernelIN5flash19enable_sm80_to_sm89INS1_16FlashAttnBwdSm80INS1_25CollectiveMainloopBwdSm80ILi2ELi1EN4cute5tupleIJNS5_1CILi64EEENS7_ILi80EEENS7_ILi192EEEEEENS_6half_tEfNS_4arch4Sm80ELb1ELb0ELb0ELb1ELb1ELb0ELb1ELb0ELi2ELi4ELi2ELi2ELb0EEENS1_24CollectiveEpilogueBwdGQAISB_fSE_Li256ELb1ELb1EEENS1_25SingleTileBwdLPTSchedulerILb1ELi80ELb1EEEEEEEEEvNT_6ParamsE,"",@"SHT_CUDA_INFO"
	.sectionflags	@""
	.align	4


	//----- nvinfo : EIATTR_CUDA_API_VERSION
	.align		4
        /*0000*/ 	.byte	0x04, 0x37
        /*0002*/ 	.short	(.L_934 - .L_933)
.L_933:
        /*0004*/ 	.word	0x00000082


	//----- nvinfo : EIATTR_KPARAM_INFO
	.align		4
.L_934:
        /*0008*/ 	.byte	0x04, 0x17
        /*000a*/ 	.short	(.L_936 - .L_935)
.L_935:
        /*000c*/ 	.word	0x00000000
        /*0010*/ 	.short	0x0000
        /*0012*/ 	.short	0x0000
        /*0014*/ 	.byte	0x00, 0xf0, 0x41, 0x0a


	//----- nvinfo : EIATTR_SPARSE_MMA_MASK
	.align		4
.L_936:
        /*0018*/ 	.byte	0x03, 0x50
        /*001a*/ 	.short	0x0000


	//----- nvinfo : EIATTR_MAXREG_COUNT
	.align		4
        /*001c*/ 	.byte	0x03, 0x1b
        /*001e*/ 	.short	0x00ff


	//----- nvinfo : EIATTR_MERCURY_ISA_VERSION
	.align		4
        /*0020*/ 	.byte	0x03, 0x5f
        /*0022*/ 	.short	0x0101


	//----- nvinfo : EIATTR_EXIT_INSTR_OFFSETS
	.align		4
        /*0024*/ 	.byte	0x04, 0x1c
        /*0026*/ 	.short	(.L_938 - .L_937)


	//   ....[0]....
.L_937:
        /*0028*/ 	.word	0x00000010


	//----- nvinfo : EIATTR_MAX_THREADS
	.align		4
.L_938:
        /*002c*/ 	.byte	0x04, 0x05
        /*002e*/ 	.short	(.L_940 - .L_939)
.L_939:
        /*0030*/ 	.word	0x00000100
        /*0034*/ 	.word	0x00000001
        /*0038*/ 	.word	0x00000001


	//----- nvinfo : EIATTR_CBANK_PARAM_SIZE
	.align		4
.L_940:
        /*003c*/ 	.byte	0x03, 0x19
        /*003e*/ 	.short	0x0290


	//----- nvinfo : EIATTR_PARAM_CBANK
	.align		4
        /*0040*/ 	.byte	0x04, 0x0a
        /*0042*/ 	.short	(.L_942 - .L_941)
	.align		4
.L_941:
        /*0044*/ 	.word	index@(.nv.constant0._ZN7cutlass13device_kernelIN5flash19enable_sm80_to_sm89INS1_16FlashAttnBwdSm80INS1_25CollectiveMainloopBwdSm80ILi2ELi1EN4cute5tupleIJNS5_1CILi64EEENS7_ILi80EEENS7_ILi192EEEEEENS_6half_tEfNS_4arch4Sm80ELb1ELb0ELb0ELb1ELb1ELb0ELb1ELb0ELi2ELi4ELi2ELi2ELb0EEENS1_24CollectiveEpilogueBwdGQAISB_fSE_Li256ELb1ELb1EEENS1_25SingleTileBwdLPTSchedulerILb1ELi80ELb1EEEEEEEEEvNT_6ParamsE)
        /*0048*/ 	.short	0x0210
        /*004a*/ 	.short	0x0290


	//----- nvinfo : EIATTR_SW_WAR
	.align		4
.L_942:
        /*004c*/ 	.byte	0x04, 0x36
        /*004e*/ 	.short	(.L_944 - .L_943)
.L_943:
        /*0050*/ 	.word	0x00000008
.L_944:


//--------------------- .nv.info._ZN7cutlass13device_kernelIN5flash22FlashAttnBwdPreprocessIN4cute5tupleIJNS3_1CILi64EEENS5_ILi192EEEEEENS_6half_tEfNS_4arch4Sm80ELb1ELb1EEEEEvNT_6ParamsE --------------------------
	.section	.nv.info._ZN7cutlass13device_kernelIN5flash22FlashAttnBwdPreprocessIN4cute5tupleIJNS3_1CILi64EEENS5_ILi192EEEEEENS_6half_tEfNS_4arch4Sm80ELb1ELb1EEEEEvNT_6ParamsE,"",@"SHT_CUDA_INFO"
	.sectionflags	@""
	.align	4


	//----- nvinfo : EIATTR_CUDA_API_VERSION
	.align		4
        /*0000*/ 	.byte	0x04, 0x37
        /*0002*/ 	.short	(.L_946 - .L_945)
.L_945:
        /*0004*/ 	.word	0x00000082


	//----- nvinfo : EIATTR_KPARAM_INFO
	.align		4
.L_946:
        /*0008*/ 	.byte	0x04, 0x17
        /*000a*/ 	.short	(.L_948 - .L_947)
.L_947:
        /*000c*/ 	.word	0x00000000
        /*0010*/ 	.short	0x0000
        /*0012*/ 	.short	0x0000
        /*0014*/ 	.byte	0x00, 0xf0, 0xc1, 0x03


	//----- nvinfo : EIATTR_SPARSE_MMA_MASK
	.align		4
.L_948:
        /*0018*/ 	.byte	0x03, 0x50
        /*001a*/ 	.short	0x0000


	//----- nvinfo : EIATTR_MAXREG_COUNT
	.align		4
        /*001c*/ 	.byte	0x03, 0x1b
        /*001e*/ 	.short	0x0080


	//----- nvinfo : EIATTR_MERCURY_ISA_VERSION
	.align		4
        /*0020*/ 	.byte	0x03, 0x5f
        /*0022*/ 	.short	0x0101


	//----- nvinfo : EIATTR_COOP_GROUP_MASK_REGIDS
	.align		4
        /*0024*/ 	.byte	0x04, 0x29
        /*0026*/ 	.short	(.L_950 - .L_949)


	//   ....[0]....
.L_949:
        /*0028*/ 	.word	0xffffffff


	//   ....[1]....
        /*002c*/ 	.word	0xffffffff


	//   ....[2]....
        /*0030*/ 	.word	0xffffffff


	//   ....[3]....
        /*0034*/ 	.word	0xffffffff


	//   ....[4]....
        /*0038*/ 	.word	0xffffffff


	//   ....[5]....
        /*003c*/ 	.word	0xffffffff


	//----- nvinfo : EIATTR_COOP_GROUP_INSTR_OFFSETS
	.align		4
.L_950:
        /*0040*/ 	.byte	0x04, 0x28
        /*0042*/ 	.short	(.L_952 - .L_951)


	//   ....[0]....
.L_951:
        /*0044*/ 	.word	0x00001ca0


	//   ....[1]....
        /*0048*/ 	.word	0x00001cd0


	//   ....[2]....
        /*004c*/ 	.word	0x00001d10


	//   ....[3]....
        /*0050*/ 	.word	0x00001d40


	//   ....[4]....
        /*0054*/ 	.word	0x00001db0


	//   ....[5]....
        /*0058*/ 	.word	0x00001de0


	//----- nvinfo : EIATTR_EXIT_INSTR_OFFSETS
	.align		4
.L_952:
        /*005c*/ 	.byte	0x04, 0x1c
        /*005e*/ 	.short	(.L_954 - .L_953)


	//   ....[0]....
.L_953:
        /*0060*/ 	.word	0x000001c0


	//   ....[1]....
        /*0064*/ 	.word	0x00002330


	//   ....[2]....
        /*0068*/ 	.word	0x000023b0


	//----- nvinfo : EIATTR_MAX_THREADS
	.align		4
.L_954:
        /*006c*/ 	.byte	0x04, 0x05
        /*006e*/ 	.short	(.L_956 - .L_955)
.L_955:
        /*0070*/ 	.word	0x00000100
        /*0074*/ 	.word	0x00000001
        /*0078*/ 	.word	0x00000001


	//----- nvinfo : EIATTR_CRS_STACK_SIZE
	.align		4
.L_956:
        /*007c*/ 	.byte	0x04, 0x1e
        /*007e*/ 	.short	(.L_958 - .L_957)
.L_957:
        /*0080*/ 	.word	0x00000000


	//----- nvinfo : EIATTR_CBANK_PARAM_SIZE
	.align		4
.L_958:
        /*0084*/ 	.byte	0x03, 0x19
        /*0086*/ 	.short	0x00f0


	//----- nvinfo : EIATTR_PARAM_CBANK
	.align		4
        /*0088*/ 	.byte	0x04, 0x0a
        /*008a*/ 	.short	(.L_960 - .L_959)
	.align		4
.L_959:
        /*008c*/ 	.word	index@(.nv.constant0._ZN7cutlass13device_kernelIN5flash22FlashAttnBwdPreprocessIN4cute5tupleIJNS3_1CILi64EEENS5_ILi192EEEEEENS_6half_tEfNS_4arch4Sm80ELb1ELb1EEEEEvNT_6ParamsE)
        /*0090*/ 	.short	0x0210
        /*0092*/ 	.short	0x00f0


	//----- nvinfo : EIATTR_SW_WAR
	.align		4
.L_960:
        /*0094*/ 	.byte	0x04, 0x36
        /*0096*/ 	.short	(.L_962 - .L_961)
.L_961:
        /*0098*/ 	.word	0x00000008
.L_962:


//--------------------- .nv.callgraph             --------------------------
	.section	.nv.callgraph,"",@"SHT_CUDA_CALLGRAPH"
	.align	4
	.sectionentsize	8
	.align		4
        /*0000*/ 	.word	0x00000000
	.align		4
        /*0004*/ 	.word	0xffffffff
	.align		4
        /*0008*/ 	.word	0x00000000
	.align		4
        /*000c*/ 	.word	0xfffffffe
	.align		4
        /*0010*/ 	.word	0x00000000
	.align		4
        /*0014*/ 	.word	0xfffffffd
	.align		4
        /*0018*/ 	.word	0x00000000
	.align		4
        /*001c*/ 	.word	0xfffffffc


//--------------------- .nv.constant4             --------------------------
	.section	.nv.constant4,"a",@progbits
	.align	8
	.align		8
.nv.constant4:
        /*0000*/ 	.dword	_ZN66_INTERNAL_63749ae7_30_flash_bwd_hdim192_fp16_sm80_cu_ef95aea4_28184cuda3std3__45__cpo5beginE
	.align		8
        /*0008*/ 	.dword	_ZN66_INTERNAL_63749ae7_30_flash_bwd_hdim192_fp16_sm80_cu_ef95aea4_28184cuda3std3__45__cpo3endE
	.align		8
        /*0010*/ 	.dword	_ZN66_INTERNAL_63749ae7_30_flash_bwd_hdim192_fp16_sm80_cu_ef95aea4_28184cuda3std3__45__cpo6cbeginE
	.align		8
        /*0018*/ 	.dword	_ZN66_INTERNAL_63749ae7_30_flash_bwd_hdim192_fp16_sm80_cu_ef95aea4_28184cuda3std3__45__cpo4cendE
	.align		8
        /*0020*/ 	.dword	_ZN66_INTERNAL_63749ae7_30_flash_bwd_hdim192_fp16_sm80_cu_ef95aea4_28184cuda3std3__468_GLOBAL__N__63749ae7_30_flash_bwd_hdim192_fp16_sm80_cu_ef95aea4_28186ignoreE
	.align		8
        /*0028*/ 	.dword	_ZN66_INTERNAL_63749ae7_30_flash_bwd_hdim192_fp16_sm80_cu_ef95aea4_28184cuda3std3__419piecewise_constructE
	.align		8
        /*0030*/ 	.dword	_ZN66_INTERNAL_63749ae7_30_flash_bwd_hdim192_fp16_sm80_cu_ef95aea4_28184cuda3std3__48in_placeE
	.align		8
        /*0038*/ 	.dword	_ZN66_INTERNAL_63749ae7_30_flash_bwd_hdim192_fp16_sm80_cu_ef95aea4_28184cuda3std6ranges3__45__cpo4swapE
	.align		8
        /*0040*/ 	.dword	_ZN66_INTERNAL_63749ae7_30_flash_bwd_hdim192_fp16_sm80_cu_ef95aea4_28184cuda3std6ranges3__45__cpo9iter_moveE
	.align		8
        /*0048*/ 	.dword	_ZN66_INTERNAL_63749ae7_30_flash_bwd_hdim192_fp16_sm80_cu_ef95aea4_28184cute7productE
	.align		8
        /*0050*/ 	.dword	_ZN66_INTERNAL_63749ae7_30_flash_bwd_hdim192_fp16_sm80_cu_ef95aea4_28184cute1_E


//--------------------- .text._ZN7cutlass13device_kernelIN5flash19enable_sm80_to_sm89INS1_16FlashAttnBwdSm80INS1_25CollectiveMainloopBwdSm80ILi1ELi1EN4cute5tupleIJNS5_1CILi64EEES8_NS7_ILi192EEEEEENS_6half_tEfNS_4arch4Sm80ELb0ELb0ELb0ELb0ELb0ELb0ELb0ELb0ELi2ELi2ELi2ELi2ELb1EEENS1_21CollectiveEpilogueBwdISA_SB_SD_Li256ELb0ELb0ELi4EEENS1_19SingleTileSchedulerILb0ELb0ELb0ELi64EEEEEEEEEvNT_6ParamsE --------------------------
	.section	.text._ZN7cutlass13device_kernelIN5flash19enable_sm80_to_sm89INS1_16FlashAttnBwdSm80INS1_25CollectiveMainloopBwdSm80ILi1ELi1EN4cute5tupleIJNS5_1CILi64EEES8_NS7_ILi192EEEEEENS_6half_tEfNS_4arch4Sm80ELb0ELb0ELb0ELb0ELb0ELb0ELb0ELb0ELi2ELi2ELi2ELi2ELb1EEENS1_21CollectiveEpilogueBwdISA_SB_SD_Li256ELb0ELb0ELi4EEENS1_19SingleTileSchedulerILb0ELb0ELb0ELi64EEEEEEEEEvNT_6ParamsE,"ax",@progbits
	.align	128
.text._ZN7cutlass13device_kernelIN5flash19enable_sm80_to_sm89INS1_16FlashAttnBwdSm80INS1_25CollectiveMainloopBwdSm80ILi1ELi1EN4cute5tupleIJNS5_1CILi64EEES8_NS7_ILi192EEEEEENS_6half_tEfNS_4arch4Sm80ELb0ELb0ELb0ELb0ELb0ELb0ELb0ELb0ELi2ELi2ELi2ELi2ELb1EEENS1_21CollectiveEpilogueBwdISA_SB_SD_Li256ELb0ELb0ELi4EEENS1_19SingleTileSchedulerILb0ELb0ELb0ELi64EEEEEEEEEvNT_6ParamsE:
        .type           _ZN7cutlass13device_kernelIN5flash19enable_sm80_to_sm89INS1_16FlashAttnBwdSm80INS1_25CollectiveMainloopBwdSm80ILi1ELi1EN4cute5tupleIJNS5_1CILi64EEES8_NS7_ILi192EEEEEENS_6half_tEfNS_4arch4Sm80ELb0ELb0ELb0ELb0ELb0ELb0ELb0ELb0ELi2ELi2ELi2ELi2ELb1EEENS1_21CollectiveEpilogueBwdISA_SB_SD_Li256ELb0ELb0ELi4EEENS1_19SingleTileSchedulerILb0ELb0ELb0ELi64EEEEEEEEEvNT_6ParamsE,@function
        .size           _ZN7cutlass13device_kernelIN5flash19enable_sm80_to_sm89INS1_16FlashAttnBwdSm80INS1_25CollectiveMainloopBwdSm80ILi1ELi1EN4cute5tupleIJNS5_1CILi64EEES8_NS7_ILi192EEEEEENS_6half_tEfNS_4arch4Sm80ELb0ELb0ELb0ELb0ELb0ELb0ELb0ELb0ELi2ELi2ELi2ELi2ELb1EEENS1_21CollectiveEpilogueBwdISA_SB_SD_Li256ELb0ELb0ELi4EEENS1_19SingleTileSchedulerILb0ELb0ELb0ELi64EEEEEEEEEvNT_6ParamsE,(.L_x_91 - _ZN7cutlass13device_kernelIN5flash19enable_sm80_to_sm89INS1_16FlashAttnBwdSm80INS1_25CollectiveMainloopBwdSm80ILi1ELi1EN4cute5tupleIJNS5_1CILi64EEES8_NS7_ILi192EEEEEENS_6half_tEfNS_4arch4Sm80ELb0ELb0ELb0ELb0ELb0ELb0ELb0ELb0ELi2ELi2ELi2ELi2ELb1EEENS1_21CollectiveEpilogueBwdISA_SB_SD_Li256ELb0ELb0ELi4EEENS1_19SingleTileSchedulerILb0ELb0ELb0ELi64EEEEEEEEEvNT_6ParamsE)
        .other          _ZN7cutlass13device_kernelIN5flash19enable_sm80_to_sm89INS1_16FlashAttnBwdSm80INS1_25CollectiveMainloopBwdSm80ILi1ELi1EN4cute5tupleIJNS5_1CILi64EEES8_NS7_ILi192EEEEEENS_6half_tEfNS_4arch4Sm80ELb0ELb0ELb0ELb0ELb0ELb0ELb0ELb0ELi2ELi2ELi2ELi2ELb1EEENS1_21CollectiveEpilogueBwdISA_SB_SD_Li256ELb0ELb0ELi4EEENS1_19SingleTileSchedulerILb0ELb0ELb0ELi64EEEEEEEEEvNT_6ParamsE,@"STO_CUDA_ENTRY STV_DEFAULT"
_ZN7cutlass13device_kernelIN5flash19enable_sm80_to_sm89INS1_16FlashAttnBwdSm80INS1_25CollectiveMainloopBwdSm80ILi1ELi1EN4cute5tupleIJNS5_1CILi64EEES8_NS7_ILi192EEEEEENS_6half_tEfNS_4arch4Sm80ELb0ELb0ELb0ELb0ELb0ELb0ELb0ELb0ELi2ELi2ELi2ELi2ELb1EEENS1_21CollectiveEpilogueBwdISA_SB_SD_Li256ELb0ELb0ELi4EEENS1_19SingleTileSchedulerILb0ELb0ELb0ELi64EEEEEEEEEvNT_6ParamsE:
[----:B------:R-:W-:Y:S01]  /*0000*/  LDC R1, c[0x0][0x28] ;  /* 0x00000a00ff017b82 */ /* 0x000fe20000000800 */
[----:B------:R-:W-:Y:S05]  /*0010*/  EXIT ;  /* 0x000000000000794d */ /* 0x000fea0003800000 */
.L_x_0:
[----:B------:R-:W-:-:S00]  /*0020*/  BRA `(.L_x_0) ;  /* 0xfffffffc00fc7947 */ /* 0x000fc0000383ffff */
[----:B------:R-:W-:-:S00]  /*0030*/  NOP ;  /* 0x0000000000007918 */ /* 0x000fc00000000000 */
        /* <DEDUP_REMOVED lines=12> */
.L_x_91:


//--------------------- .text._ZN7cutlass13device_kernelIN5flash19enable_sm80_to_sm89INS1_16FlashAttnBwdSm80INS1_25CollectiveMainloopBwdSm80ILi1ELi1EN4cute5tupleIJNS5_1CILi64EEES8_NS7_ILi192EEEEEENS_6half_tEfNS_4arch4Sm80ELb0ELb0ELb0ELb0ELb1ELb0ELb0ELb0ELi2ELi2ELi2ELi2ELb1EEENS1_21CollectiveEpilogueBwdISA_SB_SD_Li256ELb0ELb0ELi4EEENS1_19SingleTileSchedulerILb0ELb0ELb0ELi64EEEEEEEEEvNT_6ParamsE --------------------------
	.section	.text._ZN7cutlass13device_kernelIN5flash19enable_sm80_to_sm89INS1_16FlashAttnBwdSm80INS1_25CollectiveMainloopBwdSm80ILi1ELi1EN4cute5tupleIJNS5_1CILi64EEES8_NS7_ILi192EEEEEENS_6half_tEfNS_4arch4Sm80ELb0ELb0ELb0ELb0ELb1ELb0ELb0ELb0ELi2ELi2ELi2ELi2ELb1EEENS1_21CollectiveEpilogueBwdISA_SB_SD_Li256ELb0ELb0ELi4EEENS1_19SingleTileSchedulerILb0ELb0ELb0ELi64EEEEEEEEEvNT_6ParamsE,"ax",@progbits
	.align	128
.text._ZN7cutlass13device_kernelIN5flash19enable_sm80_to_sm89INS1_16FlashAttnBwdSm80INS1_25CollectiveMainloopBwdSm80ILi1ELi1EN4cute5tupleIJNS5_1CILi64EEES8_NS7_ILi192EEEEEENS_6half_tEfNS_4arch4Sm80ELb0ELb0ELb0ELb0ELb1ELb0ELb0ELb0ELi2ELi2ELi2ELi2ELb1EEENS1_21CollectiveEpilogueBwdISA_SB_SD_Li256ELb0ELb0ELi4EEENS1_19SingleTileSchedulerILb0ELb0ELb0ELi64EEEEEEEEEvNT_6ParamsE:
        .type           _ZN7cutlass13device_kernelIN5flash19enable_sm80_to_sm89INS1_16FlashAttnBwdSm80INS1_25CollectiveMainloopBwdSm80ILi1ELi1EN4cute5tupleIJNS5_1CILi64EEES8_NS7_ILi192EEEEEENS_6half_tEfNS_4arch4Sm80ELb0ELb0ELb0ELb0ELb1ELb0ELb0ELb0ELi2ELi2ELi2ELi2ELb1EEENS1_21CollectiveEpilogueBwdISA_SB_SD_Li256ELb0ELb0ELi4EEENS1_19SingleTileSchedulerILb0ELb0ELb0ELi64EEEEEEEEEvNT_6ParamsE,@function
        .size           _ZN7cutlass13device_kernelIN5flash19enable_sm80_to_sm89INS1_16FlashAttnBwdSm80INS1_25CollectiveMainloopBwdSm80ILi1ELi1EN4cute5tupleIJNS5_1CILi64EEES8_NS7_ILi192EEEEEENS_6half_tEfNS_4arch4Sm80ELb0ELb0ELb0ELb0ELb1ELb0ELb0ELb0ELi2ELi2ELi2ELi2ELb1EEENS1_21CollectiveEpilogueBwdISA_SB_SD_Li256ELb0ELb0ELi4EEENS1_19SingleTileSchedulerILb0ELb0ELb0ELi64EEEEEEEEEvNT_6ParamsE,(.L_x_92 - _ZN7cutlass13device_kernelIN5flash19enable_sm80_to_sm89INS1_16FlashAttnBwdSm80INS1_25CollectiveMainloopBwdSm80ILi1ELi1EN4cute5tupleIJNS5_1CILi64EEES8_NS7_ILi192EEEEEENS_6half_tEfNS_4arch4Sm80ELb0ELb0ELb0ELb0ELb1ELb0ELb0ELb0ELi2ELi2ELi2ELi2ELb1EEENS1_21CollectiveEpilogueBwdISA_SB_SD_Li256ELb0ELb0ELi4EEENS1_19SingleTileSchedulerILb0ELb0ELb0ELi64EEEEEEEEEvNT_6ParamsE)
        .other          _ZN7cutlass13device_kernelIN5flash19enable_sm80_to_sm89INS1_16FlashAttnBwdSm80INS1_25CollectiveMainloopBwdSm80ILi1ELi1EN4cute5tupleIJNS5_1CILi64EEES8_NS7_ILi192EEEEEENS_6half_tEfNS_4arch4Sm80ELb0ELb0ELb0ELb0ELb1ELb0ELb0ELb0ELi2ELi2ELi2ELi2ELb1EEENS1_21CollectiveEpilogueBwdISA_SB_SD_Li256ELb0ELb0ELi4EEENS1_19SingleTileSchedulerILb0ELb0ELb0ELi64EEEEEEEEEvNT_6ParamsE,@"STO_CUDA_ENTRY STV_DEFAULT"
_ZN7cutlass13device_kernelIN5flash19enable_sm80_to_sm89INS1_16FlashAttnBwdSm80INS1_25CollectiveMainloopBwdSm80ILi1ELi1EN4cute5tupleIJNS5_1CILi64EEES8_NS7_ILi192EEEEEENS_6half_tEfNS_4arch4Sm80ELb0ELb0ELb0ELb0ELb1ELb0ELb0ELb0ELi2ELi2ELi2ELi2ELb1EEENS1_21CollectiveEpilogueBwdISA_SB_SD_Li256ELb0ELb0ELi4EEENS1_19SingleTileSchedulerILb0ELb0ELb0ELi64EEEEEEEEEvNT_6ParamsE:
[----:B------:R-:W-:Y:S01]  /*0000*/  LDC R1, c[0x0][0x28] ;  /* 0x00000a00ff017b82 */ /* 0x000fe20000000800 */
[----:B------:R-:W-:Y:S05]  /*0010*/  EXIT ;  /* 0x000000000000794d */ /* 0x000fea0003800000 */
.L_x_1:
        /* <DEDUP_REMOVED lines=14> */
.L_x_92:


//--------------------- .text._ZN7cutlass13device_kernelIN5flash19enable_sm80_to_sm89INS1_16FlashAttnBwdSm80INS1_25CollectiveMainloopBwdSm80ILi1ELi1EN4cute5tupleIJNS5_1CILi64EEES8_NS7_ILi192EEEEEENS_6half_tEfNS_4arch4Sm80ELb0ELb0ELb0ELb0ELb0ELb0ELb0ELb0ELi2ELi2ELi2ELi2ELb1EEENS1_24CollectiveEpilogueBwdGQAISA_fSD_Li256ELb0ELb0EEENS1_19SingleTileSchedulerILb0ELb0ELb0ELi64EEEEEEEEEvNT_6ParamsE --------------------------
	.section	.text._ZN7cutlass13device_kernelIN5flash19enable_sm80_to_sm89INS1_16FlashAttnBwdSm80INS1_25CollectiveMainloopBwdSm80ILi1ELi1EN4cute5tupleIJNS5_1CILi64EEES8_NS7_ILi192EEEEEENS_6half_tEfNS_4arch4Sm80ELb0ELb0ELb0ELb0ELb0ELb0ELb0ELb0ELi2ELi2ELi2ELi2ELb1EEENS1_24CollectiveEpilogueBwdGQAISA_fSD_Li256ELb0ELb0EEENS1_19SingleTileSchedulerILb0ELb0ELb0ELi64EEEEEEEEEvNT_6ParamsE,"ax",@progbits
	.align	128
.text._ZN7cutlass13device_kernelIN5flash19enable_sm80_to_sm89INS1_16FlashAttnBwdSm80INS1_25CollectiveMainloopBwdSm80ILi1ELi1EN4cute5tupleIJNS5_1CILi64EEES8_NS7_ILi192EEEEEENS_6half_tEfNS_4arch4Sm80ELb0ELb0ELb0ELb0ELb0ELb0ELb0ELb0ELi2ELi2ELi2ELi2ELb1EEENS1_24CollectiveEpilogueBwdGQAISA_fSD_Li256ELb0ELb0EEENS1_19SingleTileSchedulerILb0ELb0ELb0ELi64EEEEEEEEEvNT_6ParamsE:
        .type           _ZN7cutlass13device_kernelIN5flash19enable_sm80_to_sm89INS1_16FlashAttnBwdSm80INS1_25CollectiveMainloopBwdSm80ILi1ELi1EN4cute5tupleIJNS5_1CILi64EEES8_NS7_ILi192EEEEEENS_6half_tEfNS_4arch4Sm80ELb0ELb0ELb0ELb0ELb0ELb0ELb0ELb0ELi2ELi2ELi2ELi2ELb1EEENS1_24CollectiveEpilogueBwdGQAISA_fSD_Li256ELb0ELb0EEENS1_19SingleTileSchedulerILb0ELb0ELb0ELi64EEEEEEEEEvNT_6ParamsE,@function
        .size           _ZN7cutlass13device_kernelIN5flash19enable_sm80_to_sm89INS1_16FlashAttnBwdSm80INS1_25CollectiveMainloopBwdSm80ILi1ELi1EN4cute5tupleIJNS5_1CILi64EEES8_NS7_ILi192EEEEEENS_6half_tEfNS_4arch4Sm80ELb0ELb0ELb0ELb0ELb0ELb0ELb0ELb0ELi2ELi2ELi2ELi2ELb1EEENS1_24CollectiveEpilogueBwdGQAISA_fSD_Li256ELb0ELb0EEENS1_19SingleTileSchedulerILb0ELb0ELb0ELi64EEEEEEEEEvNT_6ParamsE,(.L_x_93 - _ZN7cutlass13device_kernelIN5flash19enable_sm80_to_sm89INS1_16FlashAttnBwdSm80INS1_25CollectiveMainloopBwdSm80ILi1ELi1EN4cute5tupleIJNS5_1CILi64EEES8_NS7_ILi192EEEEEENS_6half_tEfNS_4arch4Sm80ELb0ELb0ELb0ELb0ELb0ELb0ELb0ELb0ELi2ELi2ELi2ELi2ELb1EEENS1_24CollectiveEpilogueBwdGQAISA_fSD_Li256ELb0ELb0EEENS1_19SingleTileSchedulerILb0ELb0ELb0ELi64EEEEEEEEEvNT_6ParamsE)
        .other          _ZN7cutlass13device_kernelIN5flash19enable_sm80_to_sm89INS1_16FlashAttnBwdSm80INS1_25CollectiveMainloopBwdSm80ILi1ELi1EN4cute5tupleIJNS5_1CILi64EEES8_NS7_ILi192EEEEEENS_6half_tEfNS_4arch4Sm80ELb0ELb0ELb0ELb0ELb0ELb0ELb0ELb0ELi2ELi2ELi2ELi2ELb1EEENS1_24CollectiveEpilogueBwdGQAISA_fSD_Li256ELb0ELb0EEENS1_19SingleTileSchedulerILb0ELb0ELb0ELi64EEEEEEEEEvNT_6ParamsE,@"STO_CUDA_ENTRY STV_DEFAULT"
_ZN7cutlass13device_kernelIN5flash19enable_sm80_to_sm89INS1_16FlashAttnBwdSm80INS1_25CollectiveMainloopBwdSm80ILi1ELi1EN4cute5tupleIJNS5_1CILi64EEES8_NS7_ILi192EEEEEENS_6half_tEfNS_4arch4Sm80ELb0ELb0ELb0ELb0ELb0ELb0ELb0ELb0ELi2ELi2ELi2ELi2ELb1EEENS1_24CollectiveEpilogueBwdGQAISA_fSD_Li256ELb0ELb0EEENS1_19SingleTileSchedulerILb0ELb0ELb0ELi64EEEEEEEEEvNT_6ParamsE:
[----:B------:R-:W-:Y:S01]  /*0000*/  LDC R1, c[0x0][0x28] ;  /* 0x00000a00ff017b82 */ /* 0x000fe20000000800 */
[----:B------:R-:W-:Y:S05]  /*0010*/  EXIT ;  /* 0x000000000000794d */ /* 0x000fea0003800000 */
.L_x_2:
        /* <DEDUP_REMOVED lines=14> */
.L_x_93:


//--------------------- .text._ZN7cutlass13device_kernelIN5flash19enable_sm80_to_sm89INS1_16FlashAttnBwdSm80INS1_25CollectiveMainloopBwdSm80ILi1ELi1EN4cute5tupleIJNS5_1CILi64EEES8_NS7_ILi192EEEEEENS_6half_tEfNS_4arch4Sm80ELb0ELb0ELb0ELb0ELb1ELb0ELb0ELb0ELi2ELi2ELi2ELi2ELb1EEENS1_24CollectiveEpilogueBwdGQAISA_fSD_Li256ELb0ELb1EEENS1_19SingleTileSchedulerILb0ELb0ELb0ELi64EEEEEEEEEvNT_6ParamsE --------------------------
	.section	.text._ZN7cutlass13device_kernelIN5flash19enable_sm80_to_sm89INS1_16FlashAttnBwdSm80INS1_25CollectiveMainloopBwdSm80ILi1ELi1EN4cute5tupleIJNS5_1CILi64EEES8_NS7_ILi192EEEEEENS_6half_tEfNS_4arch4Sm80ELb0ELb0ELb0ELb0ELb1ELb0ELb0ELb0ELi2ELi2ELi2ELi2ELb1EEENS1_24CollectiveEpilogueBwdGQAISA_fSD_Li256ELb0ELb1EEENS1_19SingleTileSchedulerILb0ELb0ELb0ELi64EEEEEEEEEvNT_6ParamsE,"ax",@progbits
	.align	128
.text._ZN7cutlass13device_kernelIN5flash19enable_sm80_to_sm89INS1_16FlashAttnBwdSm80INS1_25CollectiveMainloopBwdSm80ILi1ELi1EN4cute5tupleIJNS5_1CILi64EEES8_NS7_ILi192EEEEEENS_6half_tEfNS_4arch4Sm80ELb0ELb0ELb0ELb0ELb1ELb0ELb0ELb0ELi2ELi2ELi2ELi2ELb1EEENS1_24CollectiveEpilogueBwdGQAISA_fSD_Li256ELb0ELb1EEENS1_19SingleTileSchedulerILb0ELb0ELb0ELi64EEEEEEEEEvNT_6ParamsE:
        .type           _ZN7cutlass13device_kernelIN5flash19enable_sm80_to_sm89INS1_16FlashAttnBwdSm80INS1_25CollectiveMainloopBwdSm80ILi1ELi1EN4cute5tupleIJNS5_1CILi64EEES8_NS7_ILi192EEEEEENS_6half_tEfNS_4arch4Sm80ELb0ELb0ELb0ELb0ELb1ELb0ELb0ELb0ELi2ELi2ELi2ELi2ELb1EEENS1_24CollectiveEpilogueBwdGQAISA_fSD_Li256ELb0ELb1EEENS1_19SingleTileSchedulerILb0ELb0ELb0ELi64EEEEEEEEEvNT_6ParamsE,@function
        .size           _ZN7cutlass13device_kernelIN5flash19enable_sm80_to_sm89INS1_16FlashAttnBwdSm80INS1_25CollectiveMainloopBwdSm80ILi1ELi1EN4cute5tupleIJNS5_1CILi64EEES8_NS7_ILi192EEEEEENS_6half_tEfNS_4arch4Sm80ELb0ELb0ELb0ELb0ELb1ELb0ELb0ELb0ELi2ELi2ELi2ELi2ELb1EEENS1_24CollectiveEpilogueBwdGQAISA_fSD_Li256ELb0ELb1EEENS1_19SingleTileSchedulerILb0ELb0ELb0ELi64EEEEEEEEEvNT_6ParamsE,(.L_x_94 - _ZN7cutlass13device_kernelIN5flash19enable_sm80_to_sm89INS1_16FlashAttnBwdSm80INS1_25CollectiveMainloopBwdSm80ILi1ELi1EN4cute5tupleIJNS5_1CILi64EEES8_NS7_ILi192EEEEEENS_6half_tEfNS_4arch4Sm80ELb0ELb0ELb0ELb0ELb1ELb0ELb0ELb0ELi2ELi2ELi2ELi2ELb1EEENS1_24CollectiveEpilogueBwdGQAISA_fSD_Li256ELb0ELb1EEENS1_19SingleTileSchedulerILb0ELb0ELb0ELi64EEEEEEEEEvNT_6ParamsE)
        .other          _ZN7cutlass13device_kernelIN5flash19enable_sm80_to_sm89INS1_16FlashAttnBwdSm80INS1_25CollectiveMainloopBwdSm80ILi1ELi1EN4cute5tupleIJNS5_1CILi64EEES8_NS7_ILi192EEEEEENS_6half_tEfNS_4arch4Sm80ELb0ELb0ELb0ELb0ELb1ELb0ELb0ELb0ELi2ELi2ELi2ELi2ELb1EEENS1_24CollectiveEpilogueBwdGQAISA_fSD_Li256ELb0ELb1EEENS1_19SingleTileSchedulerILb0ELb0ELb0ELi64EEEEEEEEEvNT_6ParamsE,@"STO_CUDA_ENTRY STV_DEFAULT"
_ZN7cutlass13device_kernelIN5flash19enable_sm80_to_sm89INS1_16FlashAttnBwdSm80INS1_25CollectiveMainloopBwdSm80ILi1ELi1EN4cute5tupleIJNS5_1CILi64EEES8_NS7_ILi192EEEEEENS_6half_tEfNS_4arch4Sm80ELb0ELb0ELb0ELb0ELb1ELb0ELb0ELb0ELi2ELi2ELi2ELi2ELb1EEENS1_24CollectiveEpilogueBwdGQAISA_fSD_Li256ELb0ELb1EEENS1_19SingleTileSchedulerILb0ELb0ELb0ELi64EEEEEEEEEvNT_6ParamsE:
[----:B------:R-:W-:Y:S01]  /*0000*/  LDC R1, c[0x0][0x28] ;  /* 0x00000a00ff017b82 */ /* 0x000fe20000000800 */
[----:B------:R-:W-:Y:S05]  /*0010*/  EXIT ;  /* 0x000000000000794d */ /* 0x000fea0003800000 */
.L_x_3:
        /* <DEDUP_REMOVED lines=14> */
.L_x_94:


//--------------------- .text._ZN7cutlass13device_kernelIN5flash19enable_sm80_to_sm89INS1_16FlashAttnBwdSm80INS1_25CollectiveMainloopBwdSm80ILi1ELi1EN4cute5tupleIJNS5_1CILi64EEES8_NS7_ILi192EEEEEENS_6half_tEfNS_4arch4Sm80ELb0ELb0ELb0ELb1ELb0ELb0ELb0ELb0ELi2ELi2ELi2ELi2ELb1EEENS1_21CollectiveEpilogueBwdISA_SB_SD_Li256ELb1ELb0ELi4EEENS1_19SingleTileSchedulerILb1ELb0ELb0ELi64EEEEEEEEEvNT_6ParamsE --------------------------
	.section	.text._ZN7cutlass13device_kernelIN5flash19enable_sm80_to_sm89INS1_16FlashAttnBwdSm80INS1_25CollectiveMainloopBwdSm80ILi1ELi1EN4cute5tupleIJNS5_1CILi64EEES8_NS7_ILi192EEEEEENS_6half_tEfNS_4arch4Sm80ELb0ELb0ELb0ELb1ELb0ELb0ELb0ELb0ELi2ELi2ELi2ELi2ELb1EEENS1_21CollectiveEpilogueBwdISA_SB_SD_Li256ELb1ELb0ELi4EEENS1_19SingleTileSchedulerILb1ELb0ELb0ELi64EEEEEEEEEvNT_6ParamsE,"ax",@progbits
	.align	128
.text._ZN7cutlass13device_kernelIN5flash19enable_sm80_to_sm89INS1_16FlashAttnBwdSm80INS1_25CollectiveMainloopBwdSm80ILi1ELi1EN4cute5tupleIJNS5_1CILi64EEES8_NS7_ILi192EEEEEENS_6half_tEfNS_4arch4Sm80ELb0ELb0ELb0ELb1ELb0ELb0ELb0ELb0ELi2ELi2ELi2ELi2ELb1EEENS1_21CollectiveEpilogueBwdISA_SB_SD_Li256ELb1ELb0ELi4EEENS1_19SingleTileSchedulerILb1ELb0ELb0ELi64EEEEEEEEEvNT_6ParamsE:
        .type           _ZN7cutlass13device_kernelIN5flash19enable_sm80_to_sm89INS1_16FlashAttnBwdSm80INS1_25CollectiveMainloopBwdSm80ILi1ELi1EN4cute5tupleIJNS5_1CILi64EEES8_NS7_ILi192EEEEEENS_6half_tEfNS_4arch4Sm80ELb0ELb0ELb0ELb1ELb0ELb0ELb0ELb0ELi2ELi2ELi2ELi2ELb1EEENS1_21CollectiveEpilogueBwdISA_SB_SD_Li256ELb1ELb0ELi4EEENS1_19SingleTileSchedulerILb1ELb0ELb0ELi64EEEEEEEEEvNT_6ParamsE,@function
        .size           _ZN7cutlass13device_kernelIN5flash19enable_sm80_to_sm89INS1_16FlashAttnBwdSm80INS1_25CollectiveMainloopBwdSm80ILi1ELi1EN4cute5tupleIJNS5_1CILi64EEES8_NS7_ILi192EEEEEENS_6half_tEfNS_4arch4Sm80ELb0ELb0ELb0ELb1ELb0ELb0ELb0ELb0ELi2ELi2ELi2ELi2ELb1EEENS1_21CollectiveEpilogueBwdISA_SB_SD_Li256ELb1ELb0ELi4EEENS1_19SingleTileSchedulerILb1ELb0ELb0ELi64EEEEEEEEEvNT_6ParamsE,(.L_x_95 - _ZN7cutlass13device_kernelIN5flash19enable_sm80_to_sm89INS1_16FlashAttnBwdSm80INS1_25CollectiveMainloopBwdSm80ILi1ELi1EN4cute5tupleIJNS5_1CILi64EEES8_NS7_ILi192EEEEEENS_6half_tEfNS_4arch4Sm80ELb0ELb0ELb0ELb1ELb0ELb0ELb0ELb0ELi2ELi2ELi2ELi2ELb1EEENS1_21CollectiveEpilogueBwdISA_SB_SD_Li256ELb1ELb0ELi4EEENS1_19SingleTileSchedulerILb1ELb0ELb0ELi64EEEEEEEEEvNT_6ParamsE)
        .other          _ZN7cutlass13device_kernelIN5flash19enable_sm80_to_sm89INS1_16FlashAttnBwdSm80INS1_25CollectiveMainloopBwdSm80ILi1ELi1EN4cute5tupleIJNS5_1CILi64EEES8_NS7_ILi192EEEEEENS_6half_tEfNS_4arch4Sm80ELb0ELb0ELb0ELb1ELb0ELb0ELb0ELb0ELi2ELi2ELi2ELi2ELb1EEENS1_21CollectiveEpilogueBwdISA_SB_SD_Li256ELb1ELb0ELi4EEENS1_19SingleTileSchedulerILb1ELb0ELb0ELi64EEEEEEEEEvNT_6ParamsE,@"STO_CUDA_ENTRY STV_DEFAULT"
_ZN7cutlass13device_kernelIN5flash19enable_sm80_to_sm89INS1_16FlashAttnBwdSm80INS1_25CollectiveMainloopBwdSm80ILi1ELi1EN4cute5tupleIJNS5_1CILi64EEES8_NS7_ILi192EEEEEENS_6half_tEfNS_4arch4Sm80ELb0ELb0ELb0ELb1ELb0ELb0ELb0ELb0ELi2ELi2ELi2ELi2ELb1EEENS1_21CollectiveEpilogueBwdISA_SB_SD_Li256ELb1ELb0ELi4EEENS1_19SingleTileSchedulerILb1ELb0ELb0ELi64EEEEEEEEEvNT_6ParamsE:
[----:B------:R-:W-:Y:S01]  /*0000*/  LDC R1, c[0x0][0x28] ;  /* 0x00000a00ff017b82 */ /* 0x000fe20000000800 */
[----:B------:R-:W-:Y:S05]  /*0010*/  EXIT ;  /* 0x000000000000794d */ /* 0x000fea0003800000 */
.L_x_4:
        /* <DEDUP_REMOVED lines=14> */
.L_x_95:


//--------------------- .text._ZN7cutlass13device_kernelIN5flash19enable_sm80_to_sm89INS1_16FlashAttnBwdSm80INS1_25CollectiveMainloopBwdSm80ILi1ELi1EN4cute5tupleIJNS5_1CILi64EEES8_NS7_ILi192EEEEEENS_6half_tEfNS_4arch4Sm80ELb0ELb0ELb0ELb1ELb1ELb0ELb0ELb0ELi2ELi2ELi2ELi2ELb1EEENS1_21CollectiveEpilogueBwdISA_SB_SD_Li256ELb1ELb0ELi4EEENS1_19SingleTileSchedulerILb1ELb0ELb0ELi64EEEEEEEEEvNT_6ParamsE --------------------------
	.section	.text._ZN7cutlass13device_kernelIN5flash19enable_sm80_to_sm89INS1_16FlashAttnBwdSm80INS1_25CollectiveMainloopBwdSm80ILi1ELi1EN4cute5tupleIJNS5_1CILi64EEES8_NS7_ILi192EEEEEENS_6half_tEfNS_4arch4Sm80ELb0ELb0ELb0ELb1ELb1ELb0ELb0ELb0ELi2ELi2ELi2ELi2ELb1EEENS1_21CollectiveEpilogueBwdISA_SB_SD_Li256ELb1ELb0ELi4EEENS1_19SingleTileSchedulerILb1ELb0ELb0ELi64EEEEEEEEEvNT_6ParamsE,"ax",@progbits
	.align	128
.text._ZN7cutlass13device_kernelIN5flash19enable_sm80_to_sm89INS1_16FlashAttnBwdSm80INS1_25CollectiveMainloopBwdSm80ILi1ELi1EN4cute5tupleIJNS5_1CILi64EEES8_NS7_ILi192EEEEEENS_6half_tEfNS_4arch4Sm80ELb0ELb0ELb0ELb1ELb1ELb0ELb0ELb0ELi2ELi2ELi2ELi2ELb1EEENS1_21CollectiveEpilogueBwdISA_SB_SD_Li256ELb1ELb0ELi4EEENS1_19SingleTileSchedulerILb1ELb0ELb0ELi64EEEEEEEEEvNT_6ParamsE:
        .type           _ZN7cutlass13device_kernelIN5flash19enable_sm80_to_sm89INS1_16FlashAttnBwdSm80INS1_25CollectiveMainloopBwdSm80ILi1ELi1EN4cute5tupleIJNS5_1CILi64EEES8_NS7_ILi192EEEEEENS_6half_tEfNS_4arch4Sm80ELb0ELb0ELb0ELb1ELb1ELb0ELb0ELb0ELi2ELi2ELi2ELi2ELb1EEENS1_21CollectiveEpilogueBwdISA_SB_SD_Li256ELb1ELb0ELi4EEENS1_19SingleTileSchedulerILb1ELb0ELb0ELi64EEEEEEEEEvNT_6ParamsE,@function
        .size           _ZN7cutlass13device_kernelIN5flash19enable_sm80_to_sm89INS1_16FlashAttnBwdSm80INS1_25CollectiveMainloopBwdSm80ILi1ELi1EN4cute5tupleIJNS5_1CILi64EEES8_NS7_ILi192EEEEEENS_6half_tEfNS_4arch4Sm80ELb0ELb0ELb0ELb1ELb1ELb0ELb0ELb0ELi2ELi2ELi2ELi2ELb1EEENS1_21CollectiveEpilogueBwdISA_SB_SD_Li256ELb1ELb0ELi4EEENS1_19SingleTileSchedulerILb1ELb0ELb0ELi64EEEEEEEEEvNT_6ParamsE,(.L_x_96 - _ZN7cutlass13device_kernelIN5flash19enable_sm80_to_sm89INS1_16FlashAttnBwdSm80INS1_25CollectiveMainloopBwdSm80ILi1ELi1EN4cute5tupleIJNS5_1CILi64EEES8_NS7_ILi192EEEEEENS_6half_tEfNS_4arch4Sm80ELb0ELb0ELb0ELb1ELb1ELb0ELb0ELb0ELi2ELi2ELi2ELi2ELb1EEENS1_21CollectiveEpilogueBwdISA_SB_SD_Li256ELb1ELb0ELi4EEENS1_19SingleTileSchedulerILb1ELb0ELb0ELi64EEEEEEEEEvNT_6ParamsE)
        .other          _ZN7cutlass13device_kernelIN5flash19enable_sm80_to_sm89INS1_16FlashAttnBwdSm80INS1_25CollectiveMainloopBwdSm80ILi1ELi1EN4cute5tupleIJNS5_1CILi64EEES8_NS7_ILi192EEEEEENS_6half_tEfNS_4arch4Sm80ELb0ELb0ELb0ELb1ELb1ELb0ELb0ELb0ELi2ELi2ELi2ELi2ELb1EEENS1_21CollectiveEpilogueBwdISA_SB_SD_Li256ELb1ELb0ELi4EEENS1_19SingleTileSchedulerILb1ELb0ELb0ELi64EEEEEEEEEvNT_6ParamsE,@"STO_CUDA_ENTRY STV_DEFAULT"
_ZN7cutlass13device_kernelIN5flash19enable_sm80_to_sm89INS1_16FlashAttnBwdSm80INS1_25CollectiveMainloopBwdSm80ILi1ELi1EN4cute5tupleIJNS5_1CILi64EEES8_NS7_ILi192EEEEEENS_6half_tEfNS_4arch4Sm80ELb0ELb0ELb0ELb1ELb1ELb0ELb0ELb0ELi2ELi2ELi2ELi2ELb1EEENS1_21CollectiveEpilogueBwdISA_SB_SD_Li256ELb1ELb0ELi4EEENS1_19SingleTileSchedulerILb1ELb0ELb0ELi64EEEEEEEEEvNT_6ParamsE:
[----:B------:R-:W-:Y:S01]  /*0000*/  LDC R1, c[0x0][0x28] ;  /* 0x00000a00ff017b82 */ /* 0x000fe20000000800 */
[----:B------:R-:W-:Y:S05]  /*0010*/  EXIT ;  /* 0x000000000000794d */ /* 0x000fea0003800000 */
.L_x_5:
        /* <DEDUP_REMOVED lines=14> */
.L_x_96:


//--------------------- .text._ZN7cutlass13device_kernelIN5flash19enable_sm80_to_sm89INS1_16FlashAttnBwdSm80INS1_25CollectiveMainloopBwdSm80ILi1ELi1EN4cute5tupleIJNS5_1CILi64EEES8_NS7_ILi192EEEEEENS_6half_tEfNS_4arch4Sm80ELb0ELb0ELb0ELb1ELb0ELb0ELb0ELb0ELi2ELi2ELi2ELi2ELb1EEENS1_24CollectiveEpilogueBwdGQAISA_fSD_Li256ELb1ELb0EEENS1_19SingleTileSchedulerILb1ELb0ELb0ELi64EEEEEEEEEvNT_6ParamsE --------------------------
	.section	.text._ZN7cutlass13device_kernelIN5flash19enable_sm80_to_sm89INS1_16FlashAttnBwdSm80INS1_25CollectiveMainloopBwdSm80ILi1ELi1EN4cute5tupleIJNS5_1CILi64EEES8_NS7_ILi192EEEEEENS_6half_tEfNS_4arch4Sm80ELb0ELb0ELb0ELb1ELb0ELb0ELb0ELb0ELi2ELi2ELi2ELi2ELb1EEENS1_24CollectiveEpilogueBwdGQAISA_fSD_Li256ELb1ELb0EEENS1_19SingleTileSchedulerILb1ELb0ELb0ELi64EEEEEEEEEvNT_6ParamsE,"ax",@progbits
	.align	128
.text._ZN7cutlass13device_kernelIN5flash19enable_sm80_to_sm89INS1_16FlashAttnBwdSm80INS1_25CollectiveMainloopBwdSm80ILi1ELi1EN4cute5tupleIJNS5_1CILi64EEES8_NS7_ILi192EEEEEENS_6half_tEfNS_4arch4Sm80ELb0ELb0ELb0ELb1ELb0ELb0ELb0ELb0ELi2ELi2ELi2ELi2ELb1EEENS1_24CollectiveEpilogueBwdGQAISA_fSD_Li256ELb1ELb0EEENS1_19SingleTileSchedulerILb1ELb0ELb0ELi64EEEEEEEEEvNT_6ParamsE:
        .type           _ZN7cutlass13device_kernelIN5flash19enable_sm80_to_sm89INS1_16FlashAttnBwdSm80INS1_25CollectiveMainloopBwdSm80ILi1ELi1EN4cute5tupleIJNS5_1CILi64EEES8_NS7_ILi192EEEEEENS_6half_tEfNS_4arch4Sm80ELb0ELb0ELb0ELb1ELb0ELb0ELb0ELb0ELi2ELi2ELi2ELi2ELb1EEENS1_24CollectiveEpilogueBwdGQAISA_fSD_Li256ELb1ELb0EEENS1_19SingleTileSchedulerILb1ELb0ELb0ELi64EEEEEEEEEvNT_6ParamsE,@function
        .size           _ZN7cutlass13device_kernelIN5flash19enable_sm80_to_sm89INS1_16FlashAttnBwdSm80INS1_25CollectiveMainloopBwdSm80ILi1ELi1EN4cute5tupleIJNS5_1CILi64EEES8_NS7_ILi192EEEEEENS_6half_tEfNS_4arch4Sm80ELb0ELb0ELb0ELb1ELb0ELb0ELb0ELb0ELi2ELi2ELi2ELi2ELb1EEENS1_24CollectiveEpilogueBwdGQAISA_fSD_Li256ELb1ELb0EEENS1_19SingleTileSchedulerILb1ELb0ELb0ELi64EEEEEEEEEvNT_6ParamsE,(.L_x_97 - _ZN7cutlass13device_kernelIN5flash19enable_sm80_to_sm89INS1_16FlashAttnBwdSm80INS1_25CollectiveMainloopBwdSm80ILi1ELi1EN4cute5tupleIJNS5_1CILi64EEES8_NS7_ILi192EEEEEENS_6half_tEfNS_4arch4Sm80ELb0ELb0ELb0ELb1ELb0ELb0ELb0ELb0ELi2ELi2ELi2ELi2ELb1EEENS1_24CollectiveEpilogueBwdGQAISA_fSD_Li256ELb1ELb0EEENS1_19SingleTileSchedulerILb1ELb0ELb0ELi64EEEEEEEEEvNT_6ParamsE)
        .other          _ZN7cutlass13device_kernelIN5flash19enable_sm80_to_sm89INS1_16FlashAttnBwdSm80INS1_25CollectiveMainloopBwdSm80ILi1ELi1EN4cute5tupleIJNS5_1CILi64EEES8_NS7_ILi192EEEEEENS_6half_tEfNS_4arch4Sm80ELb0ELb0ELb0ELb1ELb0ELb0ELb0ELb0ELi2ELi2ELi2ELi2ELb1EEENS1_24CollectiveEpilogueBwdGQAISA_fSD_Li256ELb1ELb0EEENS1_19SingleTileSchedulerILb1ELb0ELb0ELi64EEEEEEEEEvNT_6ParamsE,@"STO_CUDA_ENTRY STV_DEFAULT"
_ZN7cutlass13device_kernelIN5flash19enable_sm80_to_sm89INS1_16FlashAttnBwdSm80INS1_25CollectiveMainloopBwdSm80ILi1ELi1EN4cute5tupleIJNS5_1CILi64EEES8_NS7_ILi192EEEEEENS_6half_tEfNS_4arch4Sm80ELb0ELb0ELb0ELb1ELb0ELb0ELb0ELb0ELi2ELi2ELi2ELi2ELb1EEENS1_24CollectiveEpilogueBwdGQAISA_fSD_Li256ELb1ELb0EEENS1_19SingleTileSchedulerILb1ELb0ELb0ELi64EEEEEEEEEvNT_6ParamsE:
[----:B------:R-:W-:Y:S01]  /*0000*/  LDC R1, c[0x0][0x28] ;  /* 0x00000a00ff017b82 */ /* 0x000fe20000000800 */
[----:B------:R-:W-:Y:S05]  /*0010*/  EXIT ;  /* 0x000000000000794d */ /* 0x000fea0003800000 */
.L_x_6:
        /* <DEDUP_REMOVED lines=14> */
.L_x_97:


//--------------------- .text._ZN7cutlass13device_kernelIN5flash19enable_sm80_to_sm89INS1_16FlashAttnBwdSm80INS1_25CollectiveMainloopBwdSm80ILi1ELi1EN4cute5tupleIJNS5_1CILi64EEES8_NS7_ILi192EEEEEENS_6half_tEfNS_4arch4Sm80ELb0ELb0ELb0ELb1ELb1ELb0ELb0ELb0ELi2ELi2ELi2ELi2ELb1EEENS1_24CollectiveEpilogueBwdGQAISA_fSD_Li256ELb1ELb1EEENS1_19SingleTileSchedulerILb1ELb0ELb0ELi64EEEEEEEEEvNT_6ParamsE --------------------------
	.section	.text._ZN7cutlass13device_kernelIN5flash19enable_sm80_to_sm89INS1_16FlashAttnBwdSm80INS1_25CollectiveMainloopBwdSm80ILi1ELi1EN4cute5tupleIJNS5_1CILi64EEES8_NS7_ILi192EEEEEENS_6half_tEfNS_4arch4Sm80ELb0ELb0ELb0ELb1ELb1ELb0ELb0ELb0ELi2ELi2ELi2ELi2ELb1EEENS1_24CollectiveEpilogueBwdGQAISA_fSD_Li256ELb1ELb1EEENS1_19SingleTileSchedulerILb1ELb0ELb0ELi64EEEEEEEEEvNT_6ParamsE,"ax",@progbits
	.align	128
.text._ZN7cutlass13device_kernelIN5flash19enable_sm80_to_sm89INS1_16FlashAttnBwdSm80INS1_25CollectiveMainloopBwdSm80ILi1ELi1EN4cute5tupleIJNS5_1CILi64EEES8_NS7_ILi192EEEEEENS_6half_tEfNS_4arch4Sm80ELb0ELb0ELb0ELb1ELb1ELb0ELb0ELb0ELi2ELi2ELi2ELi2ELb1EEENS1_24CollectiveEpilogueBwdGQAISA_fSD_Li256ELb1ELb1EEENS1_19SingleTileSchedulerILb1ELb0ELb0ELi64EEEEEEEEEvNT_6ParamsE:
        .type           _ZN7cutlass13device_kernelIN5flash19enable_sm80_to_sm89INS1_16FlashAttnBwdSm80INS1_25CollectiveMainloopBwdSm80ILi1ELi1EN4cute5tupleIJNS5_1CILi64EEES8_NS7_ILi192EEEEEENS_6half_tEfNS_4arch4Sm80ELb0ELb0ELb0ELb1ELb1ELb0ELb0ELb0ELi2ELi2ELi2ELi2ELb1EEENS1_24CollectiveEpilogueBwdGQAISA_fSD_Li256ELb1ELb1EEENS1_19SingleTileSchedulerILb1ELb0ELb0ELi64EEEEEEEEEvNT_6ParamsE,@function
        .size           _ZN7cutlass13device_kernelIN5flash19enable_sm80_to_sm89INS1_16FlashAttnBwdSm80INS1_25CollectiveMainloopBwdSm80ILi1ELi1EN4cute5tupleIJNS5_1CILi64EEES8_NS7_ILi192EEEEEENS_6half_tEfNS_4arch4Sm80ELb0ELb0ELb0ELb1ELb1ELb0ELb0ELb0ELi2ELi2ELi2ELi2ELb1EEENS1_24CollectiveEpilogueBwdGQAISA_fSD_Li256ELb1ELb1EEENS1_19SingleTileSchedulerILb1ELb0ELb0ELi64EEEEEEEEEvNT_6ParamsE,(.L_x_98 - _ZN7cutlass13device_kernelIN5flash19enable_sm80_to_sm89INS1_16FlashAttnBwdSm80INS1_25CollectiveMainloopBwdSm80ILi1ELi1EN4cute5tupleIJNS5_1CILi64EEES8_NS7_ILi192EEEEEENS_6half_tEfNS_4arch4Sm80ELb0ELb0ELb0ELb1ELb1ELb0ELb0ELb0ELi2ELi2ELi2ELi2ELb1EEENS1_24CollectiveEpilogueBwdGQAISA_fSD_Li256ELb1ELb1EEENS1_19SingleTileSchedulerILb1ELb0ELb0ELi64EEEEEEEEEvNT_6ParamsE)
        .other          _ZN7cutlass13device_kernelIN5flash19enable_sm80_to_sm89INS1_16FlashAttnBwdSm80INS1_25CollectiveMainloopBwdSm80ILi1ELi1EN4cute5tupleIJNS5_1CILi64EEES8_NS7_ILi192EEEEEENS_6half_tEfNS_4arch4Sm80ELb0ELb0ELb0ELb1ELb1ELb0ELb0ELb0ELi2ELi2ELi2ELi2ELb1EEENS1_24CollectiveEpilogueBwdGQAISA_fSD_Li256ELb1ELb1EEENS1_19SingleTileSchedulerILb1ELb0ELb0ELi64EEEEEEEEEvNT_6ParamsE,@"STO_CUDA_ENTRY STV_DEFAULT"
_ZN7cutlass13device_kernelIN5flash19enable_sm80_to_sm89INS1_16FlashAttnBwdSm80INS1_25CollectiveMainloopBwdSm80ILi1ELi1EN4cute5tupleIJNS5_1CILi64EEES8_NS7_ILi192EEEEEENS_6half_tEfNS_4arch4Sm80ELb0ELb0ELb0ELb1ELb1ELb0ELb0ELb0ELi2ELi2ELi2ELi2ELb1EEENS1_24CollectiveEpilogueBwdGQAISA_fSD_Li256ELb1ELb1EEENS1_19SingleTileSchedulerILb1ELb0ELb0ELi64EEEEEEEEEvNT_6ParamsE:
[----:B------:R-:W-:Y:S01]  /*0000*/  LDC R1, c[0x0][0x28] ;  /* 0x00000a00ff017b82 */ /* 0x000fe20000000800 */
[----:B------:R-:W-:Y:S05]  /*0010*/  EXIT ;  /* 0x000000000000794d */ /* 0x000fea0003800000 */
.L_x_7:
        /* <DEDUP_REMOVED lines=14> */
.L_x_98:


//--------------------- .text._ZN7cutlass13device_kernelIN5flash19enable_sm80_to_sm89INS1_16FlashAttnBwdSm80INS1_25CollectiveMainloopBwdSm80ILi1ELi1EN4cute5tupleIJNS5_1CILi64EEES8_NS7_ILi192EEEEEENS_6half_tEfNS_4arch4Sm80ELb0ELb1ELb0ELb0ELb0ELb0ELb0ELb0ELi2ELi2ELi2ELi2ELb1EEENS1_21CollectiveEpilogueBwdISA_SB_SD_Li256ELb0ELb0ELi4EEENS1_19SingleTileSchedulerILb0ELb0ELb0ELi64EEEEEEEEEvNT_6ParamsE --------------------------
	.section	.text._ZN7cutlass13device_kernelIN5flash19enable_sm80_to_sm89INS1_16FlashAttnBwdSm80INS1_25CollectiveMainloopBwdSm80ILi1ELi1EN4cute5tupleIJNS5_1CILi64EEES8_NS7_ILi192EEEEEENS_6half_tEfNS_4arch4Sm80ELb0ELb1ELb0ELb0ELb0ELb0ELb0ELb0ELi2ELi2ELi2ELi2ELb1EEENS1_21CollectiveEpilogueBwdISA_SB_SD_Li256ELb0ELb0ELi4EEENS1_19SingleTileSchedulerILb0ELb0ELb0ELi64EEEEEEEEEvNT_6ParamsE,"ax",@progbits
	.align	128
.text._ZN7cutlass13device_kernelIN5flash19enable_sm80_to_sm89INS1_16FlashAttnBwdSm80INS1_25CollectiveMainloopBwdSm80ILi1ELi1EN4cute5tupleIJNS5_1CILi64EEES8_NS7_ILi192EEEEEENS_6half_tEfNS_4arch4Sm80ELb0ELb1ELb0ELb0ELb0ELb0ELb0ELb0ELi2ELi2ELi2ELi2ELb1EEENS1_21CollectiveEpilogueBwdISA_SB_SD_Li256ELb0ELb0ELi4EEENS1_19SingleTileSchedulerILb0ELb0ELb0ELi64EEEEEEEEEvNT_6ParamsE:
        .type           _ZN7cutlass13device_kernelIN5flash19enable_sm80_to_sm89INS1_16FlashAttnBwdSm80INS1_25CollectiveMainloopBwdSm80ILi1ELi1EN4cute5tupleIJNS5_1CILi64EEES8_NS7_ILi192EEEEEENS_6half_tEfNS_4arch4Sm80ELb0ELb1ELb0ELb0ELb0ELb0ELb0ELb0ELi2ELi2ELi2ELi2ELb1EEENS1_21CollectiveEpilogueBwdISA_SB_SD_Li256ELb0ELb0ELi4EEENS1_19SingleTileSchedulerILb0ELb0ELb0ELi64EEEEEEEEEvNT_6ParamsE,@function
        .size           _ZN7cutlass13device_kernelIN5flash19enable_sm80_to_sm89INS1_16FlashAttnBwdSm80INS1_25CollectiveMainloopBwdSm80ILi1ELi1EN4cute5tupleIJNS5_1CILi64EEES8_NS7_ILi192EEEEEENS_6half_tEfNS_4arch4Sm80ELb0ELb1ELb0ELb0ELb0ELb0ELb0ELb0ELi2ELi2ELi2ELi2ELb1EEENS1_21CollectiveEpilogueBwdISA_SB_SD_Li256ELb0ELb0ELi4EEENS1_19SingleTileSchedulerILb0ELb0ELb0ELi64EEEEEEEEEvNT_6ParamsE,(.L_x_99 - _ZN7cutlass13device_kernelIN5flash19enable_sm80_to_sm89INS1_16FlashAttnBwdSm80INS1_25CollectiveMainloopBwdSm80ILi1ELi1EN4cute5tupleIJNS5_1CILi64EEES8_NS7_ILi192EEEEEENS_6half_tEfNS_4arch4Sm80ELb0ELb1ELb0ELb0ELb0ELb0ELb0ELb0ELi2ELi2ELi2ELi2ELb1EEENS1_21CollectiveEpilogueBwdISA_SB_SD_Li256ELb0ELb0ELi4EEENS1_19SingleTileSchedulerILb0ELb0ELb0ELi64EEEEEEEEEvNT_6ParamsE)
        .other          _ZN7cutlass13device_kernelIN5flash19enable_sm80_to_sm89INS1_16FlashAttnBwdSm80INS1_25CollectiveMainloopBwdSm80ILi1ELi1EN4cute5tupleIJNS5_1CILi64EEES8_NS7_ILi192EEEEEENS_6half_tEfNS_4arch4Sm80ELb0ELb1ELb0ELb0ELb0ELb0ELb0ELb0ELi2ELi2ELi2ELi2ELb1EEENS1_21CollectiveEpilogueBwdISA_SB_SD_Li256ELb0ELb0ELi4EEENS1_19SingleTileSchedulerILb0ELb0ELb0ELi64EEEEEEEEEvNT_6ParamsE,@"STO_CUDA_ENTRY STV_DEFAULT"
_ZN7cutlass13device_kernelIN5flash19enable_sm80_to_sm89INS1_16FlashAttnBwdSm80INS1_25CollectiveMainloopBwdSm80ILi1ELi1EN4cute5tupleIJNS5_1CILi64EEES8_NS7_ILi192EEEEEENS_6half_tEfNS_4arch4Sm80ELb0ELb1ELb0ELb0ELb0ELb0ELb0ELb0ELi2ELi2ELi2ELi2ELb1EEENS1_21CollectiveEpilogueBwdISA_SB_SD_Li256ELb0ELb0ELi4EEENS1_19SingleTileSchedulerILb0ELb0ELb0ELi64EEEEEEEEEvNT_6ParamsE:
[----:B------:R-:W-:Y:S01]  /*0000*/  LDC R1, c[0x0][0x28] ;  /* 0x00000a00ff017b82 */ /* 0x000fe20000000800 */
[----:B------:R-:W-:Y:S05]  /*0010*/  EXIT ;  /* 0x000000000000794d */ /* 0x000fea0003800000 */
.L_x_8:
        /* <DEDUP_REMOVED lines=14> */
.L_x_99:


//--------------------- .text._ZN7cutlass13device_kernelIN5flash19enable_sm80_to_sm89INS1_16FlashAttnBwdSm80INS1_25CollectiveMainloopBwdSm80ILi1ELi1EN4cute5tupleIJNS5_1CILi64EEES8_NS7_ILi192EEEEEENS_6half_tEfNS_4arch4Sm80ELb0ELb1ELb0ELb0ELb1ELb0ELb0ELb0ELi2ELi2ELi2ELi2ELb1EEENS1_21CollectiveEpilogueBwdISA_SB_SD_Li256ELb0ELb0ELi4EEENS1_19SingleTileSchedulerILb0ELb0ELb0ELi64EEEEEEEEEvNT_6ParamsE --------------------------
	.section	.text._ZN7cutlass13device_kernelIN5flash19enable_sm80_to_sm89INS1_16FlashAttnBwdSm80INS1_25CollectiveMainloopBwdSm80ILi1ELi1EN4cute5tupleIJNS5_1CILi64EEES8_NS7_ILi192EEEEEENS_6half_tEfNS_4arch4Sm80ELb0ELb1ELb0ELb0ELb1ELb0ELb0ELb0ELi2ELi2ELi2ELi2ELb1EEENS1_21CollectiveEpilogueBwdISA_SB_SD_Li256ELb0ELb0ELi4EEENS1_19SingleTileSchedulerILb0ELb0ELb0ELi64EEEEEEEEEvNT_6ParamsE,"ax",@progbits
	.align	128
.text._ZN7cutlass13device_kernelIN5flash19enable_sm80_to_sm89INS1_16FlashAttnBwdSm80INS1_25CollectiveMainloopBwdSm80ILi1ELi1EN4cute5tupleIJNS5_1CILi64EEES8_NS7_ILi192EEEEEENS_6half_tEfNS_4arch4Sm80ELb0ELb1ELb0ELb0ELb1ELb0ELb0ELb0ELi2ELi2ELi2ELi2ELb1EEENS1_21CollectiveEpilogueBwdISA_SB_SD_Li256ELb0ELb0ELi4EEENS1_19SingleTileSchedulerILb0ELb0ELb0ELi64EEEEEEEEEvNT_6ParamsE:
        .type           _ZN7cutlass13device_kernelIN5flash19enable_sm80_to_sm89INS1_16FlashAttnBwdSm80INS1_25CollectiveMainloopBwdSm80ILi1ELi1EN4cute5tupleIJNS5_1CILi64EEES8_NS7_ILi192EEEEEENS_6half_tEfNS_4arch4Sm80ELb0ELb1ELb0ELb0ELb1ELb0ELb0ELb0ELi2ELi2ELi2ELi2ELb1EEENS1_21CollectiveEpilogueBwdISA_SB_SD_Li256ELb0ELb0ELi4EEENS1_19SingleTileSchedulerILb0ELb0ELb0ELi64EEEEEEEEEvNT_6ParamsE,@function
        .size           _ZN7cutlass13device_kernelIN5flash19enable_sm80_to_sm89INS1_16FlashAttnBwdSm80INS1_25CollectiveMainloopBwdSm80ILi1ELi1EN4cute5tupleIJNS5_1CILi64EEES8_NS7_ILi192EEEEEENS_6half_tEfNS_4arch4Sm80ELb0ELb1ELb0ELb0ELb1ELb0ELb0ELb0ELi2ELi2ELi2ELi2ELb1EEENS1_21CollectiveEpilogueBwdISA_SB_SD_Li256ELb0ELb0ELi4EEENS1_19SingleTileSchedulerILb0ELb0ELb0ELi64EEEEEEEEEvNT_6ParamsE,(.L_x_100 - _ZN7cutlass13device_kernelIN5flash19enable_sm80_to_sm89INS1_16FlashAttnBwdSm80INS1_25CollectiveMainloopBwdSm80ILi1ELi1EN4cute5tupleIJNS5_1CILi64EEES8_NS7_ILi192EEEEEENS_6half_tEfNS_4arch4Sm80ELb0ELb1ELb0ELb0ELb1ELb0ELb0ELb0ELi2ELi2ELi2ELi2ELb1EEENS1_21CollectiveEpilogueBwdISA_SB_SD_Li256ELb0ELb0ELi4EEENS1_19SingleTileSchedulerILb0ELb0ELb0ELi64EEEEEEEEEvNT_6ParamsE)
        .other          _ZN7cutlass13device_kernelIN5flash19enable_sm80_to_sm89INS1_16FlashAttnBwdSm80INS1_25CollectiveMainloopBwdSm80ILi1ELi1EN4cute5tupleIJNS5_1CILi64EEES8_NS7_ILi192EEEEEENS_6half_tEfNS_4arch4Sm80ELb0ELb1ELb0ELb0ELb1ELb0ELb0ELb0ELi2ELi2ELi2ELi2ELb1EEENS1_21CollectiveEpilogueBwdISA_SB_SD_Li256ELb0ELb0ELi4EEENS1_19SingleTileSchedulerILb0ELb0ELb0ELi64EEEEEEEEEvNT_6ParamsE,@"STO_CUDA_ENTRY STV_DEFAULT"
_ZN7cutlass13device_kernelIN5flash19enable_sm80_to_sm89INS1_16FlashAttnBwdSm80INS1_25CollectiveMainloopBwdSm80ILi1ELi1EN4cute5tupleIJNS5_1CILi64EEES8_NS7_ILi192EEEEEENS_6half_tEfNS_4arch4Sm80ELb0ELb1ELb0ELb0ELb1ELb0ELb0ELb0ELi2ELi2ELi2ELi2ELb1EEENS1_21CollectiveEpilogueBwdISA_SB_SD_Li256ELb0ELb0ELi4EEENS1_19SingleTileSchedulerILb0ELb0ELb0ELi64EEEEEEEEEvNT_6ParamsE:
[----:B------:R-:W-:Y:S01]  /*0000*/  LDC R1, c[0x0][0x28] ;  /* 0x00000a00ff017b82 */ /* 0x000fe20000000800 */
[----:B------:R-:W-:Y:S05]  /*0010*/  EXIT ;  /* 0x000000000000794d */ /* 0x000fea0003800000 */
.L_x_9:
        /* <DEDUP_REMOVED lines=14> */
.L_x_100:


//--------------------- .text._ZN7cutlass13device_kernelIN5flash19enable_sm80_to_sm89INS1_16FlashAttnBwdSm80INS1_25CollectiveMainloopBwdSm80ILi1ELi1EN4cute5tupleIJNS5_1CILi64EEES8_NS7_ILi192EEEEEENS_6half_tEfNS_4arch4Sm80ELb0ELb1ELb0ELb0ELb0ELb0ELb0ELb0ELi2ELi2ELi2ELi2ELb1EEENS1_24CollectiveEpilogueBwdGQAISA_fSD_Li256ELb0ELb0EEENS1_19SingleTileSchedulerILb0ELb0ELb0ELi64EEEEEEEEEvNT_6ParamsE --------------------------
	.section	.text._ZN7cutlass13device_kernelIN5flash19enable_sm80_to_sm89INS1_16FlashAttnBwdSm80INS1_25CollectiveMainloopBwdSm80ILi1ELi1EN4cute5tupleIJNS5_1CILi64EEES8_NS7_ILi192EEEEEENS_6half_tEfNS_4arch4Sm80ELb0ELb1ELb0ELb0ELb0ELb0ELb0ELb0ELi2ELi2ELi2ELi2ELb1EEENS1_24CollectiveEpilogueBwdGQAISA_fSD_Li256ELb0ELb0EEENS1_19SingleTileSchedulerILb0ELb0ELb0ELi64EEEEEEEEEvNT_6ParamsE,"ax",@progbits
	.align	128
.text._ZN7cutlass13device_kernelIN5flash19enable_sm80_to_sm89INS1_16FlashAttnBwdSm80INS1_25CollectiveMainloopBwdSm80ILi1ELi1EN4cute5tupleIJNS5_1CILi64EEES8_NS7_ILi192EEEEEENS_6half_tEfNS_4arch4Sm80ELb0ELb1ELb0ELb0ELb0ELb0ELb0ELb0ELi2ELi2ELi2ELi2ELb1EEENS1_24CollectiveEpilogueBwdGQAISA_fSD_Li256ELb0ELb0EEENS1_19SingleTileSchedulerILb0ELb0ELb0ELi64EEEEEEEEEvNT_6ParamsE:
        .type           _ZN7cutlass13device_kernelIN5flash19enable_sm80_to_sm89INS1_16FlashAttnBwdSm80INS1_25CollectiveMainloopBwdSm80ILi1ELi1EN4cute5tupleIJNS5_1CILi64EEES8_NS7_ILi192EEEEEENS_6half_tEfNS_4arch4Sm80ELb0ELb1ELb0ELb0ELb0ELb0ELb0ELb0ELi2ELi2ELi2ELi2ELb1EEENS1_24CollectiveEpilogueBwdGQAISA_fSD_Li256ELb0ELb0EEENS1_19SingleTileSchedulerILb0ELb0ELb0ELi64EEEEEEEEEvNT_6ParamsE,@function
        .size           _ZN7cutlass13device_kernelIN5flash19enable_sm80_to_sm89INS1_16FlashAttnBwdSm80INS1_25CollectiveMainloopBwdSm80ILi1ELi1EN4cute5tupleIJNS5_1CILi64EEES8_NS7_ILi192EEEEEENS_6half_tEfNS_4arch4Sm80ELb0ELb1ELb0ELb0ELb0ELb0ELb0ELb0ELi2ELi2ELi2ELi2ELb1EEENS1_24CollectiveEpilogueBwdGQAISA_fSD_Li256ELb0ELb0EEENS1_19SingleTileSchedulerILb0ELb0ELb0ELi64EEEEEEEEEvNT_6ParamsE,(.L_x_101 - _ZN7cutlass13device_kernelIN5flash19enable_sm80_to_sm89INS1_16FlashAttnBwdSm80INS1_25CollectiveMainloopBwdSm80ILi1ELi1EN4cute5tupleIJNS5_1CILi64EEES8_NS7_ILi192EEEEEENS_6half_tEfNS_4arch4Sm80ELb0ELb1ELb0ELb0ELb0ELb0ELb0ELb0ELi2ELi2ELi2ELi2ELb1EEENS1_24CollectiveEpilogueBwdGQAISA_fSD_Li256ELb0ELb0EEENS1_19SingleTileSchedulerILb0ELb0ELb0ELi64EEEEEEEEEvNT_6ParamsE)
        .other          _ZN7cutlass13device_kernelIN5flash19enable_sm80_to_sm89INS1_16FlashAttnBwdSm80INS1_25CollectiveMainloopBwdSm80ILi1ELi1EN4cute5tupleIJNS5_1CILi64EEES8_NS7_ILi192EEEEEENS_6half_tEfNS_4arch4Sm80ELb0ELb1ELb0ELb0ELb0ELb0ELb0ELb0ELi2ELi2ELi2ELi2ELb1EEENS1_24CollectiveEpilogueBwdGQAISA_fSD_Li256ELb0ELb0EEENS1_19SingleTileSchedulerILb0ELb0ELb0ELi64EEEEEEEEEvNT_6ParamsE,@"STO_CUDA_ENTRY STV_DEFAULT"
_ZN7cutlass13device_kernelIN5flash19enable_sm80_to_sm89INS1_16FlashAttnBwdSm80INS1_25CollectiveMainloopBwdSm80ILi1ELi1EN4cute5tupleIJNS5_1CILi64EEES8_NS7_ILi192EEEEEENS_6half_tEfNS_4arch4Sm80ELb0ELb1ELb0ELb0ELb0ELb0ELb0ELb0ELi2ELi2ELi2ELi2ELb1EEENS1_24CollectiveEpilogueBwdGQAISA_fSD_Li256ELb0ELb0EEENS1_19SingleTileSchedulerILb0ELb0ELb0ELi64EEEEEEEEEvNT_6ParamsE:
[----:B------:R-:W-:Y:S01]  /*0000*/  LDC R1, c[0x0][0x28] ;  /* 0x00000a00ff017b82 */ /* 0x000fe20000000800 */
[----:B------:R-:W-:Y:S05]  /*0010*/  EXIT ;  /* 0x000000000000794d */ /* 0x000fea0003800000 */
.L_x_10:
        /* <DEDUP_REMOVED lines=14> */
.L_x_101:


//--------------------- .text._ZN7cutlass13device_kernelIN5flash19enable_sm80_to_sm89INS1_16FlashAttnBwdSm80INS1_25CollectiveMainloopBwdSm80ILi1ELi1EN4cute5tupleIJNS5_1CILi64EEES8_NS7_ILi192EEEEEENS_6half_tEfNS_4arch4Sm80ELb0ELb1ELb0ELb0ELb1ELb0ELb0ELb0ELi2ELi2ELi2ELi2ELb1EEENS1_24CollectiveEpilogueBwdGQAISA_fSD_Li256ELb0ELb1EEENS1_19SingleTileSchedulerILb0ELb0ELb0ELi64EEEEEEEEEvNT_6ParamsE --------------------------
	.section	.text._ZN7cutlass13device_kernelIN5flash19enable_sm80_to_sm89INS1_16FlashAttnBwdSm80INS1_25CollectiveMainloopBwdSm80ILi1ELi1EN4cute5tupleIJNS5_1CILi64EEES8_NS7_ILi192EEEEEENS_6half_tEfNS_4arch4Sm80ELb0ELb1ELb0ELb0ELb1ELb0ELb0ELb0ELi2ELi2ELi2ELi2ELb1EEENS1_24CollectiveEpilogueBwdGQAISA_fSD_Li256ELb0ELb1EEENS1_19SingleTileSchedulerILb0ELb0ELb0ELi64EEEEEEEEEvNT_6ParamsE,"ax",@progbits
	.align	128
.text._ZN7cutlass13device_kernelIN5flash19enable_sm80_to_sm89INS1_16FlashAttnBwdSm80INS1_25CollectiveMainloopBwdSm80ILi1ELi1EN4cute5tupleIJNS5_1CILi64EEES8_NS7_ILi192EEEEEENS_6half_tEfNS_4arch4Sm80ELb0ELb1ELb0ELb0ELb1ELb0ELb0ELb0ELi2ELi2ELi2ELi2ELb1EEENS1_24CollectiveEpilogueBwdGQAISA_fSD_Li256ELb0ELb1EEENS1_19SingleTileSchedulerILb0ELb0ELb0ELi64EEEEEEEEEvNT_6ParamsE:
        .type           _ZN7cutlass13device_kernelIN5flash19enable_sm80_to_sm89INS1_16FlashAttnBwdSm80INS1_25CollectiveMainloopBwdSm80ILi1ELi1EN4cute5tupleIJNS5_1CILi64EEES8_NS7_ILi192EEEEEENS_6half_tEfNS_4arch4Sm80ELb0ELb1ELb0ELb0ELb1ELb0ELb0ELb0ELi2ELi2ELi2ELi2ELb1EEENS1_24CollectiveEpilogueBwdGQAISA_fSD_Li256ELb0ELb1EEENS1_19SingleTileSchedulerILb0ELb0ELb0ELi64EEEEEEEEEvNT_6ParamsE,@function
        .size           _ZN7cutlass13device_kernelIN5flash19enable_sm80_to_sm89INS1_16FlashAttnBwdSm80INS1_25CollectiveMainloopBwdSm80ILi1ELi1EN4cute5tupleIJNS5_1CILi64EEES8_NS7_ILi192EEEEEENS_6half_tEfNS_4arch4Sm80ELb0ELb1ELb0ELb0ELb1ELb0ELb0ELb0ELi2ELi2ELi2ELi2ELb1EEENS1_24CollectiveEpilogueBwdGQAISA_fSD_Li256ELb0ELb1EEENS1_19SingleTileSchedulerILb0ELb0ELb0ELi64EEEEEEEEEvNT_6ParamsE,(.L_x_102 - _ZN7cutlass13device_kernelIN5flash19enable_sm80_to_sm89INS1_16FlashAttnBwdSm80INS1_25CollectiveMainloopBwdSm80ILi1ELi1EN4cute5tupleIJNS5_1CILi64EEES8_NS7_ILi192EEEEEENS_6half_tEfNS_4arch4Sm80ELb0ELb1ELb0ELb0ELb1ELb0ELb0ELb0ELi2ELi2ELi2ELi2ELb1EEENS1_24CollectiveEpilogueBwdGQAISA_fSD_Li256ELb0ELb1EEENS1_19SingleTileSchedulerILb0ELb0ELb0ELi64EEEEEEEEEvNT_6ParamsE)
        .other          _ZN7cutlass13device_kernelIN5flash19enable_sm80_to_sm89INS1_16FlashAttnBwdSm80INS1_25CollectiveMainloopBwdSm80ILi1ELi1EN4cute5tupleIJNS5_1CILi64EEES8_NS7_ILi192EEEEEENS_6half_tEfNS_4arch4Sm80ELb0ELb1ELb0ELb0ELb1ELb0ELb0ELb0ELi2ELi2ELi2ELi2ELb1EEENS1_24CollectiveEpilogueBwdGQAISA_fSD_Li256ELb0ELb1EEENS1_19SingleTileSchedulerILb0ELb0ELb0ELi64EEEEEEEEEvNT_6ParamsE,@"STO_CUDA_ENTRY STV_DEFAULT"
_ZN7cutlass13device_kernelIN5flash19enable_sm80_to_sm89INS1_16FlashAttnBwdSm80INS1_25CollectiveMainloopBwdSm80ILi1ELi1EN4cute5tupleIJNS5_1CILi64EEES8_NS7_ILi192EEEEEENS_6half_tEfNS_4arch4Sm80ELb0ELb1ELb0ELb0ELb1ELb0ELb0ELb0ELi2ELi2ELi2ELi2ELb1EEENS1_24CollectiveEpilogueBwdGQAISA_fSD_Li256ELb0ELb1EEENS1_19SingleTileSchedulerILb0ELb0ELb0ELi64EEEEEEEEEvNT_6ParamsE:
[----:B------:R-:W-:Y:S01]  /*0000*/  LDC R1, c[0x0][0x28] ;  /* 0x00000a00ff017b82 */ /* 0x000fe20000000800 */
[----:B------:R-:W-:Y:S05]  /*0010*/  EXIT ;  /* 0x000000000000794d */ /* 0x000fea0003800000 */
.L_x_11:
        /* <DEDUP_REMOVED lines=14> */
.L_x_102:


//--------------------- .text._ZN7cutlass13device_kernelIN5flash19enable_sm80_to_sm89INS1_16FlashAttnBwdSm80INS1_25CollectiveMainloopBwdSm80ILi1ELi1EN4cute5tupleIJNS5_1CILi64EEES8_NS7_ILi192EEEEEENS_6half_tEfNS_4arch4Sm80ELb0ELb1ELb0ELb1ELb0ELb0ELb0ELb0ELi2ELi2ELi2ELi2ELb1EEENS1_21CollectiveEpilogueBwdISA_SB_SD_Li256ELb1ELb0ELi4EEENS1_19SingleTileSchedulerILb1ELb0ELb0ELi64EEEEEEEEEvNT_6ParamsE --------------------------
	.section	.text._ZN7cutlass13device_kernelIN5flash19enable_sm80_to_sm89INS1_16FlashAttnBwdSm80INS1_25CollectiveMainloopBwdSm80ILi1ELi1EN4cute5tupleIJNS5_1CILi64EEES8_NS7_ILi192EEEEEENS_6half_tEfNS_4arch4Sm80ELb0ELb1ELb0ELb1ELb0ELb0ELb0ELb0ELi2ELi2ELi2ELi2ELb1EEENS1_21CollectiveEpilogueBwdISA_SB_SD_Li256ELb1ELb0ELi4EEENS1_19SingleTileSchedulerILb1ELb0ELb0ELi64EEEEEEEEEvNT_6ParamsE,"ax",@progbits
	.align	128
.text._ZN7cutlass13device_kernelIN5flash19enable_sm80_to_sm89INS1_16FlashAttnBwdSm80INS1_25CollectiveMainloopBwdSm80ILi1ELi1EN4cute5tupleIJNS5_1CILi64EEES8_NS7_ILi192EEEEEENS_6half_tEfNS_4arch4Sm80ELb0ELb1ELb0ELb1ELb0ELb0ELb0ELb0ELi2ELi2ELi2ELi2ELb1EEENS1_21CollectiveEpilogueBwdISA_SB_SD_Li256ELb1ELb0ELi4EEENS1_19SingleTileSchedulerILb1ELb0ELb0ELi64EEEEEEEEEvNT_6ParamsE:
        .type           _ZN7cutlass13device_kernelIN5flash19enable_sm80_to_sm89INS1_16FlashAttnBwdSm80INS1_25CollectiveMainloopBwdSm80ILi1ELi1EN4cute5tupleIJNS5_1CILi64EEES8_NS7_ILi192EEEEEENS_6half_tEfNS_4arch4Sm80ELb0ELb1ELb0ELb1ELb0ELb0ELb0ELb0ELi2ELi2ELi2ELi2ELb1EEENS1_21CollectiveEpilogueBwdISA_SB_SD_Li256ELb1ELb0ELi4EEENS1_19SingleTileSchedulerILb1ELb0ELb0ELi64EEEEEEEEEvNT_6ParamsE,@function
        .size           _ZN7cutlass13device_kernelIN5flash19enable_sm80_to_sm89INS1_16FlashAttnBwdSm80INS1_25CollectiveMainloopBwdSm80ILi1ELi1EN4cute5tupleIJNS5_1CILi64EEES8_NS7_ILi192EEEEEENS_6half_tEfNS_4arch4Sm80ELb0ELb1ELb0ELb1ELb0ELb0ELb0ELb0ELi2ELi2ELi2ELi2ELb1EEENS1_21CollectiveEpilogueBwdISA_SB_SD_Li256ELb1ELb0ELi4EEENS1_19SingleTileSchedulerILb1ELb0ELb0ELi64EEEEEEEEEvNT_6ParamsE,(.L_x_103 - _ZN7cutlass13device_kernelIN5flash19enable_sm80_to_sm89INS1_16FlashAttnBwdSm80INS1_25CollectiveMainloopBwdSm80ILi1ELi1EN4cute5tupleIJNS5_1CILi64EEES8_NS7_ILi192EEEEEENS_6half_tEfNS_4arch4Sm80ELb0ELb1ELb0ELb1ELb0ELb0ELb0ELb0ELi2ELi2ELi2ELi2ELb1EEENS1_21CollectiveEpilogueBwdISA_SB_SD_Li256ELb1ELb0ELi4EEENS1_19SingleTileSchedulerILb1ELb0ELb0ELi64EEEEEEEEEvNT_6ParamsE)
        .other          _ZN7cutlass13device_kernelIN5flash19enable_sm80_to_sm89INS1_16FlashAttnBwdSm80INS1_25CollectiveMainloopBwdSm80ILi1ELi1EN4cute5tupleIJNS5_1CILi64EEES8_NS7_ILi192EEEEEENS_6half_tEfNS_4arch4Sm80ELb0ELb1ELb0ELb1ELb0ELb0ELb0ELb0ELi2ELi2ELi2ELi2ELb1EEENS1_21CollectiveEpilogueBwdISA_SB_SD_Li256ELb1ELb0ELi4EEENS1_19SingleTileSchedulerILb1ELb0ELb0ELi64EEEEEEEEEvNT_6ParamsE,@"STO_CUDA_ENTRY STV_DEFAULT"
_ZN7cutlass13device_kernelIN5flash19enable_sm80_to_sm89INS1_16FlashAttnBwdSm80INS1_25CollectiveMainloopBwdSm80ILi1ELi1EN4cute5tupleIJNS5_1CILi64EEES8_NS7_ILi192EEEEEENS_6half_tEfNS_4arch4Sm80ELb0ELb1ELb0ELb1ELb0ELb0ELb0ELb0ELi2ELi2ELi2ELi2ELb1EEENS1_21CollectiveEpilogueBwdISA_SB_SD_Li256ELb1ELb0ELi4EEENS1_19SingleTileSchedulerILb1ELb0ELb0ELi64EEEEEEEEEvNT_6ParamsE:
[----:B------:R-:W-:Y:S01]  /*0000*/  LDC R1, c[0x0][0x28] ;  /* 0x00000a00ff017b82 */ /* 0x000fe20000000800 */
[----:B------:R-:W-:Y:S05]  /*0010*/  EXIT ;  /* 0x000000000000794d */ /* 0x000fea0003800000 */
.L_x_12:
        /* <DEDUP_REMOVED lines=14> */
.L_x_103:


//--------------------- .text._ZN7cutlass13device_kernelIN5flash19enable_sm80_to_sm89INS1_16FlashAttnBwdSm80INS1_25CollectiveMainloopBwdSm80ILi1ELi1EN4cute5tupleIJNS5_1CILi64EEES8_NS7_ILi192EEEEEENS_6half_tEfNS_4arch4Sm80ELb0ELb1ELb0ELb1ELb1ELb0ELb0ELb0ELi2ELi2ELi2ELi2ELb1EEENS1_21CollectiveEpilogueBwdISA_SB_SD_Li256ELb1ELb0ELi4EEENS1_19SingleTileSchedulerILb1ELb0ELb0ELi64EEEEEEEEEvNT_6ParamsE --------------------------
	.section	.text._ZN7cutlass13device_kernelIN5flash19enable_sm80_to_sm89INS1_16FlashAttnBwdSm80INS1_25CollectiveMainloopBwdSm80ILi1ELi1EN4cute5tupleIJNS5_1CILi64EEES8_NS7_ILi192EEEEEENS_6half_tEfNS_4arch4Sm80ELb0ELb1ELb0ELb1ELb1ELb0ELb0ELb0ELi2ELi2ELi2ELi2ELb1EEENS1_21CollectiveEpilogueBwdISA_SB_SD_Li256ELb1ELb0ELi4EEENS1_19SingleTileSchedulerILb1ELb0ELb0ELi64EEEEEEEEEvNT_6ParamsE,"ax",@progbits
	.align	128
.text._ZN7cutlass13device_kernelIN5flash19enable_sm80_to_sm89INS1_16FlashAttnBwdSm80INS1_25CollectiveMainloopBwdSm80ILi1ELi1EN4cute5tupleIJNS5_1CILi64EEES8_NS7_ILi192EEEEEENS_6half_tEfNS_4arch4Sm80ELb0ELb1ELb0ELb1ELb1ELb0ELb0ELb0ELi2ELi2ELi2ELi2ELb1EEENS1_21CollectiveEpilogueBwdISA_SB_SD_Li256ELb1ELb0ELi4EEENS1_19SingleTileSchedulerILb1ELb0ELb0ELi64EEEEEEEEEvNT_6ParamsE:
        .type           _ZN7cutlass13device_kernelIN5flash19enable_sm80_to_sm89INS1_16FlashAttnBwdSm80INS1_25CollectiveMainloopBwdSm80ILi1ELi1EN4cute5tupleIJNS5_1CILi64EEES8_NS7_ILi192EEEEEENS_6half_tEfNS_4arch4Sm80ELb0ELb1ELb0ELb1ELb1ELb0ELb0ELb0ELi2ELi2ELi2ELi2ELb1EEENS1_21CollectiveEpilogueBwdISA_SB_SD_Li256ELb1ELb0ELi4EEENS1_19SingleTileSchedulerILb1ELb0ELb0ELi64EEEEEEEEEvNT_6ParamsE,@function
        .size           _ZN7cutlass13device_kernelIN5flash19enable_sm80_to_sm89INS1_16FlashAttnBwdSm80INS1_25CollectiveMainloopBwdSm80ILi1ELi1EN4cute5tupleIJNS5_1CILi64EEES8_NS7_ILi192EEEEEENS_6half_tEfNS_4arch4Sm80ELb0ELb1ELb0ELb1ELb1ELb0ELb0ELb0ELi2ELi2ELi2ELi2ELb1EEENS1_21CollectiveEpilogueBwdISA_SB_SD_Li256ELb1ELb0ELi4EEENS1_19SingleTileSchedulerILb1ELb0ELb0ELi64EEEEEEEEEvNT_6ParamsE,(.L_x_104 - _ZN7cutlass13device_kernelIN5flash19enable_sm80_to_sm89INS1_16FlashAttnBwdSm80INS1_25CollectiveMainloopBwdSm80ILi1ELi1EN4cute5tupleIJNS5_1CILi64EEES8_NS7_ILi192EEEEEENS_6half_tEfNS_4arch4Sm80ELb0ELb1ELb0ELb1ELb1ELb0ELb0ELb0ELi2ELi2ELi2ELi2ELb1EEENS1_21CollectiveEpilogueBwdISA_SB_SD_Li256ELb1ELb0ELi4EEENS1_19SingleTileSchedulerILb1ELb0ELb0ELi64EEEEEEEEEvNT_6ParamsE)
        .other          _ZN7cutlass13device_kernelIN5flash19enable_sm80_to_sm89INS1_16FlashAttnBwdSm80INS1_25CollectiveMainloopBwdSm80ILi1ELi1EN4cute5tupleIJNS5_1CILi64EEES8_NS7_ILi192EEEEEENS_6half_tEfNS_4arch4Sm80ELb0ELb1ELb0ELb1ELb1ELb0ELb0ELb0ELi2ELi2ELi2ELi2ELb1EEENS1_21CollectiveEpilogueBwdISA_SB_SD_Li256ELb1ELb0ELi4EEENS1_19SingleTileSchedulerILb1ELb0ELb0ELi64EEEEEEEEEvNT_6ParamsE,@"STO_CUDA_ENTRY STV_DEFAULT"
_ZN7cutlass13device_kernelIN5flash19enable_sm80_to_sm89INS1_16FlashAttnBwdSm80INS1_25CollectiveMainloopBwdSm80ILi1ELi1EN4cute5tupleIJNS5_1CILi64EEES8_NS7_ILi192EEEEEENS_6half_tEfNS_4arch4Sm80ELb0ELb1ELb0ELb1ELb1ELb0ELb0ELb0ELi2ELi2ELi2ELi2ELb1EEENS1_21CollectiveEpilogueBwdISA_SB_SD_Li256ELb1ELb0ELi4EEENS1_19SingleTileSchedulerILb1ELb0ELb0ELi64EEEEEEEEEvNT_6ParamsE:
[----:B------:R-:W-:Y:S01]  /*0000*/  LDC R1, c[0x0][0x28] ;  /* 0x00000a00ff017b82 */ /* 0x000fe20000000800 */
[----:B------:R-:W-:Y:S05]  /*0010*/  EXIT ;  /* 0x000000000000794d */ /* 0x000fea0003800000 */
.L_x_13:
        /* <DEDUP_REMOVED lines=14> */
.L_x_104:


//--------------------- .text._ZN7cutlass13device_kernelIN5flash19enable_sm80_to_sm89INS1_16FlashAttnBwdSm80INS1_25CollectiveMainloopBwdSm80ILi1ELi1EN4cute5tupleIJNS5_1CILi64EEES8_NS7_ILi192EEEEEENS_6half_tEfNS_4arch4Sm80ELb0ELb1ELb0ELb1ELb0ELb0ELb0ELb0ELi2ELi2ELi2ELi2ELb1EEENS1_24CollectiveEpilogueBwdGQAISA_fSD_Li256ELb1ELb0EEENS1_19SingleTileSchedulerILb1ELb0ELb0ELi64EEEEEEEEEvNT_6ParamsE --------------------------
	.section	.text._ZN7cutlass13device_kernelIN5flash19enable_sm80_to_sm89INS1_16FlashAttnBwdSm80INS1_25CollectiveMainloopBwdSm80ILi1ELi1EN4cute5tupleIJNS5_1CILi64EEES8_NS7_ILi192EEEEEENS_6half_tEfNS_4arch4Sm80ELb0ELb1ELb0ELb1ELb0ELb0ELb0ELb0ELi2ELi2ELi2ELi2ELb1EEENS1_24CollectiveEpilogueBwdGQAISA_fSD_Li256ELb1ELb0EEENS1_19SingleTileSchedulerILb1ELb0ELb0ELi64EEEEEEEEEvNT_6ParamsE,"ax",@progbits
	.align	128
.text._ZN7cutlass13device_kernelIN5flash19enable_sm80_to_sm89INS1_16FlashAttnBwdSm80INS1_25CollectiveMainloopBwdSm80ILi1ELi1EN4cute5tupleIJNS5_1CILi64EEES8_NS7_ILi192EEEEEENS_6half_tEfNS_4arch4Sm80ELb0ELb1ELb0ELb1ELb0ELb0ELb0ELb0ELi2ELi2ELi2ELi2ELb1EEENS1_24CollectiveEpilogueBwdGQAISA_fSD_Li256ELb1ELb0EEENS1_19SingleTileSchedulerILb1ELb0ELb0ELi64EEEEEEEEEvNT_6ParamsE:
        .type           _ZN7cutlass13device_kernelIN5flash19enable_sm80_to_sm89INS1_16FlashAttnBwdSm80INS1_25CollectiveMainloopBwdSm80ILi1ELi1EN4cute5tupleIJNS5_1CILi64EEES8_NS7_ILi192EEEEEENS_6half_tEfNS_4arch4Sm80ELb0ELb1ELb0ELb1ELb0ELb0ELb0ELb0ELi2ELi2ELi2ELi2ELb1EEENS1_24CollectiveEpilogueBwdGQAISA_fSD_Li256ELb1ELb0EEENS1_19SingleTileSchedulerILb1ELb0ELb0ELi64EEEEEEEEEvNT_6ParamsE,@function
        .size           _ZN7cutlass13device_kernelIN5flash19enable_sm80_to_sm89INS1_16FlashAttnBwdSm80INS1_25CollectiveMainloopBwdSm80ILi1ELi1EN4cute5tupleIJNS5_1CILi64EEES8_NS7_ILi192EEEEEENS_6half_tEfNS_4arch4Sm80ELb0ELb1ELb0ELb1ELb0ELb0ELb0ELb0ELi2ELi2ELi2ELi2ELb1EEENS1_24CollectiveEpilogueBwdGQAISA_fSD_Li256ELb1ELb0EEENS1_19SingleTileSchedulerILb1ELb0ELb0ELi64EEEEEEEEEvNT_6ParamsE,(.L_x_105 - _ZN7cutlass13device_kernelIN5flash19enable_sm80_to_sm89INS1_16FlashAttnBwdSm80INS1_25CollectiveMainloopBwdSm80ILi1ELi1EN4cute5tupleIJNS5_1CILi64EEES8_NS7_ILi192EEEEEENS_6half_tEfNS_4arch4Sm80ELb0ELb1ELb0ELb1ELb0ELb0ELb0ELb0ELi2ELi2ELi2ELi2ELb1EEENS1_24CollectiveEpilogueBwdGQAISA_fSD_Li256ELb1ELb0EEENS1_19SingleTileSchedulerILb1ELb0ELb0ELi64EEEEEEEEEvNT_6ParamsE)
        .other          _ZN7cutlass13device_kernelIN5flash19enable_sm80_to_sm89INS1_16FlashAttnBwdSm80INS1_25CollectiveMainloopBwdSm80ILi1ELi1EN4cute5tupleIJNS5_1CILi64EEES8_NS7_ILi192EEEEEENS_6half_tEfNS_4arch4Sm80ELb0ELb1ELb0ELb1ELb0ELb0ELb0ELb0ELi2ELi2ELi2ELi2ELb1EEENS1_24CollectiveEpilogueBwdGQAISA_fSD_Li256ELb1ELb0EEENS1_19SingleTileSchedulerILb1ELb0ELb0ELi64EEEEEEEEEvNT_6ParamsE,@"STO_CUDA_ENTRY STV_DEFAULT"
_ZN7cutlass13device_kernelIN5flash19enable_sm80_to_sm89INS1_16FlashAttnBwdSm80INS1_25CollectiveMainloopBwdSm80ILi1ELi1EN4cute5tupleIJNS5_1CILi64EEES8_NS7_ILi192EEEEEENS_6half_tEfNS_4arch4Sm80ELb0ELb1ELb0ELb1ELb0ELb0ELb0ELb0ELi2ELi2ELi2ELi2ELb1EEENS1_24CollectiveEpilogueBwdGQAISA_fSD_Li256ELb1ELb0EEENS1_19SingleTileSchedulerILb1ELb0ELb0ELi64EEEEEEEEEvNT_6ParamsE:
[----:B------:R-:W-:Y:S01]  /*0000*/  LDC R1, c[0x0][0x28] ;  /* 0x00000a00ff017b82 */ /* 0x000fe20000000800 */
[----:B------:R-:W-:Y:S05]  /*0010*/  EXIT ;  /* 0x000000000000794d */ /* 0x000fea0003800000 */
.L_x_14:
        /* <DEDUP_REMOVED lines=14> */
.L_x_105:


//--------------------- .text._ZN7cutlass13device_kernelIN5flash19enable_sm80_to_sm89INS1_16FlashAttnBwdSm80INS1_25CollectiveMainloopBwdSm80ILi1ELi1EN4cute5tupleIJNS5_1CILi64EEES8_NS7_ILi192EEEEEENS_6half_tEfNS_4arch4Sm80ELb0ELb1ELb0ELb1ELb1ELb0ELb0ELb0ELi2ELi2ELi2ELi2ELb1EEENS1_24CollectiveEpilogueBwdGQAISA_fSD_Li256ELb1ELb1EEENS1_19SingleTileSchedulerILb1ELb0ELb0ELi64EEEEEEEEEvNT_6ParamsE --------------------------
	.section	.text._ZN7cutlass13device_kernelIN5flash19enable_sm80_to_sm89INS1_16FlashAttnBwdSm80INS1_25CollectiveMainloopBwdSm80ILi1ELi1EN4cute5tupleIJNS5_1CILi64EEES8_NS7_ILi192EEEEEENS_6half_tEfNS_4arch4Sm80ELb0ELb1ELb0ELb1ELb1ELb0ELb0ELb0ELi2ELi2ELi2ELi2ELb1EEENS1_24CollectiveEpilogueBwdGQAISA_fSD_Li256ELb1ELb1EEENS1_19SingleTileSchedulerILb1ELb0ELb0ELi64EEEEEEEEEvNT_6ParamsE,"ax",@progbits
	.align	128
.text._ZN7cutlass13device_kernelIN5flash19enable_sm80_to_sm89INS1_16FlashAttnBwdSm80INS1_25CollectiveMainloopBwdSm80ILi1ELi1EN4cute5tupleIJNS5_1CILi64EEES8_NS7_ILi192EEEEEENS_6half_tEfNS_4arch4Sm80ELb0ELb1ELb0ELb1ELb1ELb0ELb0ELb0ELi2ELi2ELi2ELi2ELb1EEENS1_24CollectiveEpilogueBwdGQAISA_fSD_Li256ELb1ELb1EEENS1_19SingleTileSchedulerILb1ELb0ELb0ELi64EEEEEEEEEvNT_6ParamsE:
        .type           _ZN7cutlass13device_kernelIN5flash19enable_sm80_to_sm89INS1_16FlashAttnBwdSm80INS1_25CollectiveMainloopBwdSm80ILi1ELi1EN4cute5tupleIJNS5_1CILi64EEES8_NS7_ILi192EEEEEENS_6half_tEfNS_4arch4Sm80ELb0ELb1ELb0ELb1ELb1ELb0ELb0ELb0ELi2ELi2ELi2ELi2ELb1EEENS1_24CollectiveEpilogueBwdGQAISA_fSD_Li256ELb1ELb1EEENS1_19SingleTileSchedulerILb1ELb0ELb0ELi64EEEEEEEEEvNT_6ParamsE,@function
        .size           _ZN7cutlass13device_kernelIN5flash19enable_sm80_to_sm89INS1_16FlashAttnBwdSm80INS1_25CollectiveMainloopBwdSm80ILi1ELi1EN4cute5tupleIJNS5_1CILi64EEES8_NS7_ILi192EEEEEENS_6half_tEfNS_4arch4Sm80ELb0ELb1ELb0ELb1ELb1ELb0ELb0ELb0ELi2ELi2ELi2ELi2ELb1EEENS1_24CollectiveEpilogueBwdGQAISA_fSD_Li256ELb1ELb1EEENS1_19SingleTileSchedulerILb1ELb0ELb0ELi64EEEEEEEEEvNT_6ParamsE,(.L_x_106 - _ZN7cutlass13device_kernelIN5flash19enable_sm80_to_sm89INS1_16FlashAttnBwdSm80INS1_25CollectiveMainloopBwdSm80ILi1ELi1EN4cute5tupleIJNS5_1CILi64EEES8_NS7_ILi192EEEEEENS_6half_tEfNS_4arch4Sm80ELb0ELb1ELb0ELb1ELb1ELb0ELb0ELb0ELi2ELi2ELi2ELi2ELb1EEENS1_24CollectiveEpilogueBwdGQAISA_fSD_Li256ELb1ELb1EEENS1_19SingleTileSchedulerILb1ELb0ELb0ELi64EEEEEEEEEvNT_6ParamsE)
        .other          _ZN7cutlass13device_kernelIN5flash19enable_sm80_to_sm89INS1_16FlashAttnBwdSm80INS1_25CollectiveMainloopBwdSm80ILi1ELi1EN4cute5tupleIJNS5_1CILi64EEES8_NS7_ILi192EEEEEENS_6half_tEfNS_4arch4Sm80ELb0ELb1ELb0ELb1ELb1ELb0ELb0ELb0ELi2ELi2ELi2ELi2ELb1EEENS1_24CollectiveEpilogueBwdGQAISA_fSD_Li256ELb1ELb1EEENS1_19SingleTileSchedulerILb1ELb0ELb0ELi64EEEEEEEEEvNT_6ParamsE,@"STO_CUDA_ENTRY STV_DEFAULT"
_ZN7cutlass13device_kernelIN5flash19enable_sm80_to_sm89INS1_16FlashAttnBwdSm80INS1_25CollectiveMainloopBwdSm80ILi1ELi1EN4cute5tupleIJNS5_1CILi64EEES8_NS7_ILi192EEEEEENS_6half_tEfNS_4arch4Sm80ELb0ELb1ELb0ELb1ELb1ELb0ELb0ELb0ELi2ELi2ELi2ELi2ELb1EEENS1_24CollectiveEpilogueBwdGQAISA_fSD_Li256ELb1ELb1EEENS1_19SingleTileSchedulerILb1ELb0ELb0ELi64EEEEEEEEEvNT_6ParamsE:
[----:B------:R-:W-:Y:S01]  /*0000*/  LDC R1, c[0x0][0x28] ;  /* 0x00000a00ff017b82 */ /* 0x000fe20000000800 */
[----:B------:R-:W-:Y:S05]  /*0010*/  EXIT ;  /* 0x000000000000794d */ /* 0x000fea0003800000 */
.L_x_15:
        /* <DEDUP_REMOVED lines=14> */
.L_x_106:


//--------------------- .text._ZN7cutlass13device_kernelIN5flash19enable_sm80_to_sm89INS1_16FlashAttnBwdSm80INS1_25CollectiveMainloopBwdSm80ILi1ELi1EN4cute5tupleIJNS5_1CILi64EEES8_NS7_ILi192EEEEEENS_6half_tEfNS_4arch4Sm80ELb1ELb0ELb0ELb0ELb0ELb0ELb0ELb0ELi2ELi2ELi2ELi2ELb1EEENS1_21CollectiveEpilogueBwdISA_SB_SD_Li256ELb0ELb0ELi4EEENS1_25SingleTileBwdLPTSchedulerILb0ELi64ELb0EEEEEEEEEvNT_6ParamsE --------------------------
	.section	.text._ZN7cutlass13device_kernelIN5flash19enable_sm80_to_sm89INS1_16FlashAttnBwdSm80INS1_25CollectiveMainloopBwdSm80ILi1ELi1EN4cute5tupleIJNS5_1CILi64EEES8_NS7_ILi192EEEEEENS_6half_tEfNS_4arch4Sm80ELb1ELb0ELb0ELb0ELb0ELb0ELb0ELb0ELi2ELi2ELi2ELi2ELb1EEENS1_21CollectiveEpilogueBwdISA_SB_SD_Li256ELb0ELb0ELi4EEENS1_25SingleTileBwdLPTSchedulerILb0ELi64ELb0EEEEEEEEEvNT_6ParamsE,"ax",@progbits
	.align	128
.text._ZN7cutlass13device_kernelIN5flash19enable_sm80_to_sm89INS1_16FlashAttnBwdSm80INS1_25CollectiveMainloopBwdSm80ILi1ELi1EN4cute5tupleIJNS5_1CILi64EEES8_NS7_ILi192EEEEEENS_6half_tEfNS_4arch4Sm80ELb1ELb0ELb0ELb0ELb0ELb0ELb0ELb0ELi2ELi2ELi2ELi2ELb1EEENS1_21CollectiveEpilogueBwdISA_SB_SD_Li256ELb0ELb0ELi4EEENS1_25SingleTileBwdLPTSchedulerILb0ELi64ELb0EEEEEEEEEvNT_6ParamsE:
        .type           _ZN7cutlass13device_kernelIN5flash19enable_sm80_to_sm89INS1_16FlashAttnBwdSm80INS1_25CollectiveMainloopBwdSm80ILi1ELi1EN4cute5tupleIJNS5_1CILi64EEES8_NS7_ILi192EEEEEENS_6half_tEfNS_4arch4Sm80ELb1ELb0ELb0ELb0ELb0ELb0ELb0ELb0ELi2ELi2ELi2ELi2ELb1EEENS1_21CollectiveEpilogueBwdISA_SB_SD_Li256ELb0ELb0ELi4EEENS1_25SingleTileBwdLPTSchedulerILb0ELi64ELb0EEEEEEEEEvNT_6ParamsE,@function
        .size           _ZN7cutlass13device_kernelIN5flash19enable_sm80_to_sm89INS1_16FlashAttnBwdSm80INS1_25CollectiveMainloopBwdSm80ILi1ELi1EN4cute5tupleIJNS5_1CILi64EEES8_NS7_ILi192EEEEEENS_6half_tEfNS_4arch4Sm80ELb1ELb0ELb0ELb0ELb0ELb0ELb0ELb0ELi2ELi2ELi2ELi2ELb1EEENS1_21CollectiveEpilogueBwdISA_SB_SD_Li256ELb0ELb0ELi4EEENS1_25SingleTileBwdLPTSchedulerILb0ELi64ELb0EEEEEEEEEvNT_6ParamsE,(.L_x_107 - _ZN7cutlass13device_kernelIN5flash19enable_sm80_to_sm89INS1_16FlashAttnBwdSm80INS1_25CollectiveMainloopBwdSm80ILi1ELi1EN4cute5tupleIJNS5_1CILi64EEES8_NS7_ILi192EEEEEENS_6half_tEfNS_4arch4Sm80ELb1ELb0ELb0ELb0ELb0ELb0ELb0ELb0ELi2ELi2ELi2ELi2ELb1EEENS1_21CollectiveEpilogueBwdISA_SB_SD_Li256ELb0ELb0ELi4EEENS1_25SingleTileBwdLPTSchedulerILb0ELi64ELb0EEEEEEEEEvNT_6ParamsE)
        .other          _ZN7cutlass13device_kernelIN5flash19enable_sm80_to_sm89INS1_16FlashAttnBwdSm80INS1_25CollectiveMainloopBwdSm80ILi1ELi1EN4cute5tupleIJNS5_1CILi64EEES8_NS7_ILi192EEEEEENS_6half_tEfNS_4arch4Sm80ELb1ELb0ELb0ELb0ELb0ELb0ELb0ELb0ELi2ELi2ELi2ELi2ELb1EEENS1_21CollectiveEpilogueBwdISA_SB_SD_Li256ELb0ELb0ELi4EEENS1_25SingleTileBwdLPTSchedulerILb0ELi64ELb0EEEEEEEEEvNT_6ParamsE,@"STO_CUDA_ENTRY STV_DEFAULT"
_ZN7cutlass13device_kernelIN5flash19enable_sm80_to_sm89INS1_16FlashAttnBwdSm80INS1_25CollectiveMainloopBwdSm80ILi1ELi1EN4cute5tupleIJNS5_1CILi64EEES8_NS7_ILi192EEEEEENS_6half_tEfNS_4arch4Sm80ELb1ELb0ELb0ELb0ELb0ELb0ELb0ELb0ELi2ELi2ELi2ELi2ELb1EEENS1_21CollectiveEpilogueBwdISA_SB_SD_Li256ELb0ELb0ELi4EEENS1_25SingleTileBwdLPTSchedulerILb0ELi64ELb0EEEEEEEEEvNT_6ParamsE:
[----:B------:R-:W-:Y:S01]  /*0000*/  LDC R1, c[0x0][0x28] ;  /* 0x00000a00ff017b82 */ /* 0x000fe20000000800 */
[----:B------:R-:W-:Y:S05]  /*0010*/  EXIT ;  /* 0x000000000000794d */ /* 0x000fea0003800000 */
.L_x_16:
        /* <DEDUP_REMOVED lines=14> */
.L_x_107:


//--------------------- .text._ZN7cutlass13device_kernelIN5flash19enable_sm80_to_sm89INS1_16FlashAttnBwdSm80INS1_25CollectiveMainloopBwdSm80ILi1ELi1EN4cute5tupleIJNS5_1CILi64EEES8_NS7_ILi192EEEEEENS_6half_tEfNS_4arch4Sm80ELb1ELb0ELb0ELb0ELb1ELb0ELb0ELb0ELi2ELi2ELi2ELi2ELb1EEENS1_21CollectiveEpilogueBwdISA_SB_SD_Li256ELb0ELb0ELi4EEENS1_25SingleTileBwdLPTSchedulerILb0ELi64ELb1EEEEEEEEEvNT_6ParamsE --------------------------
	.section	.text._ZN7cutlass13device_kernelIN5flash19enable_sm80_to_sm89INS1_16FlashAttnBwdSm80INS1_25CollectiveMainloopBwdSm80ILi1ELi1EN4cute5tupleIJNS5_1CILi64EEES8_NS7_ILi192EEEEEENS_6half_tEfNS_4arch4Sm80ELb1ELb0ELb0ELb0ELb1ELb0ELb0ELb0ELi2ELi2ELi2ELi2ELb1EEENS1_21CollectiveEpilogueBwdISA_SB_SD_Li256ELb0ELb0ELi4EEENS1_25SingleTileBwdLPTSchedulerILb0ELi64ELb1EEEEEEEEEvNT_6ParamsE,"ax",@progbits
	.align	128
.text._ZN7cutlass13device_kernelIN5flash19enable_sm80_to_sm89INS1_16FlashAttnBwdSm80INS1_25CollectiveMainloopBwdSm80ILi1ELi1EN4cute5tupleIJNS5_1CILi64EEES8_NS7_ILi192EEEEEENS_6half_tEfNS_4arch4Sm80ELb1ELb0ELb0ELb0ELb1ELb0ELb0ELb0ELi2ELi2ELi2ELi2ELb1EEENS1_21CollectiveEpilogueBwdISA_SB_SD_Li256ELb0ELb0ELi4EEENS1_25SingleTileBwdLPTSchedulerILb0ELi64ELb1EEEEEEEEEvNT_6ParamsE:
        .type           _ZN7cutlass13device_kernelIN5flash19enable_sm80_to_sm89INS1_16FlashAttnBwdSm80INS1_25CollectiveMainloopBwdSm80ILi1ELi1EN4cute5tupleIJNS5_1CILi64EEES8_NS7_ILi192EEEEEENS_6half_tEfNS_4arch4Sm80ELb1ELb0ELb0ELb0ELb1ELb0ELb0ELb0ELi2ELi2ELi2ELi2ELb1EEENS1_21CollectiveEpilogueBwdISA_SB_SD_Li256ELb0ELb0ELi4EEENS1_25SingleTileBwdLPTSchedulerILb0ELi64ELb1EEEEEEEEEvNT_6ParamsE,@function
        .size           _ZN7cutlass13device_kernelIN5flash19enable_sm80_to_sm89INS1_16FlashAttnBwdSm80INS1_25CollectiveMainloopBwdSm80ILi1ELi1EN4cute5tupleIJNS5_1CILi64EEES8_NS7_ILi192EEEEEENS_6half_tEfNS_4arch4Sm80ELb1ELb0ELb0ELb0ELb1ELb0ELb0ELb0ELi2ELi2ELi2ELi2ELb1EEENS1_21CollectiveEpilogueBwdISA_SB_SD_Li256ELb0ELb0ELi4EEENS1_25SingleTileBwdLPTSchedulerILb0ELi64ELb1EEEEEEEEEvNT_6ParamsE,(.L_x_108 - _ZN7cutlass13device_kernelIN5flash19enable_sm80_to_sm89INS1_16FlashAttnBwdSm80INS1_25CollectiveMainloopBwdSm80ILi1ELi1EN4cute5tupleIJNS5_1CILi64EEES8_NS7_ILi192EEEEEENS_6half_tEfNS_4arch4Sm80ELb1ELb0ELb0ELb0ELb1ELb0ELb0ELb0ELi2ELi2ELi2ELi2ELb1EEENS1_21CollectiveEpilogueBwdISA_SB_SD_Li256ELb0ELb0ELi4EEENS1_25SingleTileBwdLPTSchedulerILb0ELi64ELb1EEEEEEEEEvNT_6ParamsE)
        .other          _ZN7cutlass13device_kernelIN5flash19enable_sm80_to_sm89INS1_16FlashAttnBwdSm80INS1_25CollectiveMainloopBwdSm80ILi1ELi1EN4cute5tupleIJNS5_1CILi64EEES8_NS7_ILi192EEEEEENS_6half_tEfNS_4arch4Sm80ELb1ELb0ELb0ELb0ELb1ELb0ELb0ELb0ELi2ELi2ELi2ELi2ELb1EEENS1_21CollectiveEpilogueBwdISA_SB_SD_Li256ELb0ELb0ELi4EEENS1_25SingleTileBwdLPTSchedulerILb0ELi64ELb1EEEEEEEEEvNT_6ParamsE,@"STO_CUDA_ENTRY STV_DEFAULT"
_ZN7cutlass13device_kernelIN5flash19enable_sm80_to_sm89INS1_16FlashAttnBwdSm80INS1_25CollectiveMainloopBwdSm80ILi1ELi1EN4cute5tupleIJNS5_1CILi64EEES8_NS7_ILi192EEEEEENS_6half_tEfNS_4arch4Sm80ELb1ELb0ELb0ELb0ELb1ELb0ELb0ELb0ELi2ELi2ELi2ELi2ELb1EEENS1_21CollectiveEpilogueBwdISA_SB_SD_Li256ELb0ELb0ELi4EEENS1_25SingleTileBwdLPTSchedulerILb0ELi64ELb1EEEEEEEEEvNT_6ParamsE:
[----:B------:R-:W-:Y:S01]  /*0000*/  LDC R1, c[0x0][0x28] ;  /* 0x00000a00ff017b82 */ /* 0x000fe20000000800 */
[----:B------:R-:W-:Y:S05]  /*0010*/  EXIT ;  /* 0x000000000000794d */ /* 0x000fea0003800000 */
.L_x_17:
        /* <DEDUP_REMOVED lines=14> */
.L_x_108:


//--------------------- .text._ZN7cutlass13device_kernelIN5flash19enable_sm80_to_sm89INS1_16FlashAttnBwdSm80INS1_25CollectiveMainloopBwdSm80ILi1ELi1EN4cute5tupleIJNS5_1CILi64EEES8_NS7_ILi192EEEEEENS_6half_tEfNS_4arch4Sm80ELb1ELb0ELb0ELb0ELb0ELb0ELb0ELb0ELi2ELi2ELi2ELi2ELb1EEENS1_24CollectiveEpilogueBwdGQAISA_fSD_Li256ELb0ELb0EEENS1_25SingleTileBwdLPTSchedulerILb0ELi64ELb0EEEEEEEEEvNT_6ParamsE --------------------------
	.section	.text._ZN7cutlass13device_kernelIN5flash19enable_sm80_to_sm89INS1_16FlashAttnBwdSm80INS1_25CollectiveMainloopBwdSm80ILi1ELi1EN4cute5tupleIJNS5_1CILi64EEES8_NS7_ILi192EEEEEENS_6half_tEfNS_4arch4Sm80ELb1ELb0ELb0ELb0ELb0ELb0ELb0ELb0ELi2ELi2ELi2ELi2ELb1EEENS1_24CollectiveEpilogueBwdGQAISA_fSD_Li256ELb0ELb0EEENS1_25SingleTileBwdLPTSchedulerILb0ELi64ELb0EEEEEEEEEvNT_6ParamsE,"ax",@progbits
	.align	128
.text._ZN7cutlass13device_kernelIN5flash19enable_sm80_to_sm89INS1_16FlashAttnBwdSm80INS1_25CollectiveMainloopBwdSm80ILi1ELi1EN4cute5tupleIJNS5_1CILi64EEES8_NS7_ILi192EEEEEENS_6half_tEfNS_4arch4Sm80ELb1ELb0ELb0ELb0ELb0ELb0ELb0ELb0ELi2ELi2ELi2ELi2ELb1EEENS1_24CollectiveEpilogueBwdGQAISA_fSD_Li256ELb0ELb0EEENS1_25SingleTileBwdLPTSchedulerILb0ELi64ELb0EEEEEEEEEvNT_6ParamsE:
        .type           _ZN7cutlass13device_kernelIN5flash19enable_sm80_to_sm89INS1_16FlashAttnBwdSm80INS1_25CollectiveMainloopBwdSm80ILi1ELi1EN4cute5tupleIJNS5_1CILi64EEES8_NS7_ILi192EEEEEENS_6half_tEfNS_4arch4Sm80ELb1ELb0ELb0ELb0ELb0ELb0ELb0ELb0ELi2ELi2ELi2ELi2ELb1EEENS1_24CollectiveEpilogueBwdGQAISA_fSD_Li256ELb0ELb0EEENS1_25SingleTileBwdLPTSchedulerILb0ELi64ELb0EEEEEEEEEvNT_6ParamsE,@function
        .size           _ZN7cutlass13device_kernelIN5flash19enable_sm80_to_sm89INS1_16FlashAttnBwdSm80INS1_25CollectiveMainloopBwdSm80ILi1ELi1EN4cute5tupleIJNS5_1CILi64EEES8_NS7_ILi192EEEEEENS_6half_tEfNS_4arch4Sm80ELb1ELb0ELb0ELb0ELb0ELb0ELb0ELb0ELi2ELi2ELi2ELi2ELb1EEENS1_24CollectiveEpilogueBwdGQAISA_fSD_Li256ELb0ELb0EEENS1_25SingleTileBwdLPTSchedulerILb0ELi64ELb0EEEEEEEEEvNT_6ParamsE,(.L_x_109 - _ZN7cutlass13device_kernelIN5flash19enable_sm80_to_sm89INS1_16FlashAttnBwdSm80INS1_25CollectiveMainloopBwdSm80ILi1ELi1EN4cute5tupleIJNS5_1CILi64EEES8_NS7_ILi192EEEEEENS_6half_tEfNS_4arch4Sm80ELb1ELb0ELb0ELb0ELb0ELb0ELb0ELb0ELi2ELi2ELi2ELi2ELb1EEENS1_24CollectiveEpilogueBwdGQAISA_fSD_Li256ELb0ELb0EEENS1_25SingleTileBwdLPTSchedulerILb0ELi64ELb0EEEEEEEEEvNT_6ParamsE)
        .other          _ZN7cutlass13device_kernelIN5flash19enable_sm80_to_sm89INS1_16FlashAttnBwdSm80INS1_25CollectiveMainloopBwdSm80ILi1ELi1EN4cute5tupleIJNS5_1CILi64EEES8_NS7_ILi192EEEEEENS_6half_tEfNS_4arch4Sm80ELb1ELb0ELb0ELb0ELb0ELb0ELb0ELb0ELi2ELi2ELi2ELi2ELb1EEENS1_24CollectiveEpilogueBwdGQAISA_fSD_Li256ELb0ELb0EEENS1_25SingleTileBwdLPTSchedulerILb0ELi64ELb0EEEEEEEEEvNT_6ParamsE,@"STO_CUDA_ENTRY STV_DEFAULT"
_ZN7cutlass13device_kernelIN5flash19enable_sm80_to_sm89INS1_16FlashAttnBwdSm80INS1_25CollectiveMainloopBwdSm80ILi1ELi1EN4cute5tupleIJNS5_1CILi64EEES8_NS7_ILi192EEEEEENS_6half_tEfNS_4arch4Sm80ELb1ELb0ELb0ELb0ELb0ELb0ELb0ELb0ELi2ELi2ELi2ELi2ELb1EEENS1_24CollectiveEpilogueBwdGQAISA_fSD_Li256ELb0ELb0EEENS1_25SingleTileBwdLPTSchedulerILb0ELi64ELb0EEEEEEEEEvNT_6ParamsE:
[----:B------:R-:W-:Y:S01]  /*0000*/  LDC R1, c[0x0][0x28] ;  /* 0x00000a00ff017b82 */ /* 0x000fe20000000800 */
[----:B------:R-:W-:Y:S05]  /*0010*/  EXIT ;  /* 0x000000000000794d */ /* 0x000fea0003800000 */
.L_x_18:
        /* <DEDUP_REMOVED lines=14> */
.L_x_109:


//--------------------- .text._ZN7cutlass13device_kernelIN5flash19enable_sm80_to_sm89INS1_16FlashAttnBwdSm80INS1_25CollectiveMainloopBwdSm80ILi1ELi1EN4cute5tupleIJNS5_1CILi64EEES8_NS7_ILi192EEEEEENS_6half_tEfNS_4arch4Sm80ELb1ELb0ELb0ELb0ELb1ELb0ELb0ELb0ELi2ELi2ELi2ELi2ELb1EEENS1_24CollectiveEpilogueBwdGQAISA_fSD_Li256ELb0ELb1EEENS1_25SingleTileBwdLPTSchedulerILb0ELi64ELb1EEEEEEEEEvNT_6ParamsE --------------------------
	.section	.text._ZN7cutlass13device_kernelIN5flash19enable_sm80_to_sm89INS1_16FlashAttnBwdSm80INS1_25CollectiveMainloopBwdSm80ILi1ELi1EN4cute5tupleIJNS5_1CILi64EEES8_NS7_ILi192EEEEEENS_6half_tEfNS_4arch4Sm80ELb1ELb0ELb0ELb0ELb1ELb0ELb0ELb0ELi2ELi2ELi2ELi2ELb1EEENS1_24CollectiveEpilogueBwdGQAISA_fSD_Li256ELb0ELb1EEENS1_25SingleTileBwdLPTSchedulerILb0ELi64ELb1EEEEEEEEEvNT_6ParamsE,"ax",@progbits
	.align	128
.text._ZN7cutlass13device_kernelIN5flash19enable_sm80_to_sm89INS1_16FlashAttnBwdSm80INS1_25CollectiveMainloopBwdSm80ILi1ELi1EN4cute5tupleIJNS5_1CILi64EEES8_NS7_ILi192EEEEEENS_6half_tEfNS_4arch4Sm80ELb1ELb0ELb0ELb0ELb1ELb0ELb0ELb0ELi2ELi2ELi2ELi2ELb1EEENS1_24CollectiveEpilogueBwdGQAISA_fSD_Li256ELb0ELb1EEENS1_25SingleTileBwdLPTSchedulerILb0ELi64ELb1EEEEEEEEEvNT_6ParamsE:
        .type           _ZN7cutlass13device_kernelIN5flash19enable_sm80_to_sm89INS1_16FlashAttnBwdSm80INS1_25CollectiveMainloopBwdSm80ILi1ELi1EN4cute5tupleIJNS5_1CILi64EEES8_NS7_ILi192EEEEEENS_6half_tEfNS_4arch4Sm80ELb1ELb0ELb0ELb0ELb1ELb0ELb0ELb0ELi2ELi2ELi2ELi2ELb1EEENS1_24CollectiveEpilogueBwdGQAISA_fSD_Li256ELb0ELb1EEENS1_25SingleTileBwdLPTSchedulerILb0ELi64ELb1EEEEEEEEEvNT_6ParamsE,@function
        .size           _ZN7cutlass13device_kernelIN5flash19enable_sm80_to_sm89INS1_16FlashAttnBwdSm80INS1_25CollectiveMainloopBwdSm80ILi1ELi1EN4cute5tupleIJNS5_1CILi64EEES8_NS7_ILi192EEEEEENS_6half_tEfNS_4arch4Sm80ELb1ELb0ELb0ELb0ELb1ELb0ELb0ELb0ELi2ELi2ELi2ELi2ELb1EEENS1_24CollectiveEpilogueBwdGQAISA_fSD_Li256ELb0ELb1EEENS1_25SingleTileBwdLPTSchedulerILb0ELi64ELb1EEEEEEEEEvNT_6ParamsE,(.L_x_110 - _ZN7cutlass13device_kernelIN5flash19enable_sm80_to_sm89INS1_16FlashAttnBwdSm80INS1_25CollectiveMainloopBwdSm80ILi1ELi1EN4cute5tupleIJNS5_1CILi64EEES8_NS7_ILi192EEEEEENS_6half_tEfNS_4arch4Sm80ELb1ELb0ELb0ELb0ELb1ELb0ELb0ELb0ELi2ELi2ELi2ELi2ELb1EEENS1_24CollectiveEpilogueBwdGQAISA_fSD_Li256ELb0ELb1EEENS1_25SingleTileBwdLPTSchedulerILb0ELi64ELb1EEEEEEEEEvNT_6ParamsE)
        .other          _ZN7cutlass13device_kernelIN5flash19enable_sm80_to_sm89INS1_16FlashAttnBwdSm80INS1_25CollectiveMainloopBwdSm80ILi1ELi1EN4cute5tupleIJNS5_1CILi64EEES8_NS7_ILi192EEEEEENS_6half_tEfNS_4arch4Sm80ELb1ELb0ELb0ELb0ELb1ELb0ELb0ELb0ELi2ELi2ELi2ELi2ELb1EEENS1_24CollectiveEpilogueBwdGQAISA_fSD_Li256ELb0ELb1EEENS1_25SingleTileBwdLPTSchedulerILb0ELi64ELb1EEEEEEEEEvNT_6ParamsE,@"STO_CUDA_ENTRY STV_DEFAULT"
_ZN7cutlass13device_kernelIN5flash19enable_sm80_to_sm89INS1_16FlashAttnBwdSm80INS1_25CollectiveMainloopBwdSm80ILi1ELi1EN4cute5tupleIJNS5_1CILi64EEES8_NS7_ILi192EEEEEENS_6half_tEfNS_4arch4Sm80ELb1ELb0ELb0ELb0ELb1ELb0ELb0ELb0ELi2ELi2ELi2ELi2ELb1EEENS1_24CollectiveEpilogueBwdGQAISA_fSD_Li256ELb0ELb1EEENS1_25SingleTileBwdLPTSchedulerILb0ELi64ELb1EEEEEEEEEvNT_6ParamsE:
[----:B------:R-:W-:Y:S01]  /*0000*/  LDC R1, c[0x0][0x28] ;  /* 0x00000a00ff017b82 */ /* 0x000fe20000000800 */
[----:B------:R-:W-:Y:S05]  /*0010*/  EXIT ;  /* 0x000000000000794d */ /* 0x000fea0003800000 */
.L_x_19:
        /* <DEDUP_REMOVED lines=14> */
.L_x_110:


//--------------------- .text._ZN7cutlass13device_kernelIN5flash19enable_sm80_to_sm89INS1_16FlashAttnBwdSm80INS1_25CollectiveMainloopBwdSm80ILi1ELi1EN4cute5tupleIJNS5_1CILi64EEES8_NS7_ILi192EEEEEENS_6half_tEfNS_4arch4Sm80ELb1ELb0ELb0ELb1ELb0ELb0ELb0ELb0ELi2ELi2ELi2ELi2ELb1EEENS1_21CollectiveEpilogueBwdISA_SB_SD_Li256ELb1ELb0ELi4EEENS1_25SingleTileBwdLPTSchedulerILb1ELi64ELb0EEEEEEEEEvNT_6ParamsE --------------------------
	.section	.text._ZN7cutlass13device_kernelIN5flash19enable_sm80_to_sm89INS1_16FlashAttnBwdSm80INS1_25CollectiveMainloopBwdSm80ILi1ELi1EN4cute5tupleIJNS5_1CILi64EEES8_NS7_ILi192EEEEEENS_6half_tEfNS_4arch4Sm80ELb1ELb0ELb0ELb1ELb0ELb0ELb0ELb0ELi2ELi2ELi2ELi2ELb1EEENS1_21CollectiveEpilogueBwdISA_SB_SD_Li256ELb1ELb0ELi4EEENS1_25SingleTileBwdLPTSchedulerILb1ELi64ELb0EEEEEEEEEvNT_6ParamsE,"ax",@progbits
	.align	128
.text._ZN7cutlass13device_kernelIN5flash19enable_sm80_to_sm89INS1_16FlashAttnBwdSm80INS1_25CollectiveMainloopBwdSm80ILi1ELi1EN4cute5tupleIJNS5_1CILi64EEES8_NS7_ILi192EEEEEENS_6half_tEfNS_4arch4Sm80ELb1ELb0ELb0ELb1ELb0ELb0ELb0ELb0ELi2ELi2ELi2ELi2ELb1EEENS1_21CollectiveEpilogueBwdISA_SB_SD_Li256ELb1ELb0ELi4EEENS1_25SingleTileBwdLPTSchedulerILb1ELi64ELb0EEEEEEEEEvNT_6ParamsE:
        .type           _ZN7cutlass13device_kernelIN5flash19enable_sm80_to_sm89INS1_16FlashAttnBwdSm80INS1_25CollectiveMainloopBwdSm80ILi1ELi1EN4cute5tupleIJNS5_1CILi64EEES8_NS7_ILi192EEEEEENS_6half_tEfNS_4arch4Sm80ELb1ELb0ELb0ELb1ELb0ELb0ELb0ELb0ELi2ELi2ELi2ELi2ELb1EEENS1_21CollectiveEpilogueBwdISA_SB_SD_Li256ELb1ELb0ELi4EEENS1_25SingleTileBwdLPTSchedulerILb1ELi64ELb0EEEEEEEEEvNT_6ParamsE,@function
        .size           _ZN7cutlass13device_kernelIN5flash19enable_sm80_to_sm89INS1_16FlashAttnBwdSm80INS1_25CollectiveMainloopBwdSm80ILi1ELi1EN4cute5tupleIJNS5_1CILi64EEES8_NS7_ILi192EEEEEENS_6half_tEfNS_4arch4Sm80ELb1ELb0ELb0ELb1ELb0ELb0ELb0ELb0ELi2ELi2ELi2ELi2ELb1EEENS1_21CollectiveEpilogueBwdISA_SB_SD_Li256ELb1ELb0ELi4EEENS1_25SingleTileBwdLPTSchedulerILb1ELi64ELb0EEEEEEEEEvNT_6ParamsE,(.L_x_111 - _ZN7cutlass13device_kernelIN5flash19enable_sm80_to_sm89INS1_16FlashAttnBwdSm80INS1_25CollectiveMainloopBwdSm80ILi1ELi1EN4cute5tupleIJNS5_1CILi64EEES8_NS7_ILi192EEEEEENS_6half_tEfNS_4arch4Sm80ELb1ELb0ELb0ELb1ELb0ELb0ELb0ELb0ELi2ELi2ELi2ELi2ELb1EEENS1_21CollectiveEpilogueBwdISA_SB_SD_Li256ELb1ELb0ELi4EEENS1_25SingleTileBwdLPTSchedulerILb1ELi64ELb0EEEEEEEEEvNT_6ParamsE)
        .other          _ZN7cutlass13device_kernelIN5flash19enable_sm80_to_sm89INS1_16FlashAttnBwdSm80INS1_25CollectiveMainloopBwdSm80ILi1ELi1EN4cute5tupleIJNS5_1CILi64EEES8_NS7_ILi192EEEEEENS_6half_tEfNS_4arch4Sm80ELb1ELb0ELb0ELb1ELb0ELb0ELb0ELb0ELi2ELi2ELi2ELi2ELb1EEENS1_21CollectiveEpilogueBwdISA_SB_SD_Li256ELb1ELb0ELi4EEENS1_25SingleTileBwdLPTSchedulerILb1ELi64ELb0EEEEEEEEEvNT_6ParamsE,@"STO_CUDA_ENTRY STV_DEFAULT"
_ZN7cutlass13device_kernelIN5flash19enable_sm80_to_sm89INS1_16FlashAttnBwdSm80INS1_25CollectiveMainloopBwdSm80ILi1ELi1EN4cute5tupleIJNS5_1CILi64EEES8_NS7_ILi192EEEEEENS_6half_tEfNS_4arch4Sm80ELb1ELb0ELb0ELb1ELb0ELb0ELb0ELb0ELi2ELi2ELi2ELi2ELb1EEENS1_21CollectiveEpilogueBwdISA_SB_SD_Li256ELb1ELb0ELi4EEENS1_25SingleTileBwdLPTSchedulerILb1ELi64ELb0EEEEEEEEEvNT_6ParamsE:
[----:B------:R-:W-:Y:S01]  /*0000*/  LDC R1, c[0x0][0x28] ;  /* 0x00000a00ff017b82 */ /* 0x000fe20000000800 */
[----:B------:R-:W-:Y:S05]  /*0010*/  EXIT ;  /* 0x000000000000794d */ /* 0x000fea0003800000 */
.L_x_20:
        /* <DEDUP_REMOVED lines=14> */
.L_x_111:


//--------------------- .text._ZN7cutlass13device_kernelIN5flash19enable_sm80_to_sm89INS1_16FlashAttnBwdSm80INS1_25CollectiveMainloopBwdSm80ILi1ELi1EN4cute5tupleIJNS5_1CILi64EEES8_NS7_ILi192EEEEEENS_6half_tEfNS_4arch4Sm80ELb1ELb0ELb0ELb1ELb1ELb0ELb0ELb0ELi2ELi2ELi2ELi2ELb1EEENS1_21CollectiveEpilogueBwdISA_SB_SD_Li256ELb1ELb0ELi4EEENS1_25SingleTileBwdLPTSchedulerILb1ELi64ELb1EEEEEEEEEvNT_6ParamsE --------------------------
	.section	.text._ZN7cutlass13device_kernelIN5flash19enable_sm80_to_sm89INS1_16FlashAttnBwdSm80INS1_25CollectiveMainloopBwdSm80ILi1ELi1EN4cute5tupleIJNS5_1CILi64EEES8_NS7_ILi192EEEEEENS_6half_tEfNS_4arch4Sm80ELb1ELb0ELb0ELb1ELb1ELb0ELb0ELb0ELi2ELi2ELi2ELi2ELb1EEENS1_21CollectiveEpilogueBwdISA_SB_SD_Li256ELb1ELb0ELi4EEENS1_25SingleTileBwdLPTSchedulerILb1ELi64ELb1EEEEEEEEEvNT_6ParamsE,"ax",@progbits
	.align	128
.text._ZN7cutlass13device_kernelIN5flash19enable_sm80_to_sm89INS1_16FlashAttnBwdSm80INS1_25CollectiveMainloopBwdSm80ILi1ELi1EN4cute5tupleIJNS5_1CILi64EEES8_NS7_ILi192EEEEEENS_6half_tEfNS_4arch4Sm80ELb1ELb0ELb0ELb1ELb1ELb0ELb0ELb0ELi2ELi2ELi2ELi2ELb1EEENS1_21CollectiveEpilogueBwdISA_SB_SD_Li256ELb1ELb0ELi4EEENS1_25SingleTileBwdLPTSchedulerILb1ELi64ELb1EEEEEEEEEvNT_6ParamsE:
        .type           _ZN7cutlass13device_kernelIN5flash19enable_sm80_to_sm89INS1_16FlashAttnBwdSm80INS1_25CollectiveMainloopBwdSm80ILi1ELi1EN4cute5tupleIJNS5_1CILi64EEES8_NS7_ILi192EEEEEENS_6half_tEfNS_4arch4Sm80ELb1ELb0ELb0ELb1ELb1ELb0ELb0ELb0ELi2ELi2ELi2ELi2ELb1EEENS1_21CollectiveEpilogueBwdISA_SB_SD_Li256ELb1ELb0ELi4EEENS1_25SingleTileBwdLPTSchedulerILb1ELi64ELb1EEEEEEEEEvNT_6ParamsE,@function
        .size           _ZN7cutlass13device_kernelIN5flash19enable_sm80_to_sm89INS1_16FlashAttnBwdSm80INS1_25CollectiveMainloopBwdSm80ILi1ELi1EN4cute5tupleIJNS5_1CILi64EEES8_NS7_ILi192EEEEEENS_6half_tEfNS_4arch4Sm80ELb1ELb0ELb0ELb1ELb1ELb0ELb0ELb0ELi2ELi2ELi2ELi2ELb1EEENS1_21CollectiveEpilogueBwdISA_SB_SD_Li256ELb1ELb0ELi4EEENS1_25SingleTileBwdLPTSchedulerILb1ELi64ELb1EEEEEEEEEvNT_6ParamsE,(.L_x_112 - _ZN7cutlass13device_kernelIN5flash19enable_sm80_to_sm89INS1_16FlashAttnBwdSm80INS1_25CollectiveMainloopBwdSm80ILi1ELi1EN4cute5tupleIJNS5_1CILi64EEES8_NS7_ILi192EEEEEENS_6half_tEfNS_4arch4Sm80ELb1ELb0ELb0ELb1ELb1ELb0ELb0ELb0ELi2ELi2ELi2ELi2ELb1EEENS1_21CollectiveEpilogueBwdISA_SB_SD_Li256ELb1ELb0ELi4EEENS1_25SingleTileBwdLPTSchedulerILb1ELi64ELb1EEEEEEEEEvNT_6ParamsE)
        .other          _ZN7cutlass13device_kernelIN5flash19enable_sm80_to_sm89INS1_16FlashAttnBwdSm80INS1_25CollectiveMainloopBwdSm80ILi1ELi1EN4cute5tupleIJNS5_1CILi64EEES8_NS7_ILi192EEEEEENS_6half_tEfNS_4arch4Sm80ELb1ELb0ELb0ELb1ELb1ELb0ELb0ELb0ELi2ELi2ELi2ELi2ELb1EEENS1_21CollectiveEpilogueBwdISA_SB_SD_Li256ELb1ELb0ELi4EEENS1_25SingleTileBwdLPTSchedulerILb1ELi64ELb1EEEEEEEEEvNT_6ParamsE,@"STO_CUDA_ENTRY STV_DEFAULT"
_ZN7cutlass13device_kernelIN5flash19enable_sm80_to_sm89INS1_16FlashAttnBwdSm80INS1_25CollectiveMainloopBwdSm80ILi1ELi1EN4cute5tupleIJNS5_1CILi64EEES8_NS7_ILi192EEEEEENS_6half_tEfNS_4arch4Sm80ELb1ELb0ELb0ELb1ELb1ELb0ELb0ELb0ELi2ELi2ELi2ELi2ELb1EEENS1_21CollectiveEpilogueBwdISA_SB_SD_Li256ELb1ELb0ELi4EEENS1_25SingleTileBwdLPTSchedulerILb1ELi64ELb1EEEEEEEEEvNT_6ParamsE:
[----:B------:R-:W-:Y:S01]  /*0000*/  LDC R1, c[0x0][0x28] ;  /* 0x00000a00ff017b82 */ /* 0x000fe20000000800 */
[----:B------:R-:W-:Y:S05]  /*0010*/  EXIT ;  /* 0x000000000000794d */ /* 0x000fea0003800000 */
.L_x_21:
        /* <DEDUP_REMOVED lines=14> */
.L_x_112:


//--------------------- .text._ZN7cutlass13device_kernelIN5flash19enable_sm80_to_sm89INS1_16FlashAttnBwdSm80INS1_25CollectiveMainloopBwdSm80ILi1ELi1EN4cute5tupleIJNS5_1CILi64EEES8_NS7_ILi192EEEEEENS_6half_tEfNS_4arch4Sm80ELb1ELb0ELb0ELb1ELb0ELb0ELb0ELb0ELi2ELi2ELi2ELi2ELb1EEENS1_24CollectiveEpilogueBwdGQAISA_fSD_Li256ELb1ELb0EEENS1_25SingleTileBwdLPTSchedulerILb1ELi64ELb0EEEEEEEEEvNT_6ParamsE --------------------------
	.section	.text._ZN7cutlass13device_kernelIN5flash19enable_sm80_to_sm89INS1_16FlashAttnBwdSm80INS1_25CollectiveMainloopBwdSm80ILi1ELi1EN4cute5tupleIJNS5_1CILi64EEES8_NS7_ILi192EEEEEENS_6half_tEfNS_4arch4Sm80ELb1ELb0ELb0ELb1ELb0ELb0ELb0ELb0ELi2ELi2ELi2ELi2ELb1EEENS1_24CollectiveEpilogueBwdGQAISA_fSD_Li256ELb1ELb0EEENS1_25SingleTileBwdLPTSchedulerILb1ELi64ELb0EEEEEEEEEvNT_6ParamsE,"ax",@progbits
	.align	128
.text._ZN7cutlass13device_kernelIN5flash19enable_sm80_to_sm89INS1_16FlashAttnBwdSm80INS1_25CollectiveMainloopBwdSm80ILi1ELi1EN4cute5tupleIJNS5_1CILi64EEES8_NS7_ILi192EEEEEENS_6half_tEfNS_4arch4Sm80ELb1ELb0ELb0ELb1ELb0ELb0ELb0ELb0ELi2ELi2ELi2ELi2ELb1EEENS1_24CollectiveEpilogueBwdGQAISA_fSD_Li256ELb1ELb0EEENS1_25SingleTileBwdLPTSchedulerILb1ELi64ELb0EEEEEEEEEvNT_6ParamsE:
        .type           _ZN7cutlass13device_kernelIN5flash19enable_sm80_to_sm89INS1_16FlashAttnBwdSm80INS1_25CollectiveMainloopBwdSm80ILi1ELi1EN4cute5tupleIJNS5_1CILi64EEES8_NS7_ILi192EEEEEENS_6half_tEfNS_4arch4Sm80ELb1ELb0ELb0ELb1ELb0ELb0ELb0ELb0ELi2ELi2ELi2ELi2ELb1EEENS1_24CollectiveEpilogueBwdGQAISA_fSD_Li256ELb1ELb0EEENS1_25SingleTileBwdLPTSchedulerILb1ELi64ELb0EEEEEEEEEvNT_6ParamsE,@function
        .size           _ZN7cutlass13device_kernelIN5flash19enable_sm80_to_sm89INS1_16FlashAttnBwdSm80INS1_25CollectiveMainloopBwdSm80ILi1ELi1EN4cute5tupleIJNS5_1CILi64EEES8_NS7_ILi192EEEEEENS_6half_tEfNS_4arch4Sm80ELb1ELb0ELb0ELb1ELb0ELb0ELb0ELb0ELi2ELi2ELi2ELi2ELb1EEENS1_24CollectiveEpilogueBwdGQAISA_fSD_Li256ELb1ELb0EEENS1_25SingleTileBwdLPTSchedulerILb1ELi64ELb0EEEEEEEEEvNT_6ParamsE,(.L_x_113 - _ZN7cutlass13device_kernelIN5flash19enable_sm80_to_sm89INS1_16FlashAttnBwdSm80INS1_25CollectiveMainloopBwdSm80ILi1ELi1EN4cute5tupleIJNS5_1CILi64EEES8_NS7_ILi192EEEEEENS_6half_tEfNS_4arch4Sm80ELb1ELb0ELb0ELb1ELb0ELb0ELb0ELb0ELi2ELi2ELi2ELi2ELb1EEENS1_24CollectiveEpilogueBwdGQAISA_fSD_Li256ELb1ELb0EEENS1_25SingleTileBwdLPTSchedulerILb1ELi64ELb0EEEEEEEEEvNT_6ParamsE)
        .other          _ZN7cutlass13device_kernelIN5flash19enable_sm80_to_sm89INS1_16FlashAttnBwdSm80INS1_25CollectiveMainloopBwdSm80ILi1ELi1EN4cute5tupleIJNS5_1CILi64EEES8_NS7_ILi192EEEEEENS_6half_tEfNS_4arch4Sm80ELb1ELb0ELb0ELb1ELb0ELb0ELb0ELb0ELi2ELi2ELi2ELi2ELb1EEENS1_24CollectiveEpilogueBwdGQAISA_fSD_Li256ELb1ELb0EEENS1_25SingleTileBwdLPTSchedulerILb1ELi64ELb0EEEEEEEEEvNT_6ParamsE,@"STO_CUDA_ENTRY STV_DEFAULT"
_ZN7cutlass13device_kernelIN5flash19enable_sm80_to_sm89INS1_16FlashAttnBwdSm80INS1_25CollectiveMainloopBwdSm80ILi1ELi1EN4cute5tupleIJNS5_1CILi64EEES8_NS7_ILi192EEEEEENS_6half_tEfNS_4arch4Sm80ELb1ELb0ELb0ELb1ELb0ELb0ELb0ELb0ELi2ELi2ELi2ELi2ELb1EEENS1_24CollectiveEpilogueBwdGQAISA_fSD_Li256ELb1ELb0EEENS1_25SingleTileBwdLPTSchedulerILb1ELi64ELb0EEEEEEEEEvNT_6ParamsE:
[----:B------:R-:W-:Y:S01]  /*0000*/  LDC R1, c[0x0][0x28] ;  /* 0x00000a00ff017b82 */ /* 0x000fe20000000800 */
[----:B------:R-:W-:Y:S05]  /*0010*/  EXIT ;  /* 0x000000000000794d */ /* 0x000fea0003800000 */
.L_x_22:
        /* <DEDUP_REMOVED lines=14> */
.L_x_113:


//--------------------- .text._ZN7cutlass13device_kernelIN5flash19enable_sm80_to_sm89INS1_16FlashAttnBwdSm80INS1_25CollectiveMainloopBwdSm80ILi1ELi1EN4cute5tupleIJNS5_1CILi64EEES8_NS7_ILi192EEEEEENS_6half_tEfNS_4arch4Sm80ELb1ELb0ELb0ELb1ELb1ELb0ELb0ELb0ELi2ELi2ELi2ELi2ELb1EEENS1_24CollectiveEpilogueBwdGQAISA_fSD_Li256ELb1ELb1EEENS1_25SingleTileBwdLPTSchedulerILb1ELi64ELb1EEEEEEEEEvNT_6ParamsE --------------------------
	.section	.text._ZN7cutlass13device_kernelIN5flash19enable_sm80_to_sm89INS1_16FlashAttnBwdSm80INS1_25CollectiveMainloopBwdSm80ILi1ELi1EN4cute5tupleIJNS5_1CILi64EEES8_NS7_ILi192EEEEEENS_6half_tEfNS_4arch4Sm80ELb1ELb0ELb0ELb1ELb1ELb0ELb0ELb0ELi2ELi2ELi2ELi2ELb1EEENS1_24CollectiveEpilogueBwdGQAISA_fSD_Li256ELb1ELb1EEENS1_25SingleTileBwdLPTSchedulerILb1ELi64ELb1EEEEEEEEEvNT_6ParamsE,"ax",@progbits
	.align	128
.text._ZN7cutlass13device_kernelIN5flash19enable_sm80_to_sm89INS1_16FlashAttnBwdSm80INS1_25CollectiveMainloopBwdSm80ILi1ELi1EN4cute5tupleIJNS5_1CILi64EEES8_NS7_ILi192EEEEEENS_6half_tEfNS_4arch4Sm80ELb1ELb0ELb0ELb1ELb1ELb0ELb0ELb0ELi2ELi2ELi2ELi2ELb1EEENS1_24CollectiveEpilogueBwdGQAISA_fSD_Li256ELb1ELb1EEENS1_25SingleTileBwdLPTSchedulerILb1ELi64ELb1EEEEEEEEEvNT_6ParamsE:
        .type           _ZN7cutlass13device_kernelIN5flash19enable_sm80_to_sm89INS1_16FlashAttnBwdSm80INS1_25CollectiveMainloopBwdSm80ILi1ELi1EN4cute5tupleIJNS5_1CILi64EEES8_NS7_ILi192EEEEEENS_6half_tEfNS_4arch4Sm80ELb1ELb0ELb0ELb1ELb1ELb0ELb0ELb0ELi2ELi2ELi2ELi2ELb1EEENS1_24CollectiveEpilogueBwdGQAISA_fSD_Li256ELb1ELb1EEENS1_25SingleTileBwdLPTSchedulerILb1ELi64ELb1EEEEEEEEEvNT_6ParamsE,@function
        .size           _ZN7cutlass13device_kernelIN5flash19enable_sm80_to_sm89INS1_16FlashAttnBwdSm80INS1_25CollectiveMainloopBwdSm80ILi1ELi1EN4cute5tupleIJNS5_1CILi64EEES8_NS7_ILi192EEEEEENS_6half_tEfNS_4arch4Sm80ELb1ELb0ELb0ELb1ELb1ELb0ELb0ELb0ELi2ELi2ELi2ELi2ELb1EEENS1_24CollectiveEpilogueBwdGQAISA_fSD_Li256ELb1ELb1EEENS1_25SingleTileBwdLPTSchedulerILb1ELi64ELb1EEEEEEEEEvNT_6ParamsE,(.L_x_114 - _ZN7cutlass13device_kernelIN5flash19enable_sm80_to_sm89INS1_16FlashAttnBwdSm80INS1_25CollectiveMainloopBwdSm80ILi1ELi1EN4cute5tupleIJNS5_1CILi64EEES8_NS7_ILi192EEEEEENS_6half_tEfNS_4arch4Sm80ELb1ELb0ELb0ELb1ELb1ELb0ELb0ELb0ELi2ELi2ELi2ELi2ELb1EEENS1_24CollectiveEpilogueBwdGQAISA_fSD_Li256ELb1ELb1EEENS1_25SingleTileBwdLPTSchedulerILb1ELi64ELb1EEEEEEEEEvNT_6ParamsE)
        .other          _ZN7cutlass13device_kernelIN5flash19enable_sm80_to_sm89INS1_16FlashAttnBwdSm80INS1_25CollectiveMainloopBwdSm80ILi1ELi1EN4cute5tupleIJNS5_1CILi64EEES8_NS7_ILi192EEEEEENS_6half_tEfNS_4arch4Sm80ELb1ELb0ELb0ELb1ELb1ELb0ELb0ELb0ELi2ELi2ELi2ELi2ELb1EEENS1_24CollectiveEpilogueBwdGQAISA_fSD_Li256ELb1ELb1EEENS1_25SingleTileBwdLPTSchedulerILb1ELi64ELb1EEEEEEEEEvNT_6ParamsE,@"STO_CUDA_ENTRY STV_DEFAULT"
_ZN7cutlass13device_kernelIN5flash19enable_sm80_to_sm89INS1_16FlashAttnBwdSm80INS1_25CollectiveMainloopBwdSm80ILi1ELi1EN4cute5tupleIJNS5_1CILi64EEES8_NS7_ILi192EEEEEENS_6half_tEfNS_4arch4Sm80ELb1ELb0ELb0ELb1ELb1ELb0ELb0ELb0ELi2ELi2ELi2ELi2ELb1EEENS1_24CollectiveEpilogueBwdGQAISA_fSD_Li256ELb1ELb1EEENS1_25SingleTileBwdLPTSchedulerILb1ELi64ELb1EEEEEEEEEvNT_6ParamsE:
[----:B------:R-:W-:Y:S01]  /*0000*/  LDC R1, c[0x0][0x28] ;  /* 0x00000a00ff017b82 */ /* 0x000fe20000000800 */
[----:B------:R-:W-:Y:S05]  /*0010*/  EXIT ;  /* 0x000000000000794d */ /* 0x000fea0003800000 */
.L_x_23:
        /* <DEDUP_REMOVED lines=14> */
.L_x_114:


//--------------------- .text._ZN7cutlass13device_kernelIN5flash19enable_sm80_to_sm89INS1_16FlashAttnBwdSm80INS1_25CollectiveMainloopBwdSm80ILi2ELi1EN4cute5tupleIJNS5_1CILi64EEENS7_ILi80EEENS7_ILi192EEEEEENS_6half_tEfNS_4arch4Sm80ELb0ELb0ELb0ELb0ELb0ELb0ELb1ELb0ELi2ELi4ELi2ELi2ELb0EEENS1_21CollectiveEpilogueBwdISB_SC_SE_Li256ELb0ELb1ELi4EEENS1_19SingleTileSchedulerILb0ELb0ELb0ELi80EEEEEEEEEvNT_6ParamsE --------------------------
	.section	.text._ZN7cutlass13device_kernelIN5flash19enable_sm80_to_sm89INS1_16FlashAttnBwdSm80INS1_25CollectiveMainloopBwdSm80ILi2ELi1EN4cute5tupleIJNS5_1CILi64EEENS7_ILi80EEENS7_ILi192EEEEEENS_6half_tEfNS_4arch4Sm80ELb0ELb0ELb0ELb0ELb0ELb0ELb1ELb0ELi2ELi4ELi2ELi2ELb0EEENS1_21CollectiveEpilogueBwdISB_SC_SE_Li256ELb0ELb1ELi4EEENS1_19SingleTileSchedulerILb0ELb0ELb0ELi80EEEEEEEEEvNT_6ParamsE,"ax",@progbits
	.align	128
.text._ZN7cutlass13device_kernelIN5flash19enable_sm80_to_sm89INS1_16FlashAttnBwdSm80INS1_25CollectiveMainloopBwdSm80ILi2ELi1EN4cute5tupleIJNS5_1CILi64EEENS7_ILi80EEENS7_ILi192EEEEEENS_6half_tEfNS_4arch4Sm80ELb0ELb0ELb0ELb0ELb0ELb0ELb1ELb0ELi2ELi4ELi2ELi2ELb0EEENS1_21CollectiveEpilogueBwdISB_SC_SE_Li256ELb0ELb1ELi4EEENS1_19SingleTileSchedulerILb0ELb0ELb0ELi80EEEEEEEEEvNT_6ParamsE:
        .type           _ZN7cutlass13device_kernelIN5flash19enable_sm80_to_sm89INS1_16FlashAttnBwdSm80INS1_25CollectiveMainloopBwdSm80ILi2ELi1EN4cute5tupleIJNS5_1CILi64EEENS7_ILi80EEENS7_ILi192EEEEEENS_6half_tEfNS_4arch4Sm80ELb0ELb0ELb0ELb0ELb0ELb0ELb1ELb0ELi2ELi4ELi2ELi2ELb0EEENS1_21CollectiveEpilogueBwdISB_SC_SE_Li256ELb0ELb1ELi4EEENS1_19SingleTileSchedulerILb0ELb0ELb0ELi80EEEEEEEEEvNT_6ParamsE,@function
        .size           _ZN7cutlass13device_kernelIN5flash19enable_sm80_to_sm89INS1_16FlashAttnBwdSm80INS1_25CollectiveMainloopBwdSm80ILi2ELi1EN4cute5tupleIJNS5_1CILi64EEENS7_ILi80EEENS7_ILi192EEEEEENS_6half_tEfNS_4arch4Sm80ELb0ELb0ELb0ELb0ELb0ELb0ELb1ELb0ELi2ELi4ELi2ELi2ELb0EEENS1_21CollectiveEpilogueBwdISB_SC_SE_Li256ELb0ELb1ELi4EEENS1_19SingleTileSchedulerILb0ELb0ELb0ELi80EEEEEEEEEvNT_6ParamsE,(.L_x_115 - _ZN7cutlass13device_kernelIN5flash19enable_sm80_to_sm89INS1_16FlashAttnBwdSm80INS1_25CollectiveMainloopBwdSm80ILi2ELi1EN4cute5tupleIJNS5_1CILi64EEENS7_ILi80EEENS7_ILi192EEEEEENS_6half_tEfNS_4arch4Sm80ELb0ELb0ELb0ELb0ELb0ELb0ELb1ELb0ELi2ELi4ELi2ELi2ELb0EEENS1_21CollectiveEpilogueBwdISB_SC_SE_Li256ELb0ELb1ELi4EEENS1_19SingleTileSchedulerILb0ELb0ELb0ELi80EEEEEEEEEvNT_6ParamsE)
        .other          _ZN7cutlass13device_kernelIN5flash19enable_sm80_to_sm89INS1_16FlashAttnBwdSm80INS1_25CollectiveMainloopBwdSm80ILi2ELi1EN4cute5tupleIJNS5_1CILi64EEENS7_ILi80EEENS7_ILi192EEEEEENS_6half_tEfNS_4arch4Sm80ELb0ELb0ELb0ELb0ELb0ELb0ELb1ELb0ELi2ELi4ELi2ELi2ELb0EEENS1_21CollectiveEpilogueBwdISB_SC_SE_Li256ELb0ELb1ELi4EEENS1_19SingleTileSchedulerILb0ELb0ELb0ELi80EEEEEEEEEvNT_6ParamsE,@"STO_CUDA_ENTRY STV_DEFAULT"
_ZN7cutlass13device_kernelIN5flash19enable_sm80_to_sm89INS1_16FlashAttnBwdSm80INS1_25CollectiveMainloopBwdSm80ILi2ELi1EN4cute5tupleIJNS5_1CILi64EEENS7_ILi80EEENS7_ILi192EEEEEENS_6half_tEfNS_4arch4Sm80ELb0ELb0ELb0ELb0ELb0ELb0ELb1ELb0ELi2ELi4ELi2ELi2ELb0EEENS1_21CollectiveEpilogueBwdISB_SC_SE_Li256ELb0ELb1ELi4EEENS1_19SingleTileSchedulerILb0ELb0ELb0ELi80EEEEEEEEEvNT_6ParamsE:
[----:B------:R-:W-:Y:S01]  /*0000*/  LDC R1, c[0x0][0x28] ;  /* 0x00000a00ff017b82 */ /* 0x000fe20000000800 */
[----:B------:R-:W-:Y:S05]  /*0010*/  EXIT ;  /* 0x000000000000794d */ /* 0x000fea0003800000 */
.L_x_24:
        /* <DEDUP_REMOVED lines=14> */
.L_x_115:


//--------------------- .text._ZN7cutlass13device_kernelIN5flash19enable_sm80_to_sm89INS1_16FlashAttnBwdSm80INS1_25CollectiveMainloopBwdSm80ILi2ELi1EN4cute5tupleIJNS5_1CILi64EEENS7_ILi80EEENS7_ILi192EEEEEENS_6half_tEfNS_4arch4Sm80ELb0ELb0ELb0ELb0ELb1ELb0ELb1ELb0ELi2ELi4ELi2ELi2ELb0EEENS1_21CollectiveEpilogueBwdISB_SC_SE_Li256ELb0ELb1ELi4EEENS1_19SingleTileSchedulerILb0ELb0ELb0ELi80EEEEEEEEEvNT_6ParamsE --------------------------
	.section	.text._ZN7cutlass13device_kernelIN5flash19enable_sm80_to_sm89INS1_16FlashAttnBwdSm80INS1_25CollectiveMainloopBwdSm80ILi2ELi1EN4cute5tupleIJNS5_1CILi64EEENS7_ILi80EEENS7_ILi192EEEEEENS_6half_tEfNS_4arch4Sm80ELb0ELb0ELb0ELb0ELb1ELb0ELb1ELb0ELi2ELi4ELi2ELi2ELb0EEENS1_21CollectiveEpilogueBwdISB_SC_SE_Li256ELb0ELb1ELi4EEENS1_19SingleTileSchedulerILb0ELb0ELb0ELi80EEEEEEEEEvNT_6ParamsE,"ax",@progbits
	.align	128
.text._ZN7cutlass13device_kernelIN5flash19enable_sm80_to_sm89INS1_16FlashAttnBwdSm80INS1_25CollectiveMainloopBwdSm80ILi2ELi1EN4cute5tupleIJNS5_1CILi64EEENS7_ILi80EEENS7_ILi192EEEEEENS_6half_tEfNS_4arch4Sm80ELb0ELb0ELb0ELb0ELb1ELb0ELb1ELb0ELi2ELi4ELi2ELi2ELb0EEENS1_21CollectiveEpilogueBwdISB_SC_SE_Li256ELb0ELb1ELi4EEENS1_19SingleTileSchedulerILb0ELb0ELb0ELi80EEEEEEEEEvNT_6ParamsE:
        .type           _ZN7cutlass13device_kernelIN5flash19enable_sm80_to_sm89INS1_16FlashAttnBwdSm80INS1_25CollectiveMainloopBwdSm80ILi2ELi1EN4cute5tupleIJNS5_1CILi64EEENS7_ILi80EEENS7_ILi192EEEEEENS_6half_tEfNS_4arch4Sm80ELb0ELb0ELb0ELb0ELb1ELb0ELb1ELb0ELi2ELi4ELi2ELi2ELb0EEENS1_21CollectiveEpilogueBwdISB_SC_SE_Li256ELb0ELb1ELi4EEENS1_19SingleTileSchedulerILb0ELb0ELb0ELi80EEEEEEEEEvNT_6ParamsE,@function
        .size           _ZN7cutlass13device_kernelIN5flash19enable_sm80_to_sm89INS1_16FlashAttnBwdSm80INS1_25CollectiveMainloopBwdSm80ILi2ELi1EN4cute5tupleIJNS5_1CILi64EEENS7_ILi80EEENS7_ILi192EEEEEENS_6half_tEfNS_4arch4Sm80ELb0ELb0ELb0ELb0ELb1ELb0ELb1ELb0ELi2ELi4ELi2ELi2ELb0EEENS1_21CollectiveEpilogueBwdISB_SC_SE_Li256ELb0ELb1ELi4EEENS1_19SingleTileSchedulerILb0ELb0ELb0ELi80EEEEEEEEEvNT_6ParamsE,(.L_x_116 - _ZN7cutlass13device_kernelIN5flash19enable_sm80_to_sm89INS1_16FlashAttnBwdSm80INS1_25CollectiveMainloopBwdSm80ILi2ELi1EN4cute5tupleIJNS5_1CILi64EEENS7_ILi80EEENS7_ILi192EEEEEENS_6half_tEfNS_4arch4Sm80ELb0ELb0ELb0ELb0ELb1ELb0ELb1ELb0ELi2ELi4ELi2ELi2ELb0EEENS1_21CollectiveEpilogueBwdISB_SC_SE_Li256ELb0ELb1ELi4EEENS1_19SingleTileSchedulerILb0ELb0ELb0ELi80EEEEEEEEEvNT_6ParamsE)
        .other          _ZN7cutlass13device_kernelIN5flash19enable_sm80_to_sm89INS1_16FlashAttnBwdSm80INS1_25CollectiveMainloopBwdSm80ILi2ELi1EN4cute5tupleIJNS5_1CILi64EEENS7_ILi80EEENS7_ILi192EEEEEENS_6half_tEfNS_4arch4Sm80ELb0ELb0ELb0ELb0ELb1ELb0ELb1ELb0ELi2ELi4ELi2ELi2ELb0EEENS1_21CollectiveEpilogueBwdISB_SC_SE_Li256ELb0ELb1ELi4EEENS1_19SingleTileSchedulerILb0ELb0ELb0ELi80EEEEEEEEEvNT_6ParamsE,@"STO_CUDA_ENTRY STV_DEFAULT"
_ZN7cutlass13device_kernelIN5flash19enable_sm80_to_sm89INS1_16FlashAttnBwdSm80INS1_25CollectiveMainloopBwdSm80ILi2ELi1EN4cute5tupleIJNS5_1CILi64EEENS7_ILi80EEENS7_ILi192EEEEEENS_6half_tEfNS_4arch4Sm80ELb0ELb0ELb0ELb0ELb1ELb0ELb1ELb0ELi2ELi4ELi2ELi2ELb0EEENS1_21CollectiveEpilogueBwdISB_SC_SE_Li256ELb0ELb1ELi4EEENS1_19SingleTileSchedulerILb0ELb0ELb0ELi80EEEEEEEEEvNT_6ParamsE:
[----:B------:R-:W-:Y:S01]  /*0000*/  LDC R1, c[0x0][0x28] ;  /* 0x00000a00ff017b82 */ /* 0x000fe20000000800 */
[----:B------:R-:W-:Y:S05]  /*0010*/  EXIT ;  /* 0x000000000000794d */ /* 0x000fea0003800000 */
.L_x_25:
        /* <DEDUP_REMOVED lines=14> */
.L_x_116:


//--------------------- .text._ZN7cutlass13device_kernelIN5flash19enable_sm80_to_sm89INS1_16FlashAttnBwdSm80INS1_25CollectiveMainloopBwdSm80ILi2ELi1EN4cute5tupleIJNS5_1CILi64EEENS7_ILi80EEENS7_ILi192EEEEEENS_6half_tEfNS_4arch4Sm80ELb0ELb0ELb0ELb0ELb0ELb0ELb1ELb0ELi2ELi4ELi2ELi2ELb0EEENS1_24CollectiveEpilogueBwdGQAISB_fSE_Li256ELb0ELb0EEENS1_19SingleTileSchedulerILb0ELb0ELb0ELi80EEEEEEEEEvNT_6ParamsE --------------------------
	.section	.text._ZN7cutlass13device_kernelIN5flash19enable_sm80_to_sm89INS1_16FlashAttnBwdSm80INS1_25CollectiveMainloopBwdSm80ILi2ELi1EN4cute5tupleIJNS5_1CILi64EEENS7_ILi80EEENS7_ILi192EEEEEENS_6half_tEfNS_4arch4Sm80ELb0ELb0ELb0ELb0ELb0ELb0ELb1ELb0ELi2ELi4ELi2ELi2ELb0EEENS1_24CollectiveEpilogueBwdGQAISB_fSE_Li256ELb0ELb0EEENS1_19SingleTileSchedulerILb0ELb0ELb0ELi80EEEEEEEEEvNT_6ParamsE,"ax",@progbits
	.align	128
.text._ZN7cutlass13device_kernelIN5flash19enable_sm80_to_sm89INS1_16FlashAttnBwdSm80INS1_25CollectiveMainloopBwdSm80ILi2ELi1EN4cute5tupleIJNS5_1CILi64EEENS7_ILi80EEENS7_ILi192EEEEEENS_6half_tEfNS_4arch4Sm80ELb0ELb0ELb0ELb0ELb0ELb0ELb1ELb0ELi2ELi4ELi2ELi2ELb0EEENS1_24CollectiveEpilogueBwdGQAISB_fSE_Li256ELb0ELb0EEENS1_19SingleTileSchedulerILb0ELb0ELb0ELi80EEEEEEEEEvNT_6ParamsE:
        .type           _ZN7cutlass13device_kernelIN5flash19enable_sm80_to_sm89INS1_16FlashAttnBwdSm80INS1_25CollectiveMainloopBwdSm80ILi2ELi1EN4cute5tupleIJNS5_1CILi64EEENS7_ILi80EEENS7_ILi192EEEEEENS_6half_tEfNS_4arch4Sm80ELb0ELb0ELb0ELb0ELb0ELb0ELb1ELb0ELi2ELi4ELi2ELi2ELb0EEENS1_24CollectiveEpilogueBwdGQAISB_fSE_Li256ELb0ELb0EEENS1_19SingleTileSchedulerILb0ELb0ELb0ELi80EEEEEEEEEvNT_6ParamsE,@function
        .size           _ZN7cutlass13device_kernelIN5flash19enable_sm80_to_sm89INS1_16FlashAttnBwdSm80INS1_25CollectiveMainloopBwdSm80ILi2ELi1EN4cute5tupleIJNS5_1CILi64EEENS7_ILi80EEENS7_ILi192EEEEEENS_6half_tEfNS_4arch4Sm80ELb0ELb0ELb0ELb0ELb0ELb0ELb1ELb0ELi2ELi4ELi2ELi2ELb0EEENS1_24CollectiveEpilogueBwdGQAISB_fSE_Li256ELb0ELb0EEENS1_19SingleTileSchedulerILb0ELb0ELb0ELi80EEEEEEEEEvNT_6ParamsE,(.L_x_117 - _ZN7cutlass13device_kernelIN5flash19enable_sm80_to_sm89INS1_16FlashAttnBwdSm80INS1_25CollectiveMainloopBwdSm80ILi2ELi1EN4cute5tupleIJNS5_1CILi64EEENS7_ILi80EEENS7_ILi192EEEEEENS_6half_tEfNS_4arch4Sm80ELb0ELb0ELb0ELb0ELb0ELb0ELb1ELb0ELi2ELi4ELi2ELi2ELb0EEENS1_24CollectiveEpilogueBwdGQAISB_fSE_Li256ELb0ELb0EEENS1_19SingleTileSchedulerILb0ELb0ELb0ELi80EEEEEEEEEvNT_6ParamsE)
        .other          _ZN7cutlass13device_kernelIN5flash19enable_sm80_to_sm89INS1_16FlashAttnBwdSm80INS1_25CollectiveMainloopBwdSm80ILi2ELi1EN4cute5tupleIJNS5_1CILi64EEENS7_ILi80EEENS7_ILi192EEEEEENS_6half_tEfNS_4arch4Sm80ELb0ELb0ELb0ELb0ELb0ELb0ELb1ELb0ELi2ELi4ELi2ELi2ELb0EEENS1_24CollectiveEpilogueBwdGQAISB_fSE_Li256ELb0ELb0EEENS1_19SingleTileSchedulerILb0ELb0ELb0ELi80EEEEEEEEEvNT_6ParamsE,@"STO_CUDA_ENTRY STV_DEFAULT"
_ZN7cutlass13device_kernelIN5flash19enable_sm80_to_sm89INS1_16FlashAttnBwdSm80INS1_25CollectiveMainloopBwdSm80ILi2ELi1EN4cute5tupleIJNS5_1CILi64EEENS7_ILi80EEENS7_ILi192EEEEEENS_6half_tEfNS_4arch4Sm80ELb0ELb0ELb0ELb0ELb0ELb0ELb1ELb0ELi2ELi4ELi2ELi2ELb0EEENS1_24CollectiveEpilogueBwdGQAISB_fSE_Li256ELb0ELb0EEENS1_19SingleTileSchedulerILb0ELb0ELb0ELi80EEEEEEEEEvNT_6ParamsE:
[----:B------:R-:W-:Y:S01]  /*0000*/  LDC R1, c[0x0][0x28] ;  /* 0x00000a00ff017b82 */ /* 0x000fe20000000800 */
[----:B------:R-:W-:Y:S05]  /*0010*/  EXIT ;  /* 0x000000000000794d */ /* 0x000fea0003800000 */
.L_x_26:
        /* <DEDUP_REMOVED lines=14> */
.L_x_117:


//--------------------- .text._ZN7cutlass13device_kernelIN5flash19enable_sm80_to_sm89INS1_16FlashAttnBwdSm80INS1_25CollectiveMainloopBwdSm80ILi2ELi1EN4cute5tupleIJNS5_1CILi64EEENS7_ILi80EEENS7_ILi192EEEEEENS_6half_tEfNS_4arch4Sm80ELb0ELb0ELb0ELb0ELb1ELb0ELb1ELb0ELi2ELi4ELi2ELi2ELb0EEENS1_24CollectiveEpilogueBwdGQAISB_fSE_Li256ELb0ELb1EEENS1_19SingleTileSchedulerILb0ELb0ELb0ELi80EEEEEEEEEvNT_6ParamsE --------------------------
	.section	.text._ZN7cutlass13device_kernelIN5flash19enable_sm80_to_sm89INS1_16FlashAttnBwdSm80INS1_25CollectiveMainloopBwdSm80ILi2ELi1EN4cute5tupleIJNS5_1CILi64EEENS7_ILi80EEENS7_ILi192EEEEEENS_6half_tEfNS_4arch4Sm80ELb0ELb0ELb0ELb0ELb1ELb0ELb1ELb0ELi2ELi4ELi2ELi2ELb0EEENS1_24CollectiveEpilogueBwdGQAISB_fSE_Li256ELb0ELb1EEENS1_19SingleTileSchedulerILb0ELb0ELb0ELi80EEEEEEEEEvNT_6ParamsE,"ax",@progbits
	.align	128
.text._ZN7cutlass13device_kernelIN5flash19enable_sm80_to_sm89INS1_16FlashAttnBwdSm80INS1_25CollectiveMainloopBwdSm80ILi2ELi1EN4cute5tupleIJNS5_1CILi64EEENS7_ILi80EEENS7_ILi192EEEEEENS_6half_tEfNS_4arch4Sm80ELb0ELb0ELb0ELb0ELb1ELb0ELb1ELb0ELi2ELi4ELi2ELi2ELb0EEENS1_24CollectiveEpilogueBwdGQAISB_fSE_Li256ELb0ELb1EEENS1_19SingleTileSchedulerILb0ELb0ELb0ELi80EEEEEEEEEvNT_6ParamsE:
        .type           _ZN7cutlass13device_kernelIN5flash19enable_sm80_to_sm89INS1_16FlashAttnBwdSm80INS1_25CollectiveMainloopBwdSm80ILi2ELi1EN4cute5tupleIJNS5_1CILi64EEENS7_ILi80EEENS7_ILi192EEEEEENS_6half_tEfNS_4arch4Sm80ELb0ELb0ELb0ELb0ELb1ELb0ELb1ELb0ELi2ELi4ELi2ELi2ELb0EEENS1_24CollectiveEpilogueBwdGQAISB_fSE_Li256ELb0ELb1EEENS1_19SingleTileSchedulerILb0ELb0ELb0ELi80EEEEEEEEEvNT_6ParamsE,@function
        .size           _ZN7cutlass13device_kernelIN5flash19enable_sm80_to_sm89INS1_16FlashAttnBwdSm80INS1_25CollectiveMainloopBwdSm80ILi2ELi1EN4cute5tupleIJNS5_1CILi64EEENS7_ILi80EEENS7_ILi192EEEEEENS_6half_tEfNS_4arch4Sm80ELb0ELb0ELb0ELb0ELb1ELb0ELb1ELb0ELi2ELi4ELi2ELi2ELb0EEENS1_24CollectiveEpilogueBwdGQAISB_fSE_Li256ELb0ELb1EEENS1_19SingleTileSchedulerILb0ELb0ELb0ELi80EEEEEEEEEvNT_6ParamsE,(.L_x_118 - _ZN7cutlass13device_kernelIN5flash19enable_sm80_to_sm89INS1_16FlashAttnBwdSm80INS1_25CollectiveMainloopBwdSm80ILi2ELi1EN4cute5tupleIJNS5_1CILi64EEENS7_ILi80EEENS7_ILi192EEEEEENS_6half_tEfNS_4arch4Sm80ELb0ELb0ELb0ELb0ELb1ELb0ELb1ELb0ELi2ELi4ELi2ELi2ELb0EEENS1_24CollectiveEpilogueBwdGQAISB_fSE_Li256ELb0ELb1EEENS1_19SingleTileSchedulerILb0ELb0ELb0ELi80EEEEEEEEEvNT_6ParamsE)
        .other          _ZN7cutlass13device_kernelIN5flash19enable_sm80_to_sm89INS1_16FlashAttnBwdSm80INS1_25CollectiveMainloopBwdSm80ILi2ELi1EN4cute5tupleIJNS5_1CILi64EEENS7_ILi80EEENS7_ILi192EEEEEENS_6half_tEfNS_4arch4Sm80ELb0ELb0ELb0ELb0ELb1ELb0ELb1ELb0ELi2ELi4ELi2ELi2ELb0EEENS1_24CollectiveEpilogueBwdGQAISB_fSE_Li256ELb0ELb1EEENS1_19SingleTileSchedulerILb0ELb0ELb0ELi80EEEEEEEEEvNT_6ParamsE,@"STO_CUDA_ENTRY STV_DEFAULT"
_ZN7cutlass13device_kernelIN5flash19enable_sm80_to_sm89INS1_16FlashAttnBwdSm80INS1_25CollectiveMainloopBwdSm80ILi2ELi1EN4cute5tupleIJNS5_1CILi64EEENS7_ILi80EEENS7_ILi192EEEEEENS_6half_tEfNS_4arch4Sm80ELb0ELb0ELb0ELb0ELb1ELb0ELb1ELb0ELi2ELi4ELi2ELi2ELb0EEENS1_24CollectiveEpilogueBwdGQAISB_fSE_Li256ELb0ELb1EEENS1_19SingleTileSchedulerILb0ELb0ELb0ELi80EEEEEEEEEvNT_6ParamsE:
[----:B------:R-:W-:Y:S01]  /*0000*/  LDC R1, c[0x0][0x28] ;  /* 0x00000a00ff017b82 */ /* 0x000fe20000000800 */
[----:B------:R-:W-:Y:S05]  /*0010*/  EXIT ;  /* 0x000000000000794d */ /* 0x000fea0003800000 */
.L_x_27:
        /* <DEDUP_REMOVED lines=14> */
.L_x_118:


//--------------------- .text._ZN7cutlass13device_kernelIN5flash19enable_sm80_to_sm89INS1_16FlashAttnBwdSm80INS1_25CollectiveMainloopBwdSm80ILi2ELi1EN4cute5tupleIJNS5_1CILi64EEENS7_ILi80EEENS7_ILi192EEEEEENS_6half_tEfNS_4arch4Sm80ELb0ELb0ELb0ELb1ELb0ELb0ELb1ELb0ELi2ELi4ELi2ELi2ELb0EEENS1_21CollectiveEpilogueBwdISB_SC_SE_Li256ELb1ELb1ELi4EEENS1_19SingleTileSchedulerILb1ELb0ELb0ELi80EEEEEEEEEvNT_6ParamsE --------------------------
	.section	.text._ZN7cutlass13device_kernelIN5flash19enable_sm80_to_sm89INS1_16FlashAttnBwdSm80INS1_25CollectiveMainloopBwdSm80ILi2ELi1EN4cute5tupleIJNS5_1CILi64EEENS7_ILi80EEENS7_ILi192EEEEEENS_6half_tEfNS_4arch4Sm80ELb0ELb0ELb0ELb1ELb0ELb0ELb1ELb0ELi2ELi4ELi2ELi2ELb0EEENS1_21CollectiveEpilogueBwdISB_SC_SE_Li256ELb1ELb1ELi4EEENS1_19SingleTileSchedulerILb1ELb0ELb0ELi80EEEEEEEEEvNT_6ParamsE,"ax",@progbits
	.align	128
.text._ZN7cutlass13device_kernelIN5flash19enable_sm80_to_sm89INS1_16FlashAttnBwdSm80INS1_25CollectiveMainloopBwdSm80ILi2ELi1EN4cute5tupleIJNS5_1CILi64EEENS7_ILi80EEENS7_ILi192EEEEEENS_6half_tEfNS_4arch4Sm80ELb0ELb0ELb0ELb1ELb0ELb0ELb1ELb0ELi2ELi4ELi2ELi2ELb0EEENS1_21CollectiveEpilogueBwdISB_SC_SE_Li256ELb1ELb1ELi4EEENS1_19SingleTileSchedulerILb1ELb0ELb0ELi80EEEEEEEEEvNT_6ParamsE:
        .type           _ZN7cutlass13device_kernelIN5flash19enable_sm80_to_sm89INS1_16FlashAttnBwdSm80INS1_25CollectiveMainloopBwdSm80ILi2ELi1EN4cute5tupleIJNS5_1CILi64EEENS7_ILi80EEENS7_ILi192EEEEEENS_6half_tEfNS_4arch4Sm80ELb0ELb0ELb0ELb1ELb0ELb0ELb1ELb0ELi2ELi4ELi2ELi2ELb0EEENS1_21CollectiveEpilogueBwdISB_SC_SE_Li256ELb1ELb1ELi4EEENS1_19SingleTileSchedulerILb1ELb0ELb0ELi80EEEEEEEEEvNT_6ParamsE,@function
        .size           _ZN7cutlass13device_kernelIN5flash19enable_sm80_to_sm89INS1_16FlashAttnBwdSm80INS1_25CollectiveMainloopBwdSm80ILi2ELi1EN4cute5tupleIJNS5_1CILi64EEENS7_ILi80EEENS7_ILi192EEEEEENS_6half_tEfNS_4arch4Sm80ELb0ELb0ELb0ELb1ELb0ELb0ELb1ELb0ELi2ELi4ELi2ELi2ELb0EEENS1_21CollectiveEpilogueBwdISB_SC_SE_Li256ELb1ELb1ELi4EEENS1_19SingleTileSchedulerILb1ELb0ELb0ELi80EEEEEEEEEvNT_6ParamsE,(.L_x_119 - _ZN7cutlass13device_kernelIN5flash19enable_sm80_to_sm89INS1_16FlashAttnBwdSm80INS1_25CollectiveMainloopBwdSm80ILi2ELi1EN4cute5tupleIJNS5_1CILi64EEENS7_ILi80EEENS7_ILi192EEEEEENS_6half_tEfNS_4arch4Sm80ELb0ELb0ELb0ELb1ELb0ELb0ELb1ELb0ELi2ELi4ELi2ELi2ELb0EEENS1_21CollectiveEpilogueBwdISB_SC_SE_Li256ELb1ELb1ELi4EEENS1_19SingleTileSchedulerILb1ELb0ELb0ELi80EEEEEEEEEvNT_6ParamsE)
        .other          _ZN7cutlass13device_kernelIN5flash19enable_sm80_to_sm89INS1_16FlashAttnBwdSm80INS1_25CollectiveMainloopBwdSm80ILi2ELi1EN4cute5tupleIJNS5_1CILi64EEENS7_ILi80EEENS7_ILi192EEEEEENS_6half_tEfNS_4arch4Sm80ELb0ELb0ELb0ELb1ELb0ELb0ELb1ELb0ELi2ELi4ELi2ELi2ELb0EEENS1_21CollectiveEpilogueBwdISB_SC_SE_Li256ELb1ELb1ELi4EEENS1_19SingleTileSchedulerILb1ELb0ELb0ELi80EEEEEEEEEvNT_6ParamsE,@"STO_CUDA_ENTRY STV_DEFAULT"
_ZN7cutlass13device_kernelIN5flash19enable_sm80_to_sm89INS1_16FlashAttnBwdSm80INS1_25CollectiveMainloopBwdSm80ILi2ELi1EN4cute5tupleIJNS5_1CILi64EEENS7_ILi80EEENS7_ILi192EEEEEENS_6half_tEfNS_4arch4Sm80ELb0ELb0ELb0ELb1ELb0ELb0ELb1ELb0ELi2ELi4ELi2ELi2ELb0EEENS1_21CollectiveEpilogueBwdISB_SC_SE_Li256ELb1ELb1ELi4EEENS1_19SingleTileSchedulerILb1ELb0ELb0ELi80EEEEEEEEEvNT_6ParamsE:
[----:B------:R-:W-:Y:S01]  /*0000*/  LDC R1, c[0x0][0x28] ;  /* 0x00000a00ff017b82 */ /* 0x000fe20000000800 */
[----:B------:R-:W-:Y:S05]  /*0010*/  EXIT ;  /* 0x000000000000794d */ /* 0x000fea0003800000 */
.L_x_28:
        /* <DEDUP_REMOVED lines=14> */
.L_x_119:


//--------------------- .text._ZN7cutlass13device_kernelIN5flash19enable_sm80_to_sm89INS1_16FlashAttnBwdSm80INS1_25CollectiveMainloopBwdSm80ILi2ELi1EN4cute5tupleIJNS5_1CILi64EEENS7_ILi80EEENS7_ILi192EEEEEENS_6half_tEfNS_4arch4Sm80ELb0ELb0ELb0ELb1ELb1ELb0ELb1ELb0ELi2ELi4ELi2ELi2ELb0EEENS1_21CollectiveEpilogueBwdISB_SC_SE_Li256ELb1ELb1ELi4EEENS1_19SingleTileSchedulerILb1ELb0ELb0ELi80EEEEEEEEEvNT_6ParamsE --------------------------
	.section	.text._ZN7cutlass13device_kernelIN5flash19enable_sm80_to_sm89INS1_16FlashAttnBwdSm80INS1_25CollectiveMainloopBwdSm80ILi2ELi1EN4cute5tupleIJNS5_1CILi64EEENS7_ILi80EEENS7_ILi192EEEEEENS_6half_tEfNS_4arch4Sm80ELb0ELb0ELb0ELb1ELb1ELb0ELb1ELb0ELi2ELi4ELi2ELi2ELb0EEENS1_21CollectiveEpilogueBwdISB_SC_SE_Li256ELb1ELb1ELi4EEENS1_19SingleTileSchedulerILb1ELb0ELb0ELi80EEEEEEEEEvNT_6ParamsE,"ax",@progbits
	.align	128
.text._ZN7cutlass13device_kernelIN5flash19enable_sm80_to_sm89INS1_16FlashAttnBwdSm80INS1_25CollectiveMainloopBwdSm80ILi2ELi1EN4cute5tupleIJNS5_1CILi64EEENS7_ILi80EEENS7_ILi192EEEEEENS_6half_tEfNS_4arch4Sm80ELb0ELb0ELb0ELb1ELb1ELb0ELb1ELb0ELi2ELi4ELi2ELi2ELb0EEENS1_21CollectiveEpilogueBwdISB_SC_SE_Li256ELb1ELb1ELi4EEENS1_19SingleTileSchedulerILb1ELb0ELb0ELi80EEEEEEEEEvNT_6ParamsE:
        .type           _ZN7cutlass13device_kernelIN5flash19enable_sm80_to_sm89INS1_16FlashAttnBwdSm80INS1_25CollectiveMainloopBwdSm80ILi2ELi1EN4cute5tupleIJNS5_1CILi64EEENS7_ILi80EEENS7_ILi192EEEEEENS_6half_tEfNS_4arch4Sm80ELb0ELb0ELb0ELb1ELb1ELb0ELb1ELb0ELi2ELi4ELi2ELi2ELb0EEENS1_21CollectiveEpilogueBwdISB_SC_SE_Li256ELb1ELb1ELi4EEENS1_19SingleTileSchedulerILb1ELb0ELb0ELi80EEEEEEEEEvNT_6ParamsE,@function
        .size           _ZN7cutlass13device_kernelIN5flash19enable_sm80_to_sm89INS1_16FlashAttnBwdSm80INS1_25CollectiveMainloopBwdSm80ILi2ELi1EN4cute5tupleIJNS5_1CILi64EEENS7_ILi80EEENS7_ILi192EEEEEENS_6half_tEfNS_4arch4Sm80ELb0ELb0ELb0ELb1ELb1ELb0ELb1ELb0ELi2ELi4ELi2ELi2ELb0EEENS1_21CollectiveEpilogueBwdISB_SC_SE_Li256ELb1ELb1ELi4EEENS1_19SingleTileSchedulerILb1ELb0ELb0ELi80EEEEEEEEEvNT_6ParamsE,(.L_x_120 - _ZN7cutlass13device_kernelIN5flash19enable_sm80_to_sm89INS1_16FlashAttnBwdSm80INS1_25CollectiveMainloopBwdSm80ILi2ELi1EN4cute5tupleIJNS5_1CILi64EEENS7_ILi80EEENS7_ILi192EEEEEENS_6half_tEfNS_4arch4Sm80ELb0ELb0ELb0ELb1ELb1ELb0ELb1ELb0ELi2ELi4ELi2ELi2ELb0EEENS1_21CollectiveEpilogueBwdISB_SC_SE_Li256ELb1ELb1ELi4EEENS1_19SingleTileSchedulerILb1ELb0ELb0ELi80EEEEEEEEEvNT_6ParamsE)
        .other          _ZN7cutlass13device_kernelIN5flash19enable_sm80_to_sm89INS1_16FlashAttnBwdSm80INS1_25CollectiveMainloopBwdSm80ILi2ELi1EN4cute5tupleIJNS5_1CILi64EEENS7_ILi80EEENS7_ILi192EEEEEENS_6half_tEfNS_4arch4Sm80ELb0ELb0ELb0ELb1ELb1ELb0ELb1ELb0ELi2ELi4ELi2ELi2ELb0EEENS1_21CollectiveEpilogueBwdISB_SC_SE_Li256ELb1ELb1ELi4EEENS1_19SingleTileSchedulerILb1ELb0ELb0ELi80EEEEEEEEEvNT_6ParamsE,@"STO_CUDA_ENTRY STV_DEFAULT"
_ZN7cutlass13device_kernelIN5flash19enable_sm80_to_sm89INS1_16FlashAttnBwdSm80INS1_25CollectiveMainloopBwdSm80ILi2ELi1EN4cute5tupleIJNS5_1CILi64EEENS7_ILi80EEENS7_ILi192EEEEEENS_6half_tEfNS_4arch4Sm80ELb0ELb0ELb0ELb1ELb1ELb0ELb1ELb0ELi2ELi4ELi2ELi2ELb0EEENS1_21CollectiveEpilogueBwdISB_SC_SE_Li256ELb1ELb1ELi4EEENS1_19SingleTileSchedulerILb1ELb0ELb0ELi80EEEEEEEEEvNT_6ParamsE:
[----:B------:R-:W-:Y:S01]  /*0000*/  LDC R1, c[0x0][0x28] ;  /* 0x00000a00ff017b82 */ /* 0x000fe20000000800 */
[----:B------:R-:W-:Y:S05]  /*0010*/  EXIT ;  /* 0x000000000000794d */ /* 0x000fea0003800000 */
.L_x_29:
        /* <DEDUP_REMOVED lines=14> */
.L_x_120:


//--------------------- .text._ZN7cutlass13device_kernelIN5flash19enable_sm80_to_sm89INS1_16FlashAttnBwdSm80INS1_25CollectiveMainloopBwdSm80ILi2ELi1EN4cute5tupleIJNS5_1CILi64EEENS7_ILi80EEENS7_ILi192EEEEEENS_6half_tEfNS_4arch4Sm80ELb0ELb0ELb0ELb1ELb0ELb0ELb1ELb0ELi2ELi4ELi2ELi2ELb0EEENS1_24CollectiveEpilogueBwdGQAISB_fSE_Li256ELb1ELb0EEENS1_19SingleTileSchedulerILb1ELb0ELb0ELi80EEEEEEEEEvNT_6ParamsE --------------------------
	.section	.text._ZN7cutlass13device_kernelIN5flash19enable_sm80_to_sm89INS1_16FlashAttnBwdSm80INS1_25CollectiveMainloopBwdSm80ILi2ELi1EN4cute5tupleIJNS5_1CILi64EEENS7_ILi80EEENS7_ILi192EEEEEENS_6half_tEfNS_4arch4Sm80ELb0ELb0ELb0ELb1ELb0ELb0ELb1ELb0ELi2ELi4ELi2ELi2ELb0EEENS1_24CollectiveEpilogueBwdGQAISB_fSE_Li256ELb1ELb0EEENS1_19SingleTileSchedulerILb1ELb0ELb0ELi80EEEEEEEEEvNT_6ParamsE,"ax",@progbits
	.align	128
.text._ZN7cutlass13device_kernelIN5flash19enable_sm80_to_sm89INS1_16FlashAttnBwdSm80INS1_25CollectiveMainloopBwdSm80ILi2ELi1EN4cute5tupleIJNS5_1CILi64EEENS7_ILi80EEENS7_ILi192EEEEEENS_6half_tEfNS_4arch4Sm80ELb0ELb0ELb0ELb1ELb0ELb0ELb1ELb0ELi2ELi4ELi2ELi2ELb0EEENS1_24CollectiveEpilogueBwdGQAISB_fSE_Li256ELb1ELb0EEENS1_19SingleTileSchedulerILb1ELb0ELb0ELi80EEEEEEEEEvNT_6ParamsE:
        .type           _ZN7cutlass13device_kernelIN5flash19enable_sm80_to_sm89INS1_16FlashAttnBwdSm80INS1_25CollectiveMainloopBwdSm80ILi2ELi1EN4cute5tupleIJNS5_1CILi64EEENS7_ILi80EEENS7_ILi192EEEEEENS_6half_tEfNS_4arch4Sm80ELb0ELb0ELb0ELb1ELb0ELb0ELb1ELb0ELi2ELi4ELi2ELi2ELb0EEENS1_24CollectiveEpilogueBwdGQAISB_fSE_Li256ELb1ELb0EEENS1_19SingleTileSchedulerILb1ELb0ELb0ELi80EEEEEEEEEvNT_6ParamsE,@function
        .size           _ZN7cutlass13device_kernelIN5flash19enable_sm80_to_sm89INS1_16FlashAttnBwdSm80INS1_25CollectiveMainloopBwdSm80ILi2ELi1EN4cute5tupleIJNS5_1CILi64EEENS7_ILi80EEENS7_ILi192EEEEEENS_6half_tEfNS_4arch4Sm80ELb0ELb0ELb0ELb1ELb0ELb0ELb1ELb0ELi2ELi4ELi2ELi2ELb0EEENS1_24CollectiveEpilogueBwdGQAISB_fSE_Li256ELb1ELb0EEENS1_19SingleTileSchedulerILb1ELb0ELb0ELi80EEEEEEEEEvNT_6ParamsE,(.L_x_121 - _ZN7cutlass13device_kernelIN5flash19enable_sm80_to_sm89INS1_16FlashAttnBwdSm80INS1_25CollectiveMainloopBwdSm80ILi2ELi1EN4cute5tupleIJNS5_1CILi64EEENS7_ILi80EEENS7_ILi192EEEEEENS_6half_tEfNS_4arch4Sm80ELb0ELb0ELb0ELb1ELb0ELb0ELb1ELb0ELi2ELi4ELi2ELi2ELb0EEENS1_24CollectiveEpilogueBwdGQAISB_fSE_Li256ELb1ELb0EEENS1_19SingleTileSchedulerILb1ELb0ELb0ELi80EEEEEEEEEvNT_6ParamsE)
        .other          _ZN7cutlass13device_kernelIN5flash19enable_sm80_to_sm89INS1_16FlashAttnBwdSm80INS1_25CollectiveMainloopBwdSm80ILi2ELi1EN4cute5tupleIJNS5_1CILi64EEENS7_ILi80EEENS7_ILi192EEEEEENS_6half_tEfNS_4arch4Sm80ELb0ELb0ELb0ELb1ELb0ELb0ELb1ELb0ELi2ELi4ELi2ELi2ELb0EEENS1_24CollectiveEpilogueBwdGQAISB_fSE_Li256ELb1ELb0EEENS1_19SingleTileSchedulerILb1ELb0ELb0ELi80EEEEEEEEEvNT_6ParamsE,@"STO_CUDA_ENTRY STV_DEFAULT"
_ZN7cutlass13device_kernelIN5flash19enable_sm80_to_sm89INS1_16FlashAttnBwdSm80INS1_25CollectiveMainloopBwdSm80ILi2ELi1EN4cute5tupleIJNS5_1CILi64EEENS7_ILi80EEENS7_ILi192EEEEEENS_6half_tEfNS_4arch4Sm80ELb0ELb0ELb0ELb1ELb0ELb0ELb1ELb0ELi2ELi4ELi2ELi2ELb0EEENS1_24CollectiveEpilogueBwdGQAISB_fSE_Li256ELb1ELb0EEENS1_19SingleTileSchedulerILb1ELb0ELb0ELi80EEEEEEEEEvNT_6ParamsE:
[----:B------:R-:W-:Y:S01]  /*0000*/  LDC R1, c[0x0][0x28] ;  /* 0x00000a00ff017b82 */ /* 0x000fe20000000800 */
[----:B------:R-:W-:Y:S05]  /*0010*/  EXIT ;  /* 0x000000000000794d */ /* 0x000fea0003800000 */
.L_x_30:
        /* <DEDUP_REMOVED lines=14> */
.L_x_121:


//--------------------- .text._ZN7cutlass13device_kernelIN5flash19enable_sm80_to_sm89INS1_16FlashAttnBwdSm80INS1_25CollectiveMainloopBwdSm80ILi2ELi1EN4cute5tupleIJNS5_1CILi64EEENS7_ILi80EEENS7_ILi192EEEEEENS_6half_tEfNS_4arch4Sm80ELb0ELb0ELb0ELb1ELb1ELb0ELb1ELb0ELi2ELi4ELi2ELi2ELb0EEENS1_24CollectiveEpilogueBwdGQAISB_fSE_Li256ELb1ELb1EEENS1_19SingleTileSchedulerILb1ELb0ELb0ELi80EEEEEEEEEvNT_6ParamsE --------------------------
	.section	.text._ZN7cutlass13device_kernelIN5flash19enable_sm80_to_sm89INS1_16FlashAttnBwdSm80INS1_25CollectiveMainloopBwdSm80ILi2ELi1EN4cute5tupleIJNS5_1CILi64EEENS7_ILi80EEENS7_ILi192EEEEEENS_6half_tEfNS_4arch4Sm80ELb0ELb0ELb0ELb1ELb1ELb0ELb1ELb0ELi2ELi4ELi2ELi2ELb0EEENS1_24CollectiveEpilogueBwdGQAISB_fSE_Li256ELb1ELb1EEENS1_19SingleTileSchedulerILb1ELb0ELb0ELi80EEEEEEEEEvNT_6ParamsE,"ax",@progbits
	.align	128
.text._ZN7cutlass13device_kernelIN5flash19enable_sm80_to_sm89INS1_16FlashAttnBwdSm80INS1_25CollectiveMainloopBwdSm80ILi2ELi1EN4cute5tupleIJNS5_1CILi64EEENS7_ILi80EEENS7_ILi192EEEEEENS_6half_tEfNS_4arch4Sm80ELb0ELb0ELb0ELb1ELb1ELb0ELb1ELb0ELi2ELi4ELi2ELi2ELb0EEENS1_24CollectiveEpilogueBwdGQAISB_fSE_Li256ELb1ELb1EEENS1_19SingleTileSchedulerILb1ELb0ELb0ELi80EEEEEEEEEvNT_6ParamsE:
        .type           _ZN7cutlass13device_kernelIN5flash19enable_sm80_to_sm89INS1_16FlashAttnBwdSm80INS1_25CollectiveMainloopBwdSm80ILi2ELi1EN4cute5tupleIJNS5_1CILi64EEENS7_ILi80EEENS7_ILi192EEEEEENS_6half_tEfNS_4arch4Sm80ELb0ELb0ELb0ELb1ELb1ELb0ELb1ELb0ELi2ELi4ELi2ELi2ELb0EEENS1_24CollectiveEpilogueBwdGQAISB_fSE_Li256ELb1ELb1EEENS1_19SingleTileSchedulerILb1ELb0ELb0ELi80EEEEEEEEEvNT_6ParamsE,@function
        .size           _ZN7cutlass13device_kernelIN5flash19enable_sm80_to_sm89INS1_16FlashAttnBwdSm80INS1_25CollectiveMainloopBwdSm80ILi2ELi1EN4cute5tupleIJNS5_1CILi64EEENS7_ILi80EEENS7_ILi192EEEEEENS_6half_tEfNS_4arch4Sm80ELb0ELb0ELb0ELb1ELb1ELb0ELb1ELb0ELi2ELi4ELi2ELi2ELb0EEENS1_24CollectiveEpilogueBwdGQAISB_fSE_Li256ELb1ELb1EEENS1_19SingleTileSchedulerILb1ELb0ELb0ELi80EEEEEEEEEvNT_6ParamsE,(.L_x_122 - _ZN7cutlass13device_kernelIN5flash19enable_sm80_to_sm89INS1_16FlashAttnBwdSm80INS1_25CollectiveMainloopBwdSm80ILi2ELi1EN4cute5tupleIJNS5_1CILi64EEENS7_ILi80EEENS7_ILi192EEEEEENS_6half_tEfNS_4arch4Sm80ELb0ELb0ELb0ELb1ELb1ELb0ELb1ELb0ELi2ELi4ELi2ELi2ELb0EEENS1_24CollectiveEpilogueBwdGQAISB_fSE_Li256ELb1ELb1EEENS1_19SingleTileSchedulerILb1ELb0ELb0ELi80EEEEEEEEEvNT_6ParamsE)
        .other          _ZN7cutlass13device_kernelIN5flash19enable_sm80_to_sm89INS1_16FlashAttnBwdSm80INS1_25CollectiveMainloopBwdSm80ILi2ELi1EN4cute5tupleIJNS5_1CILi64EEENS7_ILi80EEENS7_ILi192EEEEEENS_6half_tEfNS_4arch4Sm80ELb0ELb0ELb0ELb1ELb1ELb0ELb1ELb0ELi2ELi4ELi2ELi2ELb0EEENS1_24CollectiveEpilogueBwdGQAISB_fSE_Li256ELb1ELb1EEENS1_19SingleTileSchedulerILb1ELb0ELb0ELi80EEEEEEEEEvNT_6ParamsE,@"STO_CUDA_ENTRY STV_DEFAULT"
_ZN7cutlass13device_kernelIN5flash19enable_sm80_to_sm89INS1_16FlashAttnBwdSm80INS1_25CollectiveMainloopBwdSm80ILi2ELi1EN4cute5tupleIJNS5_1CILi64EEENS7_ILi80EEENS7_ILi192EEEEEENS_6half_tEfNS_4arch4Sm80ELb0ELb0ELb0ELb1ELb1ELb0ELb1ELb0ELi2ELi4ELi2ELi2ELb0EEENS1_24CollectiveEpilogueBwdGQAISB_fSE_Li256ELb1ELb1EEENS1_19SingleTileSchedulerILb1ELb0ELb0ELi80EEEEEEEEEvNT_6ParamsE:
[----:B------:R-:W-:Y:S01]  /*0000*/  LDC R1, c[0x0][0x28] ;  /* 0x00000a00ff017b82 */ /* 0x000fe20000000800 */
[----:B------:R-:W-:Y:S05]  /*0010*/  EXIT ;  /* 0x000000000000794d */ /* 0x000fea0003800000 */
.L_x_31:
        /* <DEDUP_REMOVED lines=14> */
.L_x_122:


//--------------------- .text._ZN7cutlass13device_kernelIN5flash19enable_sm80_to_sm89INS1_16FlashAttnBwdSm80INS1_25CollectiveMainloopBwdSm80ILi2ELi1EN4cute5tupleIJNS5_1CILi64EEENS7_ILi80EEENS7_ILi192EEEEEENS_6half_tEfNS_4arch4Sm80ELb0ELb1ELb0ELb0ELb0ELb0ELb1ELb0ELi2ELi4ELi2ELi2ELb0EEENS1_21CollectiveEpilogueBwdISB_SC_SE_Li256ELb0ELb1ELi4EEENS1_19SingleTileSchedulerILb0ELb0ELb0ELi80EEEEEEEEEvNT_6ParamsE --------------------------
	.section	.text._ZN7cutlass13device_kernelIN5flash19enable_sm80_to_sm89INS1_16FlashAttnBwdSm80INS1_25CollectiveMainloopBwdSm80ILi2ELi1EN4cute5tupleIJNS5_1CILi64EEENS7_ILi80EEENS7_ILi192EEEEEENS_6half_tEfNS_4arch4Sm80ELb0ELb1ELb0ELb0ELb0ELb0ELb1ELb0ELi2ELi4ELi2ELi2ELb0EEENS1_21CollectiveEpilogueBwdISB_SC_SE_Li256ELb0ELb1ELi4EEENS1_19SingleTileSchedulerILb0ELb0ELb0ELi80EEEEEEEEEvNT_6ParamsE,"ax",@progbits
	.align	128
.text._ZN7cutlass13device_kernelIN5flash19enable_sm80_to_sm89INS1_16FlashAttnBwdSm80INS1_25CollectiveMainloopBwdSm80ILi2ELi1EN4cute5tupleIJNS5_1CILi64EEENS7_ILi80EEENS7_ILi192EEEEEENS_6half_tEfNS_4arch4Sm80ELb0ELb1ELb0ELb0ELb0ELb0ELb1ELb0ELi2ELi4ELi2ELi2ELb0EEENS1_21CollectiveEpilogueBwdISB_SC_SE_Li256ELb0ELb1ELi4EEENS1_19SingleTileSchedulerILb0ELb0ELb0ELi80EEEEEEEEEvNT_6ParamsE:
        .type           _ZN7cutlass13device_kernelIN5flash19enable_sm80_to_sm89INS1_16FlashAttnBwdSm80INS1_25CollectiveMainloopBwdSm80ILi2ELi1EN4cute5tupleIJNS5_1CILi64EEENS7_ILi80EEENS7_ILi192EEEEEENS_6half_tEfNS_4arch4Sm80ELb0ELb1ELb0ELb0ELb0ELb0ELb1ELb0ELi2ELi4ELi2ELi2ELb0EEENS1_21CollectiveEpilogueBwdISB_SC_SE_Li256ELb0ELb1ELi4EEENS1_19SingleTileSchedulerILb0ELb0ELb0ELi80EEEEEEEEEvNT_6ParamsE,@function
        .size           _ZN7cutlass13device_kernelIN5flash19enable_sm80_to_sm89INS1_16FlashAttnBwdSm80INS1_25CollectiveMainloopBwdSm80ILi2ELi1EN4cute5tupleIJNS5_1CILi64EEENS7_ILi80EEENS7_ILi192EEEEEENS_6half_tEfNS_4arch4Sm80ELb0ELb1ELb0ELb0ELb0ELb0ELb1ELb0ELi2ELi4ELi2ELi2ELb0EEENS1_21CollectiveEpilogueBwdISB_SC_SE_Li256ELb0ELb1ELi4EEENS1_19SingleTileSchedulerILb0ELb0ELb0ELi80EEEEEEEEEvNT_6ParamsE,(.L_x_123 - _ZN7cutlass13device_kernelIN5flash19enable_sm80_to_sm89INS1_16FlashAttnBwdSm80INS1_25CollectiveMainloopBwdSm80ILi2ELi1EN4cute5tupleIJNS5_1CILi64EEENS7_ILi80EEENS7_ILi192EEEEEENS_6half_tEfNS_4arch4Sm80ELb0ELb1ELb0ELb0ELb0ELb0ELb1ELb0ELi2ELi4ELi2ELi2ELb0EEENS1_21CollectiveEpilogueBwdISB_SC_SE_Li256ELb0ELb1ELi4EEENS1_19SingleTileSchedulerILb0ELb0ELb0ELi80EEEEEEEEEvNT_6ParamsE)
        .other          _ZN7cutlass13device_kernelIN5flash19enable_sm80_to_sm89INS1_16FlashAttnBwdSm80INS1_25CollectiveMainloopBwdSm80ILi2ELi1EN4cute5tupleIJNS5_1CILi64EEENS7_ILi80EEENS7_ILi192EEEEEENS_6half_tEfNS_4arch4Sm80ELb0ELb1ELb0ELb0ELb0ELb0ELb1ELb0ELi2ELi4ELi2ELi2ELb0EEENS1_21CollectiveEpilogueBwdISB_SC_SE_Li256ELb0ELb1ELi4EEENS1_19SingleTileSchedulerILb0ELb0ELb0ELi80EEEEEEEEEvNT_6ParamsE,@"STO_CUDA_ENTRY STV_DEFAULT"
_ZN7cutlass13device_kernelIN5flash19enable_sm80_to_sm89INS1_16FlashAttnBwdSm80INS1_25CollectiveMainloopBwdSm80ILi2ELi1EN4cute5tupleIJNS5_1CILi64EEENS7_ILi80EEENS7_ILi192EEEEEENS_6half_tEfNS_4arch4Sm80ELb0ELb1ELb0ELb0ELb0ELb0ELb1ELb0ELi2ELi4ELi2ELi2ELb0EEENS1_21CollectiveEpilogueBwdISB_SC_SE_Li256ELb0ELb1ELi4EEENS1_19SingleTileSchedulerILb0ELb0ELb0ELi80EEEEEEEEEvNT_6ParamsE:
[----:B------:R-:W-:Y:S01]  /*0000*/  LDC R1, c[0x0][0x28] ;  /* 0x00000a00ff017b82 */ /* 0x000fe20000000800 */
[----:B------:R-:W-:Y:S05]  /*0010*/  EXIT ;  /* 0x000000000000794d */ /* 0x000fea0003800000 */
.L_x_32:
        /* <DEDUP_REMOVED lines=14> */
.L_x_123:


//--------------------- .text._ZN7cutlass13device_kernelIN5flash19enable_sm80_to_sm89INS1_16FlashAttnBwdSm80INS1_25CollectiveMainloopBwdSm80ILi2ELi1EN4cute5tupleIJNS5_1CILi64EEENS7_ILi80EEENS7_ILi192EEEEEENS_6half_tEfNS_4arch4Sm80ELb0ELb1ELb0ELb0ELb1ELb0ELb1ELb0ELi2ELi4ELi2ELi2ELb0EEENS1_21CollectiveEpilogueBwdISB_SC_SE_Li256ELb0ELb1ELi4EEENS1_19SingleTileSchedulerILb0ELb0ELb0ELi80EEEEEEEEEvNT_6ParamsE --------------------------
	.section	.text._ZN7cutlass13device_kernelIN5flash19enable_sm80_to_sm89INS1_16FlashAttnBwdSm80INS1_25CollectiveMainloopBwdSm80ILi2ELi1EN4cute5tupleIJNS5_1CILi64EEENS7_ILi80EEENS7_ILi192EEEEEENS_6half_tEfNS_4arch4Sm80ELb0ELb1ELb0ELb0ELb1ELb0ELb1ELb0ELi2ELi4ELi2ELi2ELb0EEENS1_21CollectiveEpilogueBwdISB_SC_SE_Li256ELb0ELb1ELi4EEENS1_19SingleTileSchedulerILb0ELb0ELb0ELi80EEEEEEEEEvNT_6ParamsE,"ax",@progbits
	.align	128
.text._ZN7cutlass13device_kernelIN5flash19enable_sm80_to_sm89INS1_16FlashAttnBwdSm80INS1_25CollectiveMainloopBwdSm80ILi2ELi1EN4cute5tupleIJNS5_1CILi64EEENS7_ILi80EEENS7_ILi192EEEEEENS_6half_tEfNS_4arch4Sm80ELb0ELb1ELb0ELb0ELb1ELb0ELb1ELb0ELi2ELi4ELi2ELi2ELb0EEENS1_21CollectiveEpilogueBwdISB_SC_SE_Li256ELb0ELb1ELi4EEENS1_19SingleTileSchedulerILb0ELb0ELb0ELi80EEEEEEEEEvNT_6ParamsE:
        .type           _ZN7cutlass13device_kernelIN5flash19enable_sm80_to_sm89INS1_16FlashAttnBwdSm80INS1_25CollectiveMainloopBwdSm80ILi2ELi1EN4cute5tupleIJNS5_1CILi64EEENS7_ILi80EEENS7_ILi192EEEEEENS_6half_tEfNS_4arch4Sm80ELb0ELb1ELb0ELb0ELb1ELb0ELb1ELb0ELi2ELi4ELi2ELi2ELb0EEENS1_21CollectiveEpilogueBwdISB_SC_SE_Li256ELb0ELb1ELi4EEENS1_19SingleTileSchedulerILb0ELb0ELb0ELi80EEEEEEEEEvNT_6ParamsE,@function
        .size           _ZN7cutlass13device_kernelIN5flash19enable_sm80_to_sm89INS1_16FlashAttnBwdSm80INS1_25CollectiveMainloopBwdSm80ILi2ELi1EN4cute5tupleIJNS5_1CILi64EEENS7_ILi80EEENS7_ILi192EEEEEENS_6half_tEfNS_4arch4Sm80ELb0ELb1ELb0ELb0ELb1ELb0ELb1ELb0ELi2ELi4ELi2ELi2ELb0EEENS1_21CollectiveEpilogueBwdISB_SC_SE_Li256ELb0ELb1ELi4EEENS1_19SingleTileSchedulerILb0ELb0ELb0ELi80EEEEEEEEEvNT_6ParamsE,(.L_x_124 - _ZN7cutlass13device_kernelIN5flash19enable_sm80_to_sm89INS1_16FlashAttnBwdSm80INS1_25CollectiveMainloopBwdSm80ILi2ELi1EN4cute5tupleIJNS5_1CILi64EEENS7_ILi80EEENS7_ILi192EEEEEENS_6half_tEfNS_4arch4Sm80ELb0ELb1ELb0ELb0ELb1ELb0ELb1ELb0ELi2ELi4ELi2ELi2ELb0EEENS1_21CollectiveEpilogueBwdISB_SC_SE_Li256ELb0ELb1ELi4EEENS1_19SingleTileSchedulerILb0ELb0ELb0ELi80EEEEEEEEEvNT_6ParamsE)
        .other          _ZN7cutlass13device_kernelIN5flash19enable_sm80_to_sm89INS1_16FlashAttnBwdSm80INS1_25CollectiveMainloopBwdSm80ILi2ELi1EN4cute5tupleIJNS5_1CILi64EEENS7_ILi80EEENS7_ILi192EEEEEENS_6half_tEfNS_4arch4Sm80ELb0ELb1ELb0ELb0ELb1ELb0ELb1ELb0ELi2ELi4ELi2ELi2ELb0EEENS1_21CollectiveEpilogueBwdISB_SC_SE_Li256ELb0ELb1ELi4EEENS1_19SingleTileSchedulerILb0ELb0ELb0ELi80EEEEEEEEEvNT_6ParamsE,@"STO_CUDA_ENTRY STV_DEFAULT"
_ZN7cutlass13device_kernelIN5flash19enable_sm80_to_sm89INS1_16FlashAttnBwdSm80INS1_25CollectiveMainloopBwdSm80ILi2ELi1EN4cute5tupleIJNS5_1CILi64EEENS7_ILi80EEENS7_ILi192EEEEEENS_6half_tEfNS_4arch4Sm80ELb0ELb1ELb0ELb0ELb1ELb0ELb1ELb0ELi2ELi4ELi2ELi2ELb0EEENS1_21CollectiveEpilogueBwdISB_SC_SE_Li256ELb0ELb1ELi4EEENS1_19SingleTileSchedulerILb0ELb0ELb0ELi80EEEEEEEEEvNT_6ParamsE:
[----:B------:R-:W-:Y:S01]  /*0000*/  LDC R1, c[0x0][0x28] ;  /* 0x00000a00ff017b82 */ /* 0x000fe20000000800 */
[----:B------:R-:W-:Y:S05]  /*0010*/  EXIT ;  /* 0x000000000000794d */ /* 0x000fea0003800000 */
.L_x_33:
        /* <DEDUP_REMOVED lines=14> */
.L_x_124:


//--------------------- .text._ZN7cutlass13device_kernelIN5flash19enable_sm80_to_sm89INS1_16FlashAttnBwdSm80INS1_25CollectiveMainloopBwdSm80ILi2ELi1EN4cute5tupleIJNS5_1CILi64EEENS7_ILi80EEENS7_ILi192EEEEEENS_6half_tEfNS_4arch4Sm80ELb0ELb1ELb0ELb0ELb0ELb0ELb1ELb0ELi2ELi4ELi2ELi2ELb0EEENS1_24CollectiveEpilogueBwdGQAISB_fSE_Li256ELb0ELb0EEENS1_19SingleTileSchedulerILb0ELb0ELb0ELi80EEEEEEEEEvNT_6ParamsE --------------------------
	.section	.text._ZN7cutlass13device_kernelIN5flash19enable_sm80_to_sm89INS1_16FlashAttnBwdSm80INS1_25CollectiveMainloopBwdSm80ILi2ELi1EN4cute5tupleIJNS5_1CILi64EEENS7_ILi80EEENS7_ILi192EEEEEENS_6half_tEfNS_4arch4Sm80ELb0ELb1ELb0ELb0ELb0ELb0ELb1ELb0ELi2ELi4ELi2ELi2ELb0EEENS1_24CollectiveEpilogueBwdGQAISB_fSE_Li256ELb0ELb0EEENS1_19SingleTileSchedulerILb0ELb0ELb0ELi80EEEEEEEEEvNT_6ParamsE,"ax",@progbits
	.align	128
.text._ZN7cutlass13device_kernelIN5flash19enable_sm80_to_sm89INS1_16FlashAttnBwdSm80INS1_25CollectiveMainloopBwdSm80ILi2ELi1EN4cute5tupleIJNS5_1CILi64EEENS7_ILi80EEENS7_ILi192EEEEEENS_6half_tEfNS_4arch4Sm80ELb0ELb1ELb0ELb0ELb0ELb0ELb1ELb0ELi2ELi4ELi2ELi2ELb0EEENS1_24CollectiveEpilogueBwdGQAISB_fSE_Li256ELb0ELb0EEENS1_19SingleTileSchedulerILb0ELb0ELb0ELi80EEEEEEEEEvNT_6ParamsE:
        .type           _ZN7cutlass13device_kernelIN5flash19enable_sm80_to_sm89INS1_16FlashAttnBwdSm80INS1_25CollectiveMainloopBwdSm80ILi2ELi1EN4cute5tupleIJNS5_1CILi64EEENS7_ILi80EEENS7_ILi192EEEEEENS_6half_tEfNS_4arch4Sm80ELb0ELb1ELb0ELb0ELb0ELb0ELb1ELb0ELi2ELi4ELi2ELi2ELb0EEENS1_24CollectiveEpilogueBwdGQAISB_fSE_Li256ELb0ELb0EEENS1_19SingleTileSchedulerILb0ELb0ELb0ELi80EEEEEEEEEvNT_6ParamsE,@function
        .size           _ZN7cutlass13device_kernelIN5flash19enable_sm80_to_sm89INS1_16FlashAttnBwdSm80INS1_25CollectiveMainloopBwdSm80ILi2ELi1EN4cute5tupleIJNS5_1CILi64EEENS7_ILi80EEENS7_ILi192EEEEEENS_6half_tEfNS_4arch4Sm80ELb0ELb1ELb0ELb0ELb0ELb0ELb1ELb0ELi2ELi4ELi2ELi2ELb0EEENS1_24CollectiveEpilogueBwdGQAISB_fSE_Li256ELb0ELb0EEENS1_19SingleTileSchedulerILb0ELb0ELb0ELi80EEEEEEEEEvNT_6ParamsE,(.L_x_125 - _ZN7cutlass13device_kernelIN5flash19enable_sm80_to_sm89INS1_16FlashAttnBwdSm80INS1_25CollectiveMainloopBwdSm80ILi2ELi1EN4cute5tupleIJNS5_1CILi64EEENS7_ILi80EEENS7_ILi192EEEEEENS_6half_tEfNS_4arch4Sm80ELb0ELb1ELb0ELb0ELb0ELb0ELb1ELb0ELi2ELi4ELi2ELi2ELb0EEENS1_24CollectiveEpilogueBwdGQAISB_fSE_Li256ELb0ELb0EEENS1_19SingleTileSchedulerILb0ELb0ELb0ELi80EEEEEEEEEvNT_6ParamsE)
        .other          _ZN7cutlass13device_kernelIN5flash19enable_sm80_to_sm89INS1_16FlashAttnBwdSm80INS1_25CollectiveMainloopBwdSm80ILi2ELi1EN4cute5tupleIJNS5_1CILi64EEENS7_ILi80EEENS7_ILi192EEEEEENS_6half_tEfNS_4arch4Sm80ELb0ELb1ELb0ELb0ELb0ELb0ELb1ELb0ELi2ELi4ELi2ELi2ELb0EEENS1_24CollectiveEpilogueBwdGQAISB_fSE_Li256ELb0ELb0EEENS1_19SingleTileSchedulerILb0ELb0ELb0ELi80EEEEEEEEEvNT_6ParamsE,@"STO_CUDA_ENTRY STV_DEFAULT"
_ZN7cutlass13device_kernelIN5flash19enable_sm80_to_sm89INS1_16FlashAttnBwdSm80INS1_25CollectiveMainloopBwdSm80ILi2ELi1EN4cute5tupleIJNS5_1CILi64EEENS7_ILi80EEENS7_ILi192EEEEEENS_6half_tEfNS_4arch4Sm80ELb0ELb1ELb0ELb0ELb0ELb0ELb1ELb0ELi2ELi4ELi2ELi2ELb0EEENS1_24CollectiveEpilogueBwdGQAISB_fSE_Li256ELb0ELb0EEENS1_19SingleTileSchedulerILb0ELb0ELb0ELi80EEEEEEEEEvNT_6ParamsE:
[----:B------:R-:W-:Y:S01]  /*0000*/  LDC R1, c[0x0][0x28] ;  /* 0x00000a00ff017b82 */ /* 0x000fe20000000800 */
[----:B------:R-:W-:Y:S05]  /*0010*/  EXIT ;  /* 0x000000000000794d */ /* 0x000fea0003800000 */
.L_x_34:
        /* <DEDUP_REMOVED lines=14> */
.L_x_125:


//--------------------- .text._ZN7cutlass13device_kernelIN5flash19enable_sm80_to_sm89INS1_16FlashAttnBwdSm80INS1_25CollectiveMainloopBwdSm80ILi2ELi1EN4cute5tupleIJNS5_1CILi64EEENS7_ILi80EEENS7_ILi192EEEEEENS_6half_tEfNS_4arch4Sm80ELb0ELb1ELb0ELb0ELb1ELb0ELb1ELb0ELi2ELi4ELi2ELi2ELb0EEENS1_24CollectiveEpilogueBwdGQAISB_fSE_Li256ELb0ELb1EEENS1_19SingleTileSchedulerILb0ELb0ELb0ELi80EEEEEEEEEvNT_6ParamsE --------------------------
	.section	.text._ZN7cutlass13device_kernelIN5flash19enable_sm80_to_sm89INS1_16FlashAttnBwdSm80INS1_25CollectiveMainloopBwdSm80ILi2ELi1EN4cute5tupleIJNS5_1CILi64EEENS7_ILi80EEENS7_ILi192EEEEEENS_6half_tEfNS_4arch4Sm80ELb0ELb1ELb0ELb0ELb1ELb0ELb1ELb0ELi2ELi4ELi2ELi2ELb0EEENS1_24CollectiveEpilogueBwdGQAISB_fSE_Li256ELb0ELb1EEENS1_19SingleTileSchedulerILb0ELb0ELb0ELi80EEEEEEEEEvNT_6ParamsE,"ax",@progbits
	.align	128
.text._ZN7cutlass13device_kernelIN5flash19enable_sm80_to_sm89INS1_16FlashAttnBwdSm80INS1_25CollectiveMainloopBwdSm80ILi2ELi1EN4cute5tupleIJNS5_1CILi64EEENS7_ILi80EEENS7_ILi192EEEEEENS_6half_tEfNS_4arch4Sm80ELb0ELb1ELb0ELb0ELb1ELb0ELb1ELb0ELi2ELi4ELi2ELi2ELb0EEENS1_24CollectiveEpilogueBwdGQAISB_fSE_Li256ELb0ELb1EEENS1_19SingleTileSchedulerILb0ELb0ELb0ELi80EEEEEEEEEvNT_6ParamsE:
        .type           _ZN7cutlass13device_kernelIN5flash19enable_sm80_to_sm89INS1_16FlashAttnBwdSm80INS1_25CollectiveMainloopBwdSm80ILi2ELi1EN4cute5tupleIJNS5_1CILi64EEENS7_ILi80EEENS7_ILi192EEEEEENS_6half_tEfNS_4arch4Sm80ELb0ELb1ELb0ELb0ELb1ELb0ELb1ELb0ELi2ELi4ELi2ELi2ELb0EEENS1_24CollectiveEpilogueBwdGQAISB_fSE_Li256ELb0ELb1EEENS1_19SingleTileSchedulerILb0ELb0ELb0ELi80EEEEEEEEEvNT_6ParamsE,@function
        .size           _ZN7cutlass13device_kernelIN5flash19enable_sm80_to_sm89INS1_16FlashAttnBwdSm80INS1_25CollectiveMainloopBwdSm80ILi2ELi1EN4cute5tupleIJNS5_1CILi64EEENS7_ILi80EEENS7_ILi192EEEEEENS_6half_tEfNS_4arch4Sm80ELb0ELb1ELb0ELb0ELb1ELb0ELb1ELb0ELi2ELi4ELi2ELi2ELb0EEENS1_24CollectiveEpilogueBwdGQAISB_fSE_Li256ELb0ELb1EEENS1_19SingleTileSchedulerILb0ELb0ELb0ELi80EEEEEEEEEvNT_6ParamsE,(.L_x_126 - _ZN7cutlass13device_kernelIN5flash19enable_sm80_to_sm89INS1_16FlashAttnBwdSm80INS1_25CollectiveMainloopBwdSm80ILi2ELi1EN4cute5tupleIJNS5_1CILi64EEENS7_ILi80EEENS7_ILi192EEEEEENS_6half_tEfNS_4arch4Sm80ELb0ELb1ELb0ELb0ELb1ELb0ELb1ELb0ELi2ELi4ELi2ELi2ELb0EEENS1_24CollectiveEpilogueBwdGQAISB_fSE_Li256ELb0ELb1EEENS1_19SingleTileSchedulerILb0ELb0ELb0ELi80EEEEEEEEEvNT_6ParamsE)
        .other          _ZN7cutlass13device_kernelIN5flash19enable_sm80_to_sm89INS1_16FlashAttnBwdSm80INS1_25CollectiveMainloopBwdSm80ILi2ELi1EN4cute5tupleIJNS5_1CILi64EEENS7_ILi80EEENS7_ILi192EEEEEENS_6half_tEfNS_4arch4Sm80ELb0ELb1ELb0ELb0ELb1ELb0ELb1ELb0ELi2ELi4ELi2ELi2ELb0EEENS1_24CollectiveEpilogueBwdGQAISB_fSE_Li256ELb0ELb1EEENS1_19SingleTileSchedulerILb0ELb0ELb0ELi80EEEEEEEEEvNT_6ParamsE,@"STO_CUDA_ENTRY STV_DEFAULT"
_ZN7cutlass13device_kernelIN5flash19enable_sm80_to_sm89INS1_16FlashAttnBwdSm80INS1_25CollectiveMainloopBwdSm80ILi2ELi1EN4cute5tupleIJNS5_1CILi64EEENS7_ILi80EEENS7_ILi192EEEEEENS_6half_tEfNS_4arch4Sm80ELb0ELb1ELb0ELb0ELb1ELb0ELb1ELb0ELi2ELi4ELi2ELi2ELb0EEENS1_24CollectiveEpilogueBwdGQAISB_fSE_Li256ELb0ELb1EEENS1_19SingleTileSchedulerILb0ELb0ELb0ELi80EEEEEEEEEvNT_6ParamsE:
[----:B------:R-:W-:Y:S01]  /*0000*/  LDC R1, c[0x0][0x28] ;  /* 0x00000a00ff017b82 */ /* 0x000fe20000000800 */
[----:B------:R-:W-:Y:S05]  /*0010*/  EXIT ;  /* 0x000000000000794d */ /* 0x000fea0003800000 */
.L_x_35:
        /* <DEDUP_REMOVED lines=14> */
.L_x_126:


//--------------------- .text._ZN7cutlass13device_kernelIN5flash19enable_sm80_to_sm89INS1_16FlashAttnBwdSm80INS1_25CollectiveMainloopBwdSm80ILi2ELi1EN4cute5tupleIJNS5_1CILi64EEENS7_ILi80EEENS7_ILi192EEEEEENS_6half_tEfNS_4arch4Sm80ELb0ELb1ELb0ELb1ELb0ELb0ELb1ELb0ELi2ELi4ELi2ELi2ELb0EEENS1_21CollectiveEpilogueBwdISB_SC_SE_Li256ELb1ELb1ELi4EEENS1_19SingleTileSchedulerILb1ELb0ELb0ELi80EEEEEEEEEvNT_6ParamsE --------------------------
	.section	.text._ZN7cutlass13device_kernelIN5flash19enable_sm80_to_sm89INS1_16FlashAttnBwdSm80INS1_25CollectiveMainloopBwdSm80ILi2ELi1EN4cute5tupleIJNS5_1CILi64EEENS7_ILi80EEENS7_ILi192EEEEEENS_6half_tEfNS_4arch4Sm80ELb0ELb1ELb0ELb1ELb0ELb0ELb1ELb0ELi2ELi4ELi2ELi2ELb0EEENS1_21CollectiveEpilogueBwdISB_SC_SE_Li256ELb1ELb1ELi4EEENS1_19SingleTileSchedulerILb1ELb0ELb0ELi80EEEEEEEEEvNT_6ParamsE,"ax",@progbits
	.align	128
.text._ZN7cutlass13device_kernelIN5flash19enable_sm80_to_sm89INS1_16FlashAttnBwdSm80INS1_25CollectiveMainloopBwdSm80ILi2ELi1EN4cute5tupleIJNS5_1CILi64EEENS7_ILi80EEENS7_ILi192EEEEEENS_6half_tEfNS_4arch4Sm80ELb0ELb1ELb0ELb1ELb0ELb0ELb1ELb0ELi2ELi4ELi2ELi2ELb0EEENS1_21CollectiveEpilogueBwdISB_SC_SE_Li256ELb1ELb1ELi4EEENS1_19SingleTileSchedulerILb1ELb0ELb0ELi80EEEEEEEEEvNT_6ParamsE:
        .type           _ZN7cutlass13device_kernelIN5flash19enable_sm80_to_sm89INS1_16FlashAttnBwdSm80INS1_25CollectiveMainloopBwdSm80ILi2ELi1EN4cute5tupleIJNS5_1CILi64EEENS7_ILi80EEENS7_ILi192EEEEEENS_6half_tEfNS_4arch4Sm80ELb0ELb1ELb0ELb1ELb0ELb0ELb1ELb0ELi2ELi4ELi2ELi2ELb0EEENS1_21CollectiveEpilogueBwdISB_SC_SE_Li256ELb1ELb1ELi4EEENS1_19SingleTileSchedulerILb1ELb0ELb0ELi80EEEEEEEEEvNT_6ParamsE,@function
        .size           _ZN7cutlass13device_kernelIN5flash19enable_sm80_to_sm89INS1_16FlashAttnBwdSm80INS1_25CollectiveMainloopBwdSm80ILi2ELi1EN4cute5tupleIJNS5_1CILi64EEENS7_ILi80EEENS7_ILi192EEEEEENS_6half_tEfNS_4arch4Sm80ELb0ELb1ELb0ELb1ELb0ELb0ELb1ELb0ELi2ELi4ELi2ELi2ELb0EEENS1_21CollectiveEpilogueBwdISB_SC_SE_Li256ELb1ELb1ELi4EEENS1_19SingleTileSchedulerILb1ELb0ELb0ELi80EEEEEEEEEvNT_6ParamsE,(.L_x_127 - _ZN7cutlass13device_kernelIN5flash19enable_sm80_to_sm89INS1_16FlashAttnBwdSm80INS1_25CollectiveMainloopBwdSm80ILi2ELi1EN4cute5tupleIJNS5_1CILi64EEENS7_ILi80EEENS7_ILi192EEEEEENS_6half_tEfNS_4arch4Sm80ELb0ELb1ELb0ELb1ELb0ELb0ELb1ELb0ELi2ELi4ELi2ELi2ELb0EEENS1_21CollectiveEpilogueBwdISB_SC_SE_Li256ELb1ELb1ELi4EEENS1_19SingleTileSchedulerILb1ELb0ELb0ELi80EEEEEEEEEvNT_6ParamsE)
        .other          _ZN7cutlass13device_kernelIN5flash19enable_sm80_to_sm89INS1_16FlashAttnBwdSm80INS1_25CollectiveMainloopBwdSm80ILi2ELi1EN4cute5tupleIJNS5_1CILi64EEENS7_ILi80EEENS7_ILi192EEEEEENS_6half_tEfNS_4arch4Sm80ELb0ELb1ELb0ELb1ELb0ELb0ELb1ELb0ELi2ELi4ELi2ELi2ELb0EEENS1_21CollectiveEpilogueBwdISB_SC_SE_Li256ELb1ELb1ELi4EEENS1_19SingleTileSchedulerILb1ELb0ELb0ELi80EEEEEEEEEvNT_6ParamsE,@"STO_CUDA_ENTRY STV_DEFAULT"
_ZN7cutlass13device_kernelIN5flash19enable_sm80_to_sm89INS1_16FlashAttnBwdSm80INS1_25CollectiveMainloopBwdSm80ILi2ELi1EN4cute5tupleIJNS5_1CILi64EEENS7_ILi80EEENS7_ILi192EEEEEENS_6half_tEfNS_4arch4Sm80ELb0ELb1ELb0ELb1ELb0ELb0ELb1ELb0ELi2ELi4ELi2ELi2ELb0EEENS1_21CollectiveEpilogueBwdISB_SC_SE_Li256ELb1ELb1ELi4EEENS1_19SingleTileSchedulerILb1ELb0ELb0ELi80EEEEEEEEEvNT_6ParamsE:
[----:B------:R-:W-:Y:S01]  /*0000*/  LDC R1, c[0x0][0x28] ;  /* 0x00000a00ff017b82 */ /* 0x000fe20000000800 */
[----:B------:R-:W-:Y:S05]  /*0010*/  EXIT ;  /* 0x000000000000794d */ /* 0x000fea0003800000 */
.L_x_36:
        /* <DEDUP_REMOVED lines=14> */
.L_x_127:


//--------------------- .text._ZN7cutlass13device_kernelIN5flash19enable_sm80_to_sm89INS1_16FlashAttnBwdSm80INS1_25CollectiveMainloopBwdSm80ILi2ELi1EN4cute5tupleIJNS5_1CILi64EEENS7_ILi80EEENS7_ILi192EEEEEENS_6half_tEfNS_4arch4Sm80ELb0ELb1ELb0ELb1ELb1ELb0ELb1ELb0ELi2ELi4ELi2ELi2ELb0EEENS1_21CollectiveEpilogueBwdISB_SC_SE_Li256ELb1ELb1ELi4EEENS1_19SingleTileSchedulerILb1ELb0ELb0ELi80EEEEEEEEEvNT_6ParamsE --------------------------
	.section	.text._ZN7cutlass13device_kernelIN5flash19enable_sm80_to_sm89INS1_16FlashAttnBwdSm80INS1_25CollectiveMainloopBwdSm80ILi2ELi1EN4cute5tupleIJNS5_1CILi64EEENS7_ILi80EEENS7_ILi192EEEEEENS_6half_tEfNS_4arch4Sm80ELb0ELb1ELb0ELb1ELb1ELb0ELb1ELb0ELi2ELi4ELi2ELi2ELb0EEENS1_21CollectiveEpilogueBwdISB_SC_SE_Li256ELb1ELb1ELi4EEENS1_19SingleTileSchedulerILb1ELb0ELb0ELi80EEEEEEEEEvNT_6ParamsE,"ax",@progbits
	.align	128
.text._ZN7cutlass13device_kernelIN5flash19enable_sm80_to_sm89INS1_16FlashAttnBwdSm80INS1_25CollectiveMainloopBwdSm80ILi2ELi1EN4cute5tupleIJNS5_1CILi64EEENS7_ILi80EEENS7_ILi192EEEEEENS_6half_tEfNS_4arch4Sm80ELb0ELb1ELb0ELb1ELb1ELb0ELb1ELb0ELi2ELi4ELi2ELi2ELb0EEENS1_21CollectiveEpilogueBwdISB_SC_SE_Li256ELb1ELb1ELi4EEENS1_19SingleTileSchedulerILb1ELb0ELb0ELi80EEEEEEEEEvNT_6ParamsE:
        .type           _ZN7cutlass13device_kernelIN5flash19enable_sm80_to_sm89INS1_16FlashAttnBwdSm80INS1_25CollectiveMainloopBwdSm80ILi2ELi1EN4cute5tupleIJNS5_1CILi64EEENS7_ILi80EEENS7_ILi192EEEEEENS_6half_tEfNS_4arch4Sm80ELb0ELb1ELb0ELb1ELb1ELb0ELb1ELb0ELi2ELi4ELi2ELi2ELb0EEENS1_21CollectiveEpilogueBwdISB_SC_SE_Li256ELb1ELb1ELi4EEENS1_19SingleTileSchedulerILb1ELb0ELb0ELi80EEEEEEEEEvNT_6ParamsE,@function
        .size           _ZN7cutlass13device_kernelIN5flash19enable_sm80_to_sm89INS1_16FlashAttnBwdSm80INS1_25CollectiveMainloopBwdSm80ILi2ELi1EN4cute5tupleIJNS5_1CILi64EEENS7_ILi80EEENS7_ILi192EEEEEENS_6half_tEfNS_4arch4Sm80ELb0ELb1ELb0ELb1ELb1ELb0ELb1ELb0ELi2ELi4ELi2ELi2ELb0EEENS1_21CollectiveEpilogueBwdISB_SC_SE_Li256ELb1ELb1ELi4EEENS1_19SingleTileSchedulerILb1ELb0ELb0ELi80EEEEEEEEEvNT_6ParamsE,(.L_x_128 - _ZN7cutlass13device_kernelIN5flash19enable_sm80_to_sm89INS1_16FlashAttnBwdSm80INS1_25CollectiveMainloopBwdSm80ILi2ELi1EN4cute5tupleIJNS5_1CILi64EEENS7_ILi80EEENS7_ILi192EEEEEENS_6half_tEfNS_4arch4Sm80ELb0ELb1ELb0ELb1ELb1ELb0ELb1ELb0ELi2ELi4ELi2ELi2ELb0EEENS1_21CollectiveEpilogueBwdISB_SC_SE_Li256ELb1ELb1ELi4EEENS1_19SingleTileSchedulerILb1ELb0ELb0ELi80EEEEEEEEEvNT_6ParamsE)
        .other          _ZN7cutlass13device_kernelIN5flash19enable_sm80_to_sm89INS1_16FlashAttnBwdSm80INS1_25CollectiveMainloopBwdSm80ILi2ELi1EN4cute5tupleIJNS5_1CILi64EEENS7_ILi80EEENS7_ILi192EEEEEENS_6half_tEfNS_4arch4Sm80ELb0ELb1ELb0ELb1ELb1ELb0ELb1ELb0ELi2ELi4ELi2ELi2ELb0EEENS1_21CollectiveEpilogueBwdISB_SC_SE_Li256ELb1ELb1ELi4EEENS1_19SingleTileSchedulerILb1ELb0ELb0ELi80EEEEEEEEEvNT_6ParamsE,@"STO_CUDA_ENTRY STV_DEFAULT"
_ZN7cutlass13device_kernelIN5flash19enable_sm80_to_sm89INS1_16FlashAttnBwdSm80INS1_25CollectiveMainloopBwdSm80ILi2ELi1EN4cute5tupleIJNS5_1CILi64EEENS7_ILi80EEENS7_ILi192EEEEEENS_6half_tEfNS_4arch4Sm80ELb0ELb1ELb0ELb1ELb1ELb0ELb1ELb0ELi2ELi4ELi2ELi2ELb0EEENS1_21CollectiveEpilogueBwdISB_SC_SE_Li256ELb1ELb1ELi4EEENS1_19SingleTileSchedulerILb1ELb0ELb0ELi80EEEEEEEEEvNT_6ParamsE:
[----:B------:R-:W-:Y:S01]  /*0000*/  LDC R1, c[0x0][0x28] ;  /* 0x00000a00ff017b82 */ /* 0x000fe20000000800 */
[----:B------:R-:W-:Y:S05]  /*0010*/  EXIT ;  /* 0x000000000000794d */ /* 0x000fea0003800000 */
.L_x_37:
        /* <DEDUP_REMOVED lines=14> */
.L_x_128:


//--------------------- .text._ZN7cutlass13device_kernelIN5flash19enable_sm80_to_sm89INS1_16FlashAttnBwdSm80INS1_25CollectiveMainloopBwdSm80ILi2ELi1EN4cute5tupleIJNS5_1CILi64EEENS7_ILi80EEENS7_ILi192EEEEEENS_6half_tEfNS_4arch4Sm80ELb0ELb1ELb0ELb1ELb0ELb0ELb1ELb0ELi2ELi4ELi2ELi2ELb0EEENS1_24CollectiveEpilogueBwdGQAISB_fSE_Li256ELb1ELb0EEENS1_19SingleTileSchedulerILb1ELb0ELb0ELi80EEEEEEEEEvNT_6ParamsE --------------------------
	.section	.text._ZN7cutlass13device_kernelIN5flash19enable_sm80_to_sm89INS1_16FlashAttnBwdSm80INS1_25CollectiveMainloopBwdSm80ILi2ELi1EN4cute5tupleIJNS5_1CILi64EEENS7_ILi80EEENS7_ILi192EEEEEENS_6half_tEfNS_4arch4Sm80ELb0ELb1ELb0ELb1ELb0ELb0ELb1ELb0ELi2ELi4ELi2ELi2ELb0EEENS1_24CollectiveEpilogueBwdGQAISB_fSE_Li256ELb1ELb0EEENS1_19SingleTileSchedulerILb1ELb0ELb0ELi80EEEEEEEEEvNT_6ParamsE,"ax",@progbits
	.align	128
.text._ZN7cutlass13device_kernelIN5flash19enable_sm80_to_sm89INS1_16FlashAttnBwdSm80INS1_25CollectiveMainloopBwdSm80ILi2ELi1EN4cute5tupleIJNS5_1CILi64EEENS7_ILi80EEENS7_ILi192EEEEEENS_6half_tEfNS_4arch4Sm80ELb0ELb1ELb0ELb1ELb0ELb0ELb1ELb0ELi2ELi4ELi2ELi2ELb0EEENS1_24CollectiveEpilogueBwdGQAISB_fSE_Li256ELb1ELb0EEENS1_19SingleTileSchedulerILb1ELb0ELb0ELi80EEEEEEEEEvNT_6ParamsE:
        .type           _ZN7cutlass13device_kernelIN5flash19enable_sm80_to_sm89INS1_16FlashAttnBwdSm80INS1_25CollectiveMainloopBwdSm80ILi2ELi1EN4cute5tupleIJNS5_1CILi64EEENS7_ILi80EEENS7_ILi192EEEEEENS_6half_tEfNS_4arch4Sm80ELb0ELb1ELb0ELb1ELb0ELb0ELb1ELb0ELi2ELi4ELi2ELi2ELb0EEENS1_24CollectiveEpilogueBwdGQAISB_fSE_Li256ELb1ELb0EEENS1_19SingleTileSchedulerILb1ELb0ELb0ELi80EEEEEEEEEvNT_6ParamsE,@function
        .size           _ZN7cutlass13device_kernelIN5flash19enable_sm80_to_sm89INS1_16FlashAttnBwdSm80INS1_25CollectiveMainloopBwdSm80ILi2ELi1EN4cute5tupleIJNS5_1CILi64EEENS7_ILi80EEENS7_ILi192EEEEEENS_6half_tEfNS_4arch4Sm80ELb0ELb1ELb0ELb1ELb0ELb0ELb1ELb0ELi2ELi4ELi2ELi2ELb0EEENS1_24CollectiveEpilogueBwdGQAISB_fSE_Li256ELb1ELb0EEENS1_19SingleTileSchedulerILb1ELb0ELb0ELi80EEEEEEEEEvNT_6ParamsE,(.L_x_129 - _ZN7cutlass13device_kernelIN5flash19enable_sm80_to_sm89INS1_16FlashAttnBwdSm80INS1_25CollectiveMainloopBwdSm80ILi2ELi1EN4cute5tupleIJNS5_1CILi64EEENS7_ILi80EEENS7_ILi192EEEEEENS_6half_tEfNS_4arch4Sm80ELb0ELb1ELb0ELb1ELb0ELb0ELb1ELb0ELi2ELi4ELi2ELi2ELb0EEENS1_24CollectiveEpilogueBwdGQAISB_fSE_Li256ELb1ELb0EEENS1_19SingleTileSchedulerILb1ELb0ELb0ELi80EEEEEEEEEvNT_6ParamsE)
        .other          _ZN7cutlass13device_kernelIN5flash19enable_sm80_to_sm89INS1_16FlashAttnBwdSm80INS1_25CollectiveMainloopBwdSm80ILi2ELi1EN4cute5tupleIJNS5_1CILi64EEENS7_ILi80EEENS7_ILi192EEEEEENS_6half_tEfNS_4arch4Sm80ELb0ELb1ELb0ELb1ELb0ELb0ELb1ELb0ELi2ELi4ELi2ELi2ELb0EEENS1_24CollectiveEpilogueBwdGQAISB_fSE_Li256ELb1ELb0EEENS1_19SingleTileSchedulerILb1ELb0ELb0ELi80EEEEEEEEEvNT_6ParamsE,@"STO_CUDA_ENTRY STV_DEFAULT"
_ZN7cutlass13device_kernelIN5flash19enable_sm80_to_sm89INS1_16FlashAttnBwdSm80INS1_25CollectiveMainloopBwdSm80ILi2ELi1EN4cute5tupleIJNS5_1CILi64EEENS7_ILi80EEENS7_ILi192EEEEEENS_6half_tEfNS_4arch4Sm80ELb0ELb1ELb0ELb1ELb0ELb0ELb1ELb0ELi2ELi4ELi2ELi2ELb0EEENS1_24CollectiveEpilogueBwdGQAISB_fSE_Li256ELb1ELb0EEENS1_19SingleTileSchedulerILb1ELb0ELb0ELi80EEEEEEEEEvNT_6ParamsE:
[----:B------:R-:W-:Y:S01]  /*0000*/  LDC R1, c[0x0][0x28] ;  /* 0x00000a00ff017b82 */ /* 0x000fe20000000800 */
[----:B------:R-:W-:Y:S05]  /*0010*/  EXIT ;  /* 0x000000000000794d */ /* 0x000fea0003800000 */
.L_x_38:
        /* <DEDUP_REMOVED lines=14> */
.L_x_129:


//--------------------- .text._ZN7cutlass13device_kernelIN5flash19enable_sm80_to_sm89INS1_16FlashAttnBwdSm80INS1_25CollectiveMainloopBwdSm80ILi2ELi1EN4cute5tupleIJNS5_1CILi64EEENS7_ILi80EEENS7_ILi192EEEEEENS_6half_tEfNS_4arch4Sm80ELb0ELb1ELb0ELb1ELb1ELb0ELb1ELb0ELi2ELi4ELi2ELi2ELb0EEENS1_24CollectiveEpilogueBwdGQAISB_fSE_Li256ELb1ELb1EEENS1_19SingleTileSchedulerILb1ELb0ELb0ELi80EEEEEEEEEvNT_6ParamsE --------------------------
	.section	.text._ZN7cutlass13device_kernelIN5flash19enable_sm80_to_sm89INS1_16FlashAttnBwdSm80INS1_25CollectiveMainloopBwdSm80ILi2ELi1EN4cute5tupleIJNS5_1CILi64EEENS7_ILi80EEENS7_ILi192EEEEEENS_6half_tEfNS_4arch4Sm80ELb0ELb1ELb0ELb1ELb1ELb0ELb1ELb0ELi2ELi4ELi2ELi2ELb0EEENS1_24CollectiveEpilogueBwdGQAISB_fSE_Li256ELb1ELb1EEENS1_19SingleTileSchedulerILb1ELb0ELb0ELi80EEEEEEEEEvNT_6ParamsE,"ax",@progbits
	.align	128
.text._ZN7cutlass13device_kernelIN5flash19enable_sm80_to_sm89INS1_16FlashAttnBwdSm80INS1_25CollectiveMainloopBwdSm80ILi2ELi1EN4cute5tupleIJNS5_1CILi64EEENS7_ILi80EEENS7_ILi192EEEEEENS_6half_tEfNS_4arch4Sm80ELb0ELb1ELb0ELb1ELb1ELb0ELb1ELb0ELi2ELi4ELi2ELi2ELb0EEENS1_24CollectiveEpilogueBwdGQAISB_fSE_Li256ELb1ELb1EEENS1_19SingleTileSchedulerILb1ELb0ELb0ELi80EEEEEEEEEvNT_6ParamsE:
        .type           _ZN7cutlass13device_kernelIN5flash19enable_sm80_to_sm89INS1_16FlashAttnBwdSm80INS1_25CollectiveMainloopBwdSm80ILi2ELi1EN4cute5tupleIJNS5_1CILi64EEENS7_ILi80EEENS7_ILi192EEEEEENS_6half_tEfNS_4arch4Sm80ELb0ELb1ELb0ELb1ELb1ELb0ELb1ELb0ELi2ELi4ELi2ELi2ELb0EEENS1_24CollectiveEpilogueBwdGQAISB_fSE_Li256ELb1ELb1EEENS1_19SingleTileSchedulerILb1ELb0ELb0ELi80EEEEEEEEEvNT_6ParamsE,@function
        .size           _ZN7cutlass13device_kernelIN5flash19enable_sm80_to_sm89INS1_16FlashAttnBwdSm80INS1_25CollectiveMainloopBwdSm80ILi2ELi1EN4cute5tupleIJNS5_1CILi64EEENS7_ILi80EEENS7_ILi192EEEEEENS_6half_tEfNS_4arch4Sm80ELb0ELb1ELb0ELb1ELb1ELb0ELb1ELb0ELi2ELi4ELi2ELi2ELb0EEENS1_24CollectiveEpilogueBwdGQAISB_fSE_Li256ELb1ELb1EEENS1_19SingleTileSchedulerILb1ELb0ELb0ELi80EEEEEEEEEvNT_6ParamsE,(.L_x_130 - _ZN7cutlass13device_kernelIN5flash19enable_sm80_to_sm89INS1_16FlashAttnBwdSm80INS1_25CollectiveMainloopBwdSm80ILi2ELi1EN4cute5tupleIJNS5_1CILi64EEENS7_ILi80EEENS7_ILi192EEEEEENS_6half_tEfNS_4arch4Sm80ELb0ELb1ELb0ELb1ELb1ELb0ELb1ELb0ELi2ELi4ELi2ELi2ELb0EEENS1_24CollectiveEpilogueBwdGQAISB_fSE_Li256ELb1ELb1EEENS1_19SingleTileSchedulerILb1ELb0ELb0ELi80EEEEEEEEEvNT_6ParamsE)
        .other          _ZN7cutlass13device_kernelIN5flash19enable_sm80_to_sm89INS1_16FlashAttnBwdSm80INS1_25CollectiveMainloopBwdSm80ILi2ELi1EN4cute5tupleIJNS5_1CILi64EEENS7_ILi80EEENS7_ILi192EEEEEENS_6half_tEfNS_4arch4Sm80ELb0ELb1ELb0ELb1ELb1ELb0ELb1ELb0ELi2ELi4ELi2ELi2ELb0EEENS1_24CollectiveEpilogueBwdGQAISB_fSE_Li256ELb1ELb1EEENS1_19SingleTileSchedulerILb1ELb0ELb0ELi80EEEEEEEEEvNT_6ParamsE,@"STO_CUDA_ENTRY STV_DEFAULT"
_ZN7cutlass13device_kernelIN5flash19enable_sm80_to_sm89INS1_16FlashAttnBwdSm80INS1_25CollectiveMainloopBwdSm80ILi2ELi1EN4cute5tupleIJNS5_1CILi64EEENS7_ILi80EEENS7_ILi192EEEEEENS_6half_tEfNS_4arch4Sm80ELb0ELb1ELb0ELb1ELb1ELb0ELb1ELb0ELi2ELi4ELi2ELi2ELb0EEENS1_24CollectiveEpilogueBwdGQAISB_fSE_Li256ELb1ELb1EEENS1_19SingleTileSchedulerILb1ELb0ELb0ELi80EEEEEEEEEvNT_6ParamsE:
[----:B------:R-:W-:Y:S01]  /*0000*/  LDC R1, c[0x0][0x28] ;  /* 0x00000a00ff017b82 */ /* 0x000fe20000000800 */
[----:B------:R-:W-:Y:S05]  /*0010*/  EXIT ;  /* 0x000000000000794d */ /* 0x000fea0003800000 */
.L_x_39:
        /* <DEDUP_REMOVED lines=14> */
.L_x_130:


//--------------------- .text._ZN7cutlass13device_kernelIN5flash19enable_sm80_to_sm89INS1_16FlashAttnBwdSm80INS1_25CollectiveMainloopBwdSm80ILi2ELi1EN4cute5tupleIJNS5_1CILi64EEENS7_ILi80EEENS7_ILi192EEEEEENS_6half_tEfNS_4arch4Sm80ELb1ELb0ELb0ELb0ELb0ELb0ELb1ELb0ELi2ELi4ELi2ELi2ELb0EEENS1_21CollectiveEpilogueBwdISB_SC_SE_Li256ELb0ELb1ELi4EEENS1_25SingleTileBwdLPTSchedulerILb0ELi80ELb0EEEEEEEEEvNT_6ParamsE --------------------------
	.section	.text._ZN7cutlass13device_kernelIN5flash19enable_sm80_to_sm89INS1_16FlashAttnBwdSm80INS1_25CollectiveMainloopBwdSm80ILi2ELi1EN4cute5tupleIJNS5_1CILi64EEENS7_ILi80EEENS7_ILi192EEEEEENS_6half_tEfNS_4arch4Sm80ELb1ELb0ELb0ELb0ELb0ELb0ELb1ELb0ELi2ELi4ELi2ELi2ELb0EEENS1_21CollectiveEpilogueBwdISB_SC_SE_Li256ELb0ELb1ELi4EEENS1_25SingleTileBwdLPTSchedulerILb0ELi80ELb0EEEEEEEEEvNT_6ParamsE,"ax",@progbits
	.align	128
.text._ZN7cutlass13device_kernelIN5flash19enable_sm80_to_sm89INS1_16FlashAttnBwdSm80INS1_25CollectiveMainloopBwdSm80ILi2ELi1EN4cute5tupleIJNS5_1CILi64EEENS7_ILi80EEENS7_ILi192EEEEEENS_6half_tEfNS_4arch4Sm80ELb1ELb0ELb0ELb0ELb0ELb0ELb1ELb0ELi2ELi4ELi2ELi2ELb0EEENS1_21CollectiveEpilogueBwdISB_SC_SE_Li256ELb0ELb1ELi4EEENS1_25SingleTileBwdLPTSchedulerILb0ELi80ELb0EEEEEEEEEvNT_6ParamsE:
        .type           _ZN7cutlass13device_kernelIN5flash19enable_sm80_to_sm89INS1_16FlashAttnBwdSm80INS1_25CollectiveMainloopBwdSm80ILi2ELi1EN4cute5tupleIJNS5_1CILi64EEENS7_ILi80EEENS7_ILi192EEEEEENS_6half_tEfNS_4arch4Sm80ELb1ELb0ELb0ELb0ELb0ELb0ELb1ELb0ELi2ELi4ELi2ELi2ELb0EEENS1_21CollectiveEpilogueBwdISB_SC_SE_Li256ELb0ELb1ELi4EEENS1_25SingleTileBwdLPTSchedulerILb0ELi80ELb0EEEEEEEEEvNT_6ParamsE,@function
        .size           _ZN7cutlass13device_kernelIN5flash19enable_sm80_to_sm89INS1_16FlashAttnBwdSm80INS1_25CollectiveMainloopBwdSm80ILi2ELi1EN4cute5tupleIJNS5_1CILi64EEENS7_ILi80EEENS7_ILi192EEEEEENS_6half_tEfNS_4arch4Sm80ELb1ELb0ELb0ELb0ELb0ELb0ELb1ELb0ELi2ELi4ELi2ELi2ELb0EEENS1_21CollectiveEpilogueBwdISB_SC_SE_Li256ELb0ELb1ELi4EEENS1_25SingleTileBwdLPTSchedulerILb0ELi80ELb0EEEEEEEEEvNT_6ParamsE,(.L_x_131 - _ZN7cutlass13device_kernelIN5flash19enable_sm80_to_sm89INS1_16FlashAttnBwdSm80INS1_25CollectiveMainloopBwdSm80ILi2ELi1EN4cute5tupleIJNS5_1CILi64EEENS7_ILi80EEENS7_ILi192EEEEEENS_6half_tEfNS_4arch4Sm80ELb1ELb0ELb0ELb0ELb0ELb0ELb1ELb0ELi2ELi4ELi2ELi2ELb0EEENS1_21CollectiveEpilogueBwdISB_SC_SE_Li256ELb0ELb1ELi4EEENS1_25SingleTileBwdLPTSchedulerILb0ELi80ELb0EEEEEEEEEvNT_6ParamsE)
        .other          _ZN7cutlass13device_kernelIN5flash19enable_sm80_to_sm89INS1_16FlashAttnBwdSm80INS1_25CollectiveMainloopBwdSm80ILi2ELi1EN4cute5tupleIJNS5_1CILi64EEENS7_ILi80EEENS7_ILi192EEEEEENS_6half_tEfNS_4arch4Sm80ELb1ELb0ELb0ELb0ELb0ELb0ELb1ELb0ELi2ELi4ELi2ELi2ELb0EEENS1_21CollectiveEpilogueBwdISB_SC_SE_Li256ELb0ELb1ELi4EEENS1_25SingleTileBwdLPTSchedulerILb0ELi80ELb0EEEEEEEEEvNT_6ParamsE,@"STO_CUDA_ENTRY STV_DEFAULT"
_ZN7cutlass13device_kernelIN5flash19enable_sm80_to_sm89INS1_16FlashAttnBwdSm80INS1_25CollectiveMainloopBwdSm80ILi2ELi1EN4cute5tupleIJNS5_1CILi64EEENS7_ILi80EEENS7_ILi192EEEEEENS_6half_tEfNS_4arch4Sm80ELb1ELb0ELb0ELb0ELb0ELb0ELb1ELb0ELi2ELi4ELi2ELi2ELb0EEENS1_21CollectiveEpilogueBwdISB_SC_SE_Li256ELb0ELb1ELi4EEENS1_25SingleTileBwdLPTSchedulerILb0ELi80ELb0EEEEEEEEEvNT_6ParamsE:
[----:B------:R-:W-:Y:S01]  /*0000*/  LDC R1, c[0x0][0x28] ;  /* 0x00000a00ff017b82 */ /* 0x000fe20000000800 */
[----:B------:R-:W-:Y:S05]  /*0010*/  EXIT ;  /* 0x000000000000794d */ /* 0x000fea0003800000 */
.L_x_40:
        /* <DEDUP_REMOVED lines=14> */
.L_x_131:


//--------------------- .text._ZN7cutlass13device_kernelIN5flash19enable_sm80_to_sm89INS1_16FlashAttnBwdSm80INS1_25CollectiveMainloopBwdSm80ILi2ELi1EN4cute5tupleIJNS5_1CILi64EEENS7_ILi80EEENS7_ILi192EEEEEENS_6half_tEfNS_4arch4Sm80ELb1ELb0ELb0ELb0ELb1ELb0ELb1ELb0ELi2ELi4ELi2ELi2ELb0EEENS1_21CollectiveEpilogueBwdISB_SC_SE_Li256ELb0ELb1ELi4EEENS1_25SingleTileBwdLPTSchedulerILb0ELi80ELb1EEEEEEEEEvNT_6ParamsE --------------------------
	.section	.text._ZN7cutlass13device_kernelIN5flash19enable_sm80_to_sm89INS1_16FlashAttnBwdSm80INS1_25CollectiveMainloopBwdSm80ILi2ELi1EN4cute5tupleIJNS5_1CILi64EEENS7_ILi80EEENS7_ILi192EEEEEENS_6half_tEfNS_4arch4Sm80ELb1ELb0ELb0ELb0ELb1ELb0ELb1ELb0ELi2ELi4ELi2ELi2ELb0EEENS1_21CollectiveEpilogueBwdISB_SC_SE_Li256ELb0ELb1ELi4EEENS1_25SingleTileBwdLPTSchedulerILb0ELi80ELb1EEEEEEEEEvNT_6ParamsE,"ax",@progbits
	.align	128
.text._ZN7cutlass13device_kernelIN5flash19enable_sm80_to_sm89INS1_16FlashAttnBwdSm80INS1_25CollectiveMainloopBwdSm80ILi2ELi1EN4cute5tupleIJNS5_1CILi64EEENS7_ILi80EEENS7_ILi192EEEEEENS_6half_tEfNS_4arch4Sm80ELb1ELb0ELb0ELb0ELb1ELb0ELb1ELb0ELi2ELi4ELi2ELi2ELb0EEENS1_21CollectiveEpilogueBwdISB_SC_SE_Li256ELb0ELb1ELi4EEENS1_25SingleTileBwdLPTSchedulerILb0ELi80ELb1EEEEEEEEEvNT_6ParamsE:
        .type           _ZN7cutlass13device_kernelIN5flash19enable_sm80_to_sm89INS1_16FlashAttnBwdSm80INS1_25CollectiveMainloopBwdSm80ILi2ELi1EN4cute5tupleIJNS5_1CILi64EEENS7_ILi80EEENS7_ILi192EEEEEENS_6half_tEfNS_4arch4Sm80ELb1ELb0ELb0ELb0ELb1ELb0ELb1ELb0ELi2ELi4ELi2ELi2ELb0EEENS1_21CollectiveEpilogueBwdISB_SC_SE_Li256ELb0ELb1ELi4EEENS1_25SingleTileBwdLPTSchedulerILb0ELi80ELb1EEEEEEEEEvNT_6ParamsE,@function
        .size           _ZN7cutlass13device_kernelIN5flash19enable_sm80_to_sm89INS1_16FlashAttnBwdSm80INS1_25CollectiveMainloopBwdSm80ILi2ELi1EN4cute5tupleIJNS5_1CILi64EEENS7_ILi80EEENS7_ILi192EEEEEENS_6half_tEfNS_4arch4Sm80ELb1ELb0ELb0ELb0ELb1ELb0ELb1ELb0ELi2ELi4ELi2ELi2ELb0EEENS1_21CollectiveEpilogueBwdISB_SC_SE_Li256ELb0ELb1ELi4EEENS1_25SingleTileBwdLPTSchedulerILb0ELi80ELb1EEEEEEEEEvNT_6ParamsE,(.L_x_132 - _ZN7cutlass13device_kernelIN5flash19enable_sm80_to_sm89INS1_16FlashAttnBwdSm80INS1_25CollectiveMainloopBwdSm80ILi2ELi1EN4cute5tupleIJNS5_1CILi64EEENS7_ILi80EEENS7_ILi192EEEEEENS_6half_tEfNS_4arch4Sm80ELb1ELb0ELb0ELb0ELb1ELb0ELb1ELb0ELi2ELi4ELi2ELi2ELb0EEENS1_21CollectiveEpilogueBwdISB_SC_SE_Li256ELb0ELb1ELi4EEENS1_25SingleTileBwdLPTSchedulerILb0ELi80ELb1EEEEEEEEEvNT_6ParamsE)
        .other          _ZN7cutlass13device_kernelIN5flash19enable_sm80_to_sm89INS1_16FlashAttnBwdSm80INS1_25CollectiveMainloopBwdSm80ILi2ELi1EN4cute5tupleIJNS5_1CILi64EEENS7_ILi80EEENS7_ILi192EEEEEENS_6half_tEfNS_4arch4Sm80ELb1ELb0ELb0ELb0ELb1ELb0ELb1ELb0ELi2ELi4ELi2ELi2ELb0EEENS1_21CollectiveEpilogueBwdISB_SC_SE_Li256ELb0ELb1ELi4EEENS1_25SingleTileBwdLPTSchedulerILb0ELi80ELb1EEEEEEEEEvNT_6ParamsE,@"STO_CUDA_ENTRY STV_DEFAULT"
_ZN7cutlass13device_kernelIN5flash19enable_sm80_to_sm89INS1_16FlashAttnBwdSm80INS1_25CollectiveMainloopBwdSm80ILi2ELi1EN4cute5tupleIJNS5_1CILi64EEENS7_ILi80EEENS7_ILi192EEEEEENS_6half_tEfNS_4arch4Sm80ELb1ELb0ELb0ELb0ELb1ELb0ELb1ELb0ELi2ELi4ELi2ELi2ELb0EEENS1_21CollectiveEpilogueBwdISB_SC_SE_Li256ELb0ELb1ELi4EEENS1_25SingleTileBwdLPTSchedulerILb0ELi80ELb1EEEEEEEEEvNT_6ParamsE:
[----:B------:R-:W-:Y:S01]  /*0000*/  LDC R1, c[0x0][0x28] ;  /* 0x00000a00ff017b82 */ /* 0x000fe20000000800 */
[----:B------:R-:W-:Y:S05]  /*0010*/  EXIT ;  /* 0x000000000000794d */ /* 0x000fea0003800000 */
.L_x_41:
        /* <DEDUP_REMOVED lines=14> */
.L_x_132:


//--------------------- .text._ZN7cutlass13device_kernelIN5flash19enable_sm80_to_sm89INS1_16FlashAttnBwdSm80INS1_25CollectiveMainloopBwdSm80ILi2ELi1EN4cute5tupleIJNS5_1CILi64EEENS7_ILi80EEENS7_ILi192EEEEEENS_6half_tEfNS_4arch4Sm80ELb1ELb0ELb0ELb0ELb0ELb0ELb1ELb0ELi2ELi4ELi2ELi2ELb0EEENS1_24CollectiveEpilogueBwdGQAISB_fSE_Li256ELb0ELb0EEENS1_25SingleTileBwdLPTSchedulerILb0ELi80ELb0EEEEEEEEEvNT_6ParamsE --------------------------
	.section	.text._ZN7cutlass13device_kernelIN5flash19enable_sm80_to_sm89INS1_16FlashAttnBwdSm80INS1_25CollectiveMainloopBwdSm80ILi2ELi1EN4cute5tupleIJNS5_1CILi64EEENS7_ILi80EEENS7_ILi192EEEEEENS_6half_tEfNS_4arch4Sm80ELb1ELb0ELb0ELb0ELb0ELb0ELb1ELb0ELi2ELi4ELi2ELi2ELb0EEENS1_24CollectiveEpilogueBwdGQAISB_fSE_Li256ELb0ELb0EEENS1_25SingleTileBwdLPTSchedulerILb0ELi80ELb0EEEEEEEEEvNT_6ParamsE,"ax",@progbits
	.align	128
.text._ZN7cutlass13device_kernelIN5flash19enable_sm80_to_sm89INS1_16FlashAttnBwdSm80INS1_25CollectiveMainloopBwdSm80ILi2ELi1EN4cute5tupleIJNS5_1CILi64EEENS7_ILi80EEENS7_ILi192EEEEEENS_6half_tEfNS_4arch4Sm80ELb1ELb0ELb0ELb0ELb0ELb0ELb1ELb0ELi2ELi4ELi2ELi2ELb0EEENS1_24CollectiveEpilogueBwdGQAISB_fSE_Li256ELb0ELb0EEENS1_25SingleTileBwdLPTSchedulerILb0ELi80ELb0EEEEEEEEEvNT_6ParamsE:
        .type           _ZN7cutlass13device_kernelIN5flash19enable_sm80_to_sm89INS1_16FlashAttnBwdSm80INS1_25CollectiveMainloopBwdSm80ILi2ELi1EN4cute5tupleIJNS5_1CILi64EEENS7_ILi80EEENS7_ILi192EEEEEENS_6half_tEfNS_4arch4Sm80ELb1ELb0ELb0ELb0ELb0ELb0ELb1ELb0ELi2ELi4ELi2ELi2ELb0EEENS1_24CollectiveEpilogueBwdGQAISB_fSE_Li256ELb0ELb0EEENS1_25SingleTileBwdLPTSchedulerILb0ELi80ELb0EEEEEEEEEvNT_6ParamsE,@function
        .size           _ZN7cutlass13device_kernelIN5flash19enable_sm80_to_sm89INS1_16FlashAttnBwdSm80INS1_25CollectiveMainloopBwdSm80ILi2ELi1EN4cute5tupleIJNS5_1CILi64EEENS7_ILi80EEENS7_ILi192EEEEEENS_6half_tEfNS_4arch4Sm80ELb1ELb0ELb0ELb0ELb0ELb0ELb1ELb0ELi2ELi4ELi2ELi2ELb0EEENS1_24CollectiveEpilogueBwdGQAISB_fSE_Li256ELb0ELb0EEENS1_25SingleTileBwdLPTSchedulerILb0ELi80ELb0EEEEEEEEEvNT_6ParamsE,(.L_x_133 - _ZN7cutlass13device_kernelIN5flash19enable_sm80_to_sm89INS1_16FlashAttnBwdSm80INS1_25CollectiveMainloopBwdSm80ILi2ELi1EN4cute5tupleIJNS5_1CILi64EEENS7_ILi80EEENS7_ILi192EEEEEENS_6half_tEfNS_4arch4Sm80ELb1ELb0ELb0ELb0ELb0ELb0ELb1ELb0ELi2ELi4ELi2ELi2ELb0EEENS1_24CollectiveEpilogueBwdGQAISB_fSE_Li256ELb0ELb0EEENS1_25SingleTileBwdLPTSchedulerILb0ELi80ELb0EEEEEEEEEvNT_6ParamsE)
        .other          _ZN7cutlass13device_kernelIN5flash19enable_sm80_to_sm89INS1_16FlashAttnBwdSm80INS1_25CollectiveMainloopBwdSm80ILi2ELi1EN4cute5tupleIJNS5_1CILi64EEENS7_ILi80EEENS7_ILi192EEEEEENS_6half_tEfNS_4arch4Sm80ELb1ELb0ELb0ELb0ELb0ELb0ELb1ELb0ELi2ELi4ELi2ELi2ELb0EEENS1_24CollectiveEpilogueBwdGQAISB_fSE_Li256ELb0ELb0EEENS1_25SingleTileBwdLPTSchedulerILb0ELi80ELb0EEEEEEEEEvNT_6ParamsE,@"STO_CUDA_ENTRY STV_DEFAULT"
_ZN7cutlass13device_kernelIN5flash19enable_sm80_to_sm89INS1_16FlashAttnBwdSm80INS1_25CollectiveMainloopBwdSm80ILi2ELi1EN4cute5tupleIJNS5_1CILi64EEENS7_ILi80EEENS7_ILi192EEEEEENS_6half_tEfNS_4arch4Sm80ELb1ELb0ELb0ELb0ELb0ELb0ELb1ELb0ELi2ELi4ELi2ELi2ELb0EEENS1_24CollectiveEpilogueBwdGQAISB_fSE_Li256ELb0ELb0EEENS1_25SingleTileBwdLPTSchedulerILb0ELi80ELb0EEEEEEEEEvNT_6ParamsE:
[----:B------:R-:W-:Y:S01]  /*0000*/  LDC R1, c[0x0][0x28] ;  /* 0x00000a00ff017b82 */ /* 0x000fe20000000800 */
[----:B------:R-:W-:Y:S05]  /*0010*/  EXIT ;  /* 0x000000000000794d */ /* 0x000fea0003800000 */
.L_x_42:
        /* <DEDUP_REMOVED lines=14> */
.L_x_133:


//--------------------- .text._ZN7cutlass13device_kernelIN5flash19enable_sm80_to_sm89INS1_16FlashAttnBwdSm80INS1_25CollectiveMainloopBwdSm80ILi2ELi1EN4cute5tupleIJNS5_1CILi64EEENS7_ILi80EEENS7_ILi192EEEEEENS_6half_tEfNS_4arch4Sm80ELb1ELb0ELb0ELb0ELb1ELb0ELb1ELb0ELi2ELi4ELi2ELi2ELb0EEENS1_24CollectiveEpilogueBwdGQAISB_fSE_Li256ELb0ELb1EEENS1_25SingleTileBwdLPTSchedulerILb0ELi80ELb1EEEEEEEEEvNT_6ParamsE --------------------------
	.section	.text._ZN7cutlass13device_kernelIN5flash19enable_sm80_to_sm89INS1_16FlashAttnBwdSm80INS1_25CollectiveMainloopBwdSm80ILi2ELi1EN4cute5tupleIJNS5_1CILi64EEENS7_ILi80EEENS7_ILi192EEEEEENS_6half_tEfNS_4arch4Sm80ELb1ELb0ELb0ELb0ELb1ELb0ELb1ELb0ELi2ELi4ELi2ELi2ELb0EEENS1_24CollectiveEpilogueBwdGQAISB_fSE_Li256ELb0ELb1EEENS1_25SingleTileBwdLPTSchedulerILb0ELi80ELb1EEEEEEEEEvNT_6ParamsE,"ax",@progbits
	.align	128
.text._ZN7cutlass13device_kernelIN5flash19enable_sm80_to_sm89INS1_16FlashAttnBwdSm80INS1_25CollectiveMainloopBwdSm80ILi2ELi1EN4cute5tupleIJNS5_1CILi64EEENS7_ILi80EEENS7_ILi192EEEEEENS_6half_tEfNS_4arch4Sm80ELb1ELb0ELb0ELb0ELb1ELb0ELb1ELb0ELi2ELi4ELi2ELi2ELb0EEENS1_24CollectiveEpilogueBwdGQAISB_fSE_Li256ELb0ELb1EEENS1_25SingleTileBwdLPTSchedulerILb0ELi80ELb1EEEEEEEEEvNT_6ParamsE:
        .type           _ZN7cutlass13device_kernelIN5flash19enable_sm80_to_sm89INS1_16FlashAttnBwdSm80INS1_25CollectiveMainloopBwdSm80ILi2ELi1EN4cute5tupleIJNS5_1CILi64EEENS7_ILi80EEENS7_ILi192EEEEEENS_6half_tEfNS_4arch4Sm80ELb1ELb0ELb0ELb0ELb1ELb0ELb1ELb0ELi2ELi4ELi2ELi2ELb0EEENS1_24CollectiveEpilogueBwdGQAISB_fSE_Li256ELb0ELb1EEENS1_25SingleTileBwdLPTSchedulerILb0ELi80ELb1EEEEEEEEEvNT_6ParamsE,@function
        .size           _ZN7cutlass13device_kernelIN5flash19enable_sm80_to_sm89INS1_16FlashAttnBwdSm80INS1_25CollectiveMainloopBwdSm80ILi2ELi1EN4cute5tupleIJNS5_1CILi64EEENS7_ILi80EEENS7_ILi192EEEEEENS_6half_tEfNS_4arch4Sm80ELb1ELb0ELb0ELb0ELb1ELb0ELb1ELb0ELi2ELi4ELi2ELi2ELb0EEENS1_24CollectiveEpilogueBwdGQAISB_fSE_Li256ELb0ELb1EEENS1_25SingleTileBwdLPTSchedulerILb0ELi80ELb1EEEEEEEEEvNT_6ParamsE,(.L_x_134 - _ZN7cutlass13device_kernelIN5flash19enable_sm80_to_sm89INS1_16FlashAttnBwdSm80INS1_25CollectiveMainloopBwdSm80ILi2ELi1EN4cute5tupleIJNS5_1CILi64EEENS7_ILi80EEENS7_ILi192EEEEEENS_6half_tEfNS_4arch4Sm80ELb1ELb0ELb0ELb0ELb1ELb0ELb1ELb0ELi2ELi4ELi2ELi2ELb0EEENS1_24CollectiveEpilogueBwdGQAISB_fSE_Li256ELb0ELb1EEENS1_25SingleTileBwdLPTSchedulerILb0ELi80ELb1EEEEEEEEEvNT_6ParamsE)
        .other          _ZN7cutlass13device_kernelIN5flash19enable_sm80_to_sm89INS1_16FlashAttnBwdSm80INS1_25CollectiveMainloopBwdSm80ILi2ELi1EN4cute5tupleIJNS5_1CILi64EEENS7_ILi80EEENS7_ILi192EEEEEENS_6half_tEfNS_4arch4Sm80ELb1ELb0ELb0ELb0ELb1ELb0ELb1ELb0ELi2ELi4ELi2ELi2ELb0EEENS1_24CollectiveEpilogueBwdGQAISB_fSE_Li256ELb0ELb1EEENS1_25SingleTileBwdLPTSchedulerILb0ELi80ELb1EEEEEEEEEvNT_6ParamsE,@"STO_CUDA_ENTRY STV_DEFAULT"
_ZN7cutlass13device_kernelIN5flash19enable_sm80_to_sm89INS1_16FlashAttnBwdSm80INS1_25CollectiveMainloopBwdSm80ILi2ELi1EN4cute5tupleIJNS5_1CILi64EEENS7_ILi80EEENS7_ILi192EEEEEENS_6half_tEfNS_4arch4Sm80ELb1ELb0ELb0ELb0ELb1ELb0ELb1ELb0ELi2ELi4ELi2ELi2ELb0EEENS1_24CollectiveEpilogueBwdGQAISB_fSE_Li256ELb0ELb1EEENS1_25SingleTileBwdLPTSchedulerILb0ELi80ELb1EEEEEEEEEvNT_6ParamsE:
[----:B------:R-:W-:Y:S01]  /*0000*/  LDC R1, c[0x0][0x28] ;  /* 0x00000a00ff017b82 */ /* 0x000fe20000000800 */
[----:B------:R-:W-:Y:S05]  /*0010*/  EXIT ;  /* 0x000000000000794d */ /* 0x000fea0003800000 */
.L_x_43:
        /* <DEDUP_REMOVED lines=14> */
.L_x_134:


//--------------------- .text._ZN7cutlass13device_kernelIN5flash22FlashAttnBwdPreprocessIN4cute5tupleIJNS3_1CILi64EEENS5_ILi192EEEEEENS_6half_tEfNS_4arch4Sm80ELb1ELb0EEEEEvNT_6ParamsE --------------------------
	.section	.text._ZN7cutlass13device_kernelIN5flash22FlashAttnBwdPreprocessIN4cute5tupleIJNS3_1CILi64EEENS5_ILi192EEEEEENS_6half_tEfNS_4arch4Sm80ELb1ELb0EEEEEvNT_6ParamsE,"ax",@progbits
	.align	128
.text._ZN7cutlass13device_kernelIN5flash22FlashAttnBwdPreprocessIN4cute5tupleIJNS3_1CILi64EEENS5_ILi192EEEEEENS_6half_tEfNS_4arch4Sm80ELb1ELb0EEEEEvNT_6ParamsE:
        .type           _ZN7cutlass13device_kernelIN5flash22FlashAttnBwdPreprocessIN4cute5tupleIJNS3_1CILi64EEENS5_ILi192EEEEEENS_6half_tEfNS_4arch4Sm80ELb1ELb0EEEEEvNT_6ParamsE,@function
        .size           _ZN7cutlass13device_kernelIN5flash22FlashAttnBwdPreprocessIN4cute5tupleIJNS3_1CILi64EEENS5_ILi192EEEEEENS_6half_tEfNS_4arch4Sm80ELb1ELb0EEEEEvNT_6ParamsE,(.L_x_135 - _ZN7cutlass13device_kernelIN5flash22FlashAttnBwdPreprocessIN4cute5tupleIJNS3_1CILi64EEENS5_ILi192EEEEEENS_6half_tEfNS_4arch4Sm80ELb1ELb0EEEEEvNT_6ParamsE)
        .other          _ZN7cutlass13device_kernelIN5flash22FlashAttnBwdPreprocessIN4cute5tupleIJNS3_1CILi64EEENS5_ILi192EEEEEENS_6half_tEfNS_4arch4Sm80ELb1ELb0EEEEEvNT_6ParamsE,@"STO_CUDA_ENTRY STV_DEFAULT"
_ZN7cutlass13device_kernelIN5flash22FlashAttnBwdPreprocessIN4cute5tupleIJNS3_1CILi64EEENS5_ILi192EEEEEENS_6half_tEfNS_4arch4Sm80ELb1ELb0EEEEEvNT_6ParamsE:
[----:B------:R-:W-:Y:S01]  /*0000*/  LDC R1, c[0x0][0x28] ;  /* 0x00000a00ff017b82 */ /* 0x000fe20000000800 */
[----:B------:R-:W0:Y:S01]  /*0010*/  S2R R0, SR_CTAID.X ;  /* 0x0000000000007919 */ /* 0x000e220000002500 */
[----:B------:R-:W-:-:S06]  /*0020*/  ULDC UR4, c[0x0][0x218] ;  /* 0x0000860000047ab9 */ /* 0x000fcc0000000800 */
[----:B------:R-:W1:Y:S01]  /*0030*/  S2UR UR8, SR_CTAID.Y ;  /* 0x00000000000879c3 */ /* 0x000e620000002600 */
[----:B------:R-:W-:Y:S01]  /*0040*/  ULDC.64 UR6, c[0x0][0x208] ;  /* 0x0000820000067ab9 */ /* 0x000fe20000000a00 */
[----:B------:R-:W2:Y:S06]  /*0050*/  S2R R2, SR_TID.X ;  /* 0x0000000000027919 */ /* 0x000eac0000002100 */
[----:B------:R-:W3:Y:S08]  /*0060*/  S2UR UR9, SR_CTAID.Z ;  /* 0x00000000000979c3 */ /* 0x000ef00000002700 */
[----:B------:R-:W4:Y:S01]  /*0070*/  LDC.64 R30, c[0x0][0x238] ;  /* 0x00008e00ff1e7b82 */ /* 0x000f220000000a00 */
[----:B-1----:R-:W-:-:S07]  /*0080*/  USHF.R.S32.HI UR10, URZ, 0x1f, UR8 ;  /* 0x0000001f3f0a7899 */ /* 0x002fce0008011408 */
[----:B------:R-:W1:Y:S01]  /*0090*/  LDC.64 R16, c[0x0][0x250] ;  /* 0x00009400ff107b82 */ /* 0x000e620000000a00 */
[----:B0-----:R-:W-:Y:S01]  /*00a0*/  SHF.L.U32 R10, R0, 0x6, RZ ;  /* 0x00000006000a7819 */ /* 0x001fe200000006ff */
[----:B---3--:R-:W-:-:S06]  /*00b0*/  USHF.R.S32.HI UR11, URZ, 0x1f, UR9 ;  /* 0x0000001f3f0b7899 */ /* 0x008fcc0008011409 */
[----:B------:R-:W0:Y:S01]  /*00c0*/  LDC.64 R58, c[0x0][0x258] ;  /* 0x00009600ff3a7b82 */ /* 0x000e220000000a00 */
[----:B------:R-:W-:-:S04]  /*00d0*/  IADD3 R3, -R10, UR4, RZ ;  /* 0x000000040a037c10 */ /* 0x000fc8000fffe1ff */
[----:B--2---:R-:W-:-:S04]  /*00e0*/  ISETP.GE.AND P0, PT, R2, R3, PT ;  /* 0x000000030200720c */ /* 0x004fc80003f06270 */
[----:B------:R-:W-:-:S13]  /*00f0*/  ISETP.GT.OR P0, PT, R2, 0x3f, P0 ;  /* 0x0000003f0200780c */ /* 0x000fda0000704670 */
[----:B------:R-:W2:Y:S01]  /*0100*/  @!P0 LDC.64 R8, c[0x0][0x290] ;  /* 0x0000a400ff088b82 */ /* 0x000ea20000000a00 */
[----:B------:R-:W-:Y:S02]  /*0110*/  @!P0 SHF.R.S32.HI R5, RZ, 0x1f, R2 ;  /* 0x0000001fff058819 */ /* 0x000fe40000011402 */
[----:B------:R-:W-:-:S04]  /*0120*/  @!P0 IADD3 R4, P1, R10, R2, RZ ;  /* 0x000000020a048210 */ /* 0x000fc80007f3e0ff */
[----:B------:R-:W-:Y:S01]  /*0130*/  @!P0 LEA.HI.X.SX32 R5, R10, R5, 0x1, P1 ;  /* 0x000000050a058211 */ /* 0x000fe200008f0eff */
[----:B------:R-:W3:Y:S08]  /*0140*/  @!P0 LDC.64 R12, c[0x0][0x298] ;  /* 0x0000a600ff0c8b82 */ /* 0x000ef00000000a00 */
[----:B------:R-:W4:Y:S01]  /*0150*/  @!P0 LDC.64 R14, c[0x0][0x288] ;  /* 0x0000a200ff0e8b82 */ /* 0x000f220000000a00 */
[----:B--2---:R-:W-:-:S02]  /*0160*/  @!P0 IMAD R6, R8, UR10, RZ ;  /* 0x0000000a08068c24 */ /* 0x004fc4000f8e02ff */
[----:B------:R-:W-:-:S04]  /*0170*/  @!P0 IMAD.WIDE.U32 R4, R8, UR8, R4 ;  /* 0x0000000808048c25 */ /* 0x000fc8000f8e0004 */
[----:B------:R-:W-:Y:S02]  /*0180*/  @!P0 IMAD R7, R9, UR8, R6 ;  /* 0x0000000809078c24 */ /* 0x000fe4000f8e0206 */
[----:B---3--:R-:W-:-:S03]  /*0190*/  @!P0 IMAD R6, R12, UR11, RZ ;  /* 0x0000000b0c068c24 */ /* 0x008fc6000f8e02ff */
[----:B------:R-:W-:Y:S01]  /*01a0*/  @!P0 IADD3 R5, R5, R7, RZ ;  /* 0x0000000705058210 */ /* 0x000fe20007ffe0ff */
[----:B------:R-:W-:Y:S02]  /*01b0*/  @!P0 IMAD R7, R13, UR9, R6 ;  /* 0x000000090d078c24 */ /* 0x000fe4000f8e0206 */
[----:B------:R-:W-:Y:S02]  /*01c0*/  @!P0 IMAD.WIDE.U32 R4, R12, UR9, R4 ;  /* 0x000000090c048c25 */ /* 0x000fe4000f8e0004 */
[----:B------:R-:W2:Y:S03]  /*01d0*/  LDC.64 R12, c[0x0][0x230] ;  /* 0x00008c00ff0c7b82 */ /* 0x000ea60000000a00 */
[----:B------:R-:W-:Y:S02]  /*01e0*/  @!P0 IADD3 R5, R5, R7, RZ ;  /* 0x0000000705058210 */ /* 0x000fe40007ffe0ff */
[----:B----4-:R-:W-:-:S04]  /*01f0*/  @!P0 LEA R6, P1, R4, R14, 0x2 ;  /* 0x0000000e04068211 */ /* 0x010fc800078210ff */
[----:B------:R-:W-:Y:S02]  /*0200*/  @!P0 LEA.HI.X R7, R4, R15, R5, 0x2, P1 ;  /* 0x0000000f04078211 */ /* 0x000fe400008f1405 */
[----:B------:R-:W-:Y:S02]  /*0210*/  SHF.R.S32.HI R5, RZ, 0x1f, R2 ;  /* 0x0000001fff057819 */ /* 0x000fe40000011402 */
[----:B------:R-:W-:Y:S02]  /*0220*/  MOV R4, 0x7f800000 ;  /* 0x7f80000000047802 */ /* 0x000fe40000000f00 */
[----:B------:R-:W-:-:S04]  /*0230*/  LEA.HI R54, R5, R2, RZ, 0x3 ;  /* 0x0000000205367211 */ /* 0x000fc800078f18ff */
[----:B------:R-:W-:Y:S01]  /*0240*/  LOP3.LUT R5, R54, 0xfffffff8, RZ, 0xc0, !PT ;  /* 0xfffffff836057812 */ /* 0x000fe200078ec0ff */
[----:B------:R3:W5:Y:S01]  /*0250*/  @!P0 LDG.E R4, desc[UR6][R6.64] ;  /* 0x0000000606048981 */ /* 0x000762000c1e1900 */
[----:B------:R-:W-:Y:S01]  /*0260*/  SHF.R.S32.HI R54, RZ, 0x3, R54 ;  /* 0x00000003ff367819 */ /* 0x000fe20000011436 */
[----:B------:R-:W-:Y:S01]  /*0270*/  BSSY B0, `(.L_x_44) ;  /* 0x000002a000007945 */ /* 0x000fe20003800000 */
[----:B------:R-:W-:Y:S01]  /*0280*/  IADD3 R5, -R5, R2, RZ ;  /* 0x0000000205057210 */ /* 0x000fe20007ffe1ff */
[----:B--2---:R-:W-:Y:S01]  /*0290*/  IMAD R8, R12, UR10, RZ ;  /* 0x0000000a0c087c24 */ /* 0x004fe2000f8e02ff */
[----:B------:R-:W-:Y:S01]  /*02a0*/  ISETP.GE.AND P0, PT, R54, R3, PT ;  /* 0x000000033600720c */ /* 0x000fe20003f06270 */
[----:B------:R-:W-:Y:S01]  /*02b0*/  HFMA2.MMA R24, -RZ, RZ, 0, 0 ;  /* 0x00000000ff187435 */ /* 0x000fe200000001ff */
[----:B------:R-:W-:Y:S01]  /*02c0*/  SHF.L.U32 R52, R5, 0x3, RZ ;  /* 0x0000000305347819 */ /* 0x000fe200000006ff */
[----:B------:R-:W-:Y:S01]  /*02d0*/  IMAD R9, R13, UR8, R8 ;  /* 0x000000080d097c24 */ /* 0x000fe2000f8e0208 */
[----:B------:R-:W-:Y:S01]  /*02e0*/  CS2R R40, SRZ ;  /* 0x0000000000287805 */ /* 0x000fe2000001ff00 */
[----:B------:R-:W-:Y:S01]  /*02f0*/  IMAD R8, R30, UR11, RZ ;  /* 0x0000000b1e087c24 */ /* 0x000fe2000f8e02ff */
[----:B------:R-:W-:-:S02]  /*0300*/  SHF.R.S32.HI R53, RZ, 0x1f, R52 ;  /* 0x0000001fff357819 */ /* 0x000fc40000011434 */
[----:B------:R-:W-:Y:S02]  /*0310*/  CS2R R42, SRZ ;  /* 0x00000000002a7805 */ /* 0x000fe4000001ff00 */
[----:B------:R-:W-:Y:S01]  /*0320*/  CS2R R44, SRZ ;  /* 0x00000000002c7805 */ /* 0x000fe2000001ff00 */
[----:B------:R-:W-:Y:S01]  /*0330*/  IMAD R31, R31, UR9, R8 ;  /* 0x000000091f1f7c24 */ /* 0x000fe2000f8e0208 */
[----:B------:R-:W-:Y:S01]  /*0340*/  CS2R R46, SRZ ;  /* 0x00000000002e7805 */ /* 0x000fe2000001ff00 */
[----:B---3--:R-:W-:Y:S01]  /*0350*/  IMAD.WIDE.U32 R6, R12, UR8, R52 ;  /* 0x000000080c067c25 */ /* 0x008fe2000f8e0034 */
[----:B------:R-:W-:Y:S02]  /*0360*/  CS2R R12, SRZ ;  /* 0x00000000000c7805 */ /* 0x000fe4000001ff00 */
[----:B------:R-:W-:Y:S02]  /*0370*/  SHF.R.S32.HI R55, RZ, 0x1f, R54 ;  /* 0x0000001fff377819 */ /* 0x000fe40000011436 */
[----:B------:R-:W-:Y:S01]  /*0380*/  CS2R R14, SRZ ;  /* 0x00000000000e7805 */ /* 0x000fe2000001ff00 */
[----:B-1----:R-:W-:Y:S01]  /*0390*/  IMAD R18, R16, UR10, RZ ;  /* 0x0000000a10127c24 */ /* 0x002fe2000f8e02ff */
[----:B------:R-:W-:-:S03]  /*03a0*/  IADD3 R7, R7, R9, RZ ;  /* 0x0000000907077210 */ /* 0x000fc60007ffe0ff */
[----:B------:R-:W-:-:S05]  /*03b0*/  IMAD.WIDE.U32 R28, R30, UR9, R6 ;  /* 0x000000091e1c7c25 */ /* 0x000fca000f8e0006 */
[----:B------:R-:W-:Y:S01]  /*03c0*/  IADD3 R31, R29, R31, RZ ;  /* 0x0000001f1d1f7210 */ /* 0x000fe20007ffe0ff */
[----:B0-----:R-:W-:Y:S06]  /*03d0*/  @P0 BRA `(.L_x_45) ;  /* 0x00000000004c0947 */ /* 0x001fec0003800000 */
[----:B------:R-:W-:Y:S01]  /*03e0*/  IMAD.WIDE R6, R0, 0x40, R54 ;  /* 0x0000004000067825 */ /* 0x000fe200078e0236 */
[----:B------:R-:W-:Y:S01]  /*03f0*/  ULDC.64 UR12, c[0x0][0x228] ;  /* 0x00008a00000c7ab9 */ /* 0x000fe20000000a00 */
[C---:B------:R-:W-:Y:S01]  /*0400*/  IADD3 R8, R52.reuse, 0x40, RZ ;  /* 0x0000004034087810 */ /* 0x040fe20007ffe0ff */
[----:B------:R-:W-:Y:S01]  /*0410*/  ULDC UR5, c[0x0][0x21c] ;  /* 0x0000870000057ab9 */ /* 0x000fe20000000800 */
[----:B------:R-:W-:Y:S01]  /*0420*/  MOV R30, R28 ;  /* 0x0000001c001e7202 */ /* 0x000fe20000000f00 */
[----:B------:R-:W-:Y:S01]  /*0430*/  IMAD R7, R7, UR12, RZ ;  /* 0x0000000c07077c24 */ /* 0x000fe2000f8e02ff */
[----:B------:R-:W-:Y:S02]  /*0440*/  IADD3 R19, R52, 0x80, RZ ;  /* 0x0000008034137810 */ /* 0x000fe40007ffe0ff */
[----:B------:R-:W-:Y:S01]  /*0450*/  ISETP.GE.AND P2, PT, R8, UR5, PT ;  /* 0x0000000508007c0c */ /* 0x000fe2000bf46270 */
[----:B------:R-:W-:Y:S01]  /*0460*/  IMAD.WIDE.U32 R8, R6, UR12, R30 ;  /* 0x0000000c06087c25 */ /* 0x000fe2000f8e001e */
[----:B------:R-:W-:-:S02]  /*0470*/  ISETP.GE.AND P1, PT, R52, UR5, PT ;  /* 0x0000000534007c0c */ /* 0x000fc4000bf26270 */
[----:B------:R-:W-:Y:S01]  /*0480*/  ISETP.GE.AND P3, PT, R19, UR5, PT ;  /* 0x0000000513007c0c */ /* 0x000fe2000bf66270 */
[----:B------:R-:W-:Y:S01]  /*0490*/  IMAD R7, R6, UR13, R7 ;  /* 0x0000000d06077c24 */ /* 0x000fe2000f8e0207 */
[----:B------:R-:W-:Y:S02]  /*04a0*/  ULDC.64 UR12, c[0x0][0x210] ;  /* 0x00008400000c7ab9 */ /* 0x000fe40000000a00 */
[----:B------:R-:W-:Y:S02]  /*04b0*/  LEA R6, P4, R8, UR12, 0x1 ;  /* 0x0000000c08067c11 */ /* 0x000fe4000f8808ff */
[----:B------:R-:W-:-:S04]  /*04c0*/  IADD3 R7, R9, R7, RZ ;  /* 0x0000000709077210 */ /* 0x000fc80007ffe0ff */
[----:B------:R-:W-:-:S05]  /*04d0*/  LEA.HI.X R7, R8, UR13, R7, 0x1, P4 ;  /* 0x0000000d08077c11 */ /* 0x000fca000a0f0c07 */
[----:B------:R0:W5:Y:S04]  /*04e0*/  @!P1 LDG.E.128 R40, desc[UR6][R6.64] ;  /* 0x0000000606289981 */ /* 0x000168000c1e1d00 */
[----:B------:R0:W5:Y:S04]  /*04f0*/  @!P2 LDG.E.128 R44, desc[UR6][R6.64+0x80] ;  /* 0x00008006062ca981 */ /* 0x000168000c1e1d00 */
[----:B------:R0:W5:Y:S02]  /*0500*/  @!P3 LDG.E.128 R12, desc[UR6][R6.64+0x100] ;  /* 0x00010006060cb981 */ /* 0x000164000c1e1d00 */
.L_x_45:
[----:B------:R-:W-:Y:S05]  /*0510*/  BSYNC B0 ;  /* 0x0000000000007941 */ /* 0x000fea0003800000 */
.L_x_44:
[----:B------:R-:W-:Y:S01]  /*0520*/  IADD3 R8, R54, 0x20, RZ ;  /* 0x0000002036087810 */ /* 0x000fe20007ffe0ff */
[----:B------:R-:W-:Y:S01]  /*0530*/  IMAD R35, R17, UR8, R18 ;  /* 0x0000000811237c24 */ /* 0x000fe2000f8e0212 */
[----:B------:R-:W-:Y:S01]  /*0540*/  BSSY B0, `(.L_x_46) ;  /* 0x0000023000007945 */ /* 0x000fe20003800000 */
[----:B------:R-:W-:Y:S01]  /*0550*/  IMAD.WIDE.U32 R32, R16, UR8, R52 ;  /* 0x0000000810207c25 */ /* 0x000fe2000f8e0034 */
[----:B------:R-:W-:Y:S01]  /*0560*/  ISETP.GE.AND P1, PT, R8, R3, PT ;  /* 0x000000030800720c */ /* 0x000fe20003f26270 */
[----:B------:R-:W-:Y:S01]  /*0570*/  HFMA2.MMA R25, -RZ, RZ, 0, 0 ;  /* 0x00000000ff197435 */ /* 0x000fe200000001ff */
[----:B0----5:R-:W-:Y:S02]  /*0580*/  MOV R6, R40 ;  /* 0x0000002800067202 */ /* 0x021fe40000000f00 */
[----:B------:R-:W-:Y:S02]  /*0590*/  CS2R R16, SRZ ;  /* 0x0000000000107805 */ /* 0x000fe4000001ff00 */
[----:B------:R-:W-:-:S02]  /*05a0*/  MOV R7, R41 ;  /* 0x0000002900077202 */ /* 0x000fc40000000f00 */
[----:B------:R-:W-:Y:S02]  /*05b0*/  CS2R R18, SRZ ;  /* 0x0000000000127805 */ /* 0x000fe4000001ff00 */
[----:B------:R-:W-:Y:S02]  /*05c0*/  CS2R R20, SRZ ;  /* 0x0000000000147805 */ /* 0x000fe4000001ff00 */
[----:B------:R-:W-:Y:S02]  /*05d0*/  CS2R R22, SRZ ;  /* 0x0000000000167805 */ /* 0x000fe4000001ff00 */
[----:B------:R-:W-:Y:S01]  /*05e0*/  CS2R R26, SRZ ;  /* 0x00000000001a7805 */ /* 0x000fe2000001ff00 */
[----:B------:R-:W-:Y:S01]  /*05f0*/  IMAD R38, R58, UR11, RZ ;  /* 0x0000000b3a267c24 */ /* 0x000fe2000f8e02ff */
[----:B------:R-:W-:Y:S01]  /*0600*/  IADD3 R35, R33, R35, RZ ;  /* 0x0000002321237210 */ /* 0x000fe20007ffe0ff */
[----:B------:R-:W-:Y:S06]  /*0610*/  @P1 BRA `(.L_x_47) ;  /* 0x0000000000541947 */ /* 0x000fec0003800000 */
[----:B------:R-:W-:Y:S01]  /*0620*/  IMAD.WIDE R36, R0, 0x40, R54 ;  /* 0x0000004000247825 */ /* 0x000fe200078e0236 */
[----:B------:R-:W-:Y:S01]  /*0630*/  MOV R30, R28 ;  /* 0x0000001c001e7202 */ /* 0x000fe20000000f00 */
[----:B------:R-:W-:Y:S01]  /*0640*/  ULDC.64 UR12, c[0x0][0x228] ;  /* 0x00008a00000c7ab9 */ /* 0x000fe20000000a00 */
[----:B------:R-:W-:Y:S01]  /*0650*/  IADD3 R28, R52, 0x40, RZ ;  /* 0x00000040341c7810 */ /* 0x000fe20007ffe0ff */
[----:B------:R-:W-:Y:S01]  /*0660*/  ULDC UR5, c[0x0][0x21c] ;  /* 0x0000870000057ab9 */ /* 0x000fe20000000800 */
[----:B------:R-:W-:Y:S02]  /*0670*/  IADD3 R9, P2, R36, 0x20, RZ ;  /* 0x0000002024097810 */ /* 0x000fe40007f5e0ff */
[----:B------:R-:W-:Y:S02]  /*0680*/  ISETP.GE.AND P4, PT, R28, UR5, PT ;  /* 0x000000051c007c0c */ /* 0x000fe4000bf86270 */
[----:B------:R-:W-:Y:S01]  /*0690*/  IADD3.X R36, RZ, R37, RZ, P2, !PT ;  /* 0x00000025ff247210 */ /* 0x000fe200017fe4ff */
[----:B------:R-:W-:Y:S01]  /*06a0*/  IMAD.WIDE.U32 R30, R9, UR12, R30 ;  /* 0x0000000c091e7c25 */ /* 0x000fe2000f8e001e */
[----:B------:R-:W-:-:S02]  /*06b0*/  IADD3 R28, R52, 0x80, RZ ;  /* 0x00000080341c7810 */ /* 0x000fc40007ffe0ff */
[----:B------:R-:W-:Y:S01]  /*06c0*/  ISETP.GE.AND P3, PT, R52, UR5, PT ;  /* 0x0000000534007c0c */ /* 0x000fe2000bf66270 */
[----:B------:R-:W-:Y:S01]  /*06d0*/  IMAD R36, R36, UR12, RZ ;  /* 0x0000000c24247c24 */ /* 0x000fe2000f8e02ff */
[----:B------:R-:W-:-:S03]  /*06e0*/  ISETP.GE.AND P5, PT, R28, UR5, PT ;  /* 0x000000051c007c0c */ /* 0x000fc6000bfa6270 */
        /* <DEDUP_REMOVED lines=8> */
.L_x_47:
[----:B------:R-:W-:Y:S05]  /*0770*/  BSYNC B0 ;  /* 0x0000000000007941 */ /* 0x000fea0003800000 */
.L_x_46:
[----:B------:R-:W-:Y:S01]  /*0780*/  MOV R34, R32 ;  /* 0x0000002000227202 */ /* 0x000fe20000000f00 */
[----:B------:R-:W-:Y:S01]  /*0790*/  IMAD R57, R59, UR9, R38 ;  /* 0x000000093b397c24 */ /* 0x000fe2000f8e0226 */
[----:B------:R-:W-:Y:S01]  /*07a0*/  BSSY B0, `(.L_x_48) ;  /* 0x0000033000007945 */ /* 0x000fe20003800000 */
[----:B0-----:R-:W-:Y:S02]  /*07b0*/  CS2R R28, SRZ ;  /* 0x00000000001c7805 */ /* 0x001fe4000001ff00 */
[----:B------:R-:W-:Y:S01]  /*07c0*/  CS2R R30, SRZ ;  /* 0x00000000001e7805 */ /* 0x000fe2000001ff00 */
[----:B------:R-:W-:Y:S01]  /*07d0*/  IMAD.WIDE.U32 R58, R58, UR9, R34 ;  /* 0x000000093a3a7c25 */ /* 0x000fe2000f8e0022 */
[----:B------:R-:W-:Y:S02]  /*07e0*/  CS2R R32, SRZ ;  /* 0x0000000000207805 */ /* 0x000fe4000001ff00 */
[----:B------:R-:W-:Y:S02]  /*07f0*/  CS2R R34, SRZ ;  /* 0x0000000000227805 */ /* 0x000fe4000001ff00 */
[----:B------:R-:W-:-:S02]  /*0800*/  CS2R R36, SRZ ;  /* 0x0000000000247805 */ /* 0x000fc4000001ff00 */
[----:B------:R-:W-:Y:S02]  /*0810*/  CS2R R38, SRZ ;  /* 0x0000000000267805 */ /* 0x000fe4000001ff00 */
[----:B------:R-:W-:Y:S01]  /*0820*/  IADD3 R57, R59, R57, RZ ;  /* 0x000000393b397210 */ /* 0x000fe20007ffe0ff */
[----:B------:R-:W-:Y:S06]  /*0830*/  @P0 BRA `(.L_x_49) ;  /* 0x0000000000a40947 */ /* 0x000fec0003800000 */
[----:B------:R-:W-:Y:S01]  /*0840*/  ULDC UR5, c[0x0][0x21c] ;  /* 0x0000870000057ab9 */ /* 0x000fe20000000800 */
[C---:B------:R-:W-:Y:S02]  /*0850*/  IADD3 R9, R52.reuse, 0x40, RZ ;  /* 0x0000004034097810 */ /* 0x040fe40007ffe0ff */
[C---:B------:R-:W-:Y:S02]  /*0860*/  ISETP.GE.AND P2, PT, R52.reuse, UR5, PT ;  /* 0x0000000534007c0c */ /* 0x040fe4000bf46270 */
[----:B------:R-:W-:Y:S02]  /*0870*/  IADD3 R40, R52, 0x80, RZ ;  /* 0x0000008034287810 */ /* 0x000fe40007ffe0ff */
[----:B------:R-:W-:Y:S02]  /*0880*/  ISETP.GE.AND P3, PT, R9, UR5, PT ;  /* 0x0000000509007c0c */ /* 0x000fe4000bf66270 */
[----:B------:R-:W-:-:S07]  /*0890*/  ISETP.GE.AND P5, PT, R40, UR5, PT ;  /* 0x0000000528007c0c */ /* 0x000fce000bfa6270 */
[----:B------:R-:W0:Y:S01]  /*08a0*/  @!P2 LDC.64 R64, c[0x0][0x248] ;  /* 0x00009200ff40ab82 */ /* 0x000e220000000a00 */
[----:B------:R-:W-:Y:S01]  /*08b0*/  @!P2 IMAD.WIDE R66, R0, 0x40, R54 ;  /* 0x000000400042a825 */ /* 0x000fe200078e0236 */
[----:B------:R-:W-:-:S03]  /*08c0*/  @!P2 MOV R56, R58 ;  /* 0x0000003a0038a202 */ /* 0x000fc60000000f00 */
[----:B------:R-:W-:Y:S01]  /*08d0*/  @!P3 IMAD.WIDE R70, R0, 0x40, R54 ;  /* 0x000000400046b825 */ /* 0x000fe200078e0236 */
[----:B------:R-:W-:Y:S02]  /*08e0*/  @!P5 MOV R68, R58 ;  /* 0x0000003a0044d202 */ /* 0x000fe40000000f00 */
[----:B------:R-:W1:Y:S01]  /*08f0*/  @!P3 LDC.64 R50, c[0x0][0x248] ;  /* 0x00009200ff32bb82 */ /* 0x000e620000000a00 */
[----:B------:R-:W-:-:S07]  /*0900*/  @!P5 MOV R69, R57 ;  /* 0x000000390045d202 */ /* 0x000fce0000000f00 */
[----:B------:R-:W2:Y:S08]  /*0910*/  @!P5 LDC.64 R48, c[0x0][0x248] ;  /* 0x00009200ff30db82 */ /* 0x000eb00000000a00 */
[----:B------:R-:W3:Y:S01]  /*0920*/  @!P2 LDC.64 R62, c[0x0][0x240] ;  /* 0x00009000ff3eab82 */ /* 0x000ee20000000a00 */
[-C--:B0-----:R-:W-:Y:S01]  /*0930*/  @!P2 IMAD R9, R67, R64.reuse, RZ ;  /* 0x000000404309a224 */ /* 0x081fe200078e02ff */
[----:B------:R-:W-:Y:S01]  /*0940*/  @!P3 MOV R67, R57 ;  /* 0x000000390043b202 */ /* 0x000fe20000000f00 */
[----:B------:R-:W-:-:S04]  /*0950*/  @!P2 IMAD.WIDE.U32 R72, R66, R64, R56 ;  /* 0x000000404248a225 */ /* 0x000fc800078e0038 */
[----:B------:R-:W-:Y:S01]  /*0960*/  @!P2 IMAD R9, R66, R65, R9 ;  /* 0x000000414209a224 */ /* 0x000fe200078e0209 */
[----:B------:R-:W0:Y:S01]  /*0970*/  @!P3 LDC.64 R60, c[0x0][0x240] ;  /* 0x00009000ff3cbb82 */ /* 0x000e220000000a00 */
[----:B------:R-:W-:Y:S01]  /*0980*/  @!P3 MOV R66, R58 ;  /* 0x0000003a0042b202 */ /* 0x000fe20000000f00 */
[----:B------:R-:W-:Y:S02]  /*0990*/  @!P5 IMAD.WIDE R64, R0, 0x40, R54 ;  /* 0x000000400040d825 */ /* 0x000fe400078e0236 */
[----:B------:R-:W-:Y:S02]  /*09a0*/  @!P2 IADD3 R9, R73, R9, RZ ;  /* 0x000000094909a210 */ /* 0x000fe40007ffe0ff */
[-C--:B-1----:R-:W-:Y:S02]  /*09b0*/  @!P3 IMAD.WIDE.U32 R66, R70, R50.reuse, R66 ;  /* 0x000000324642b225 */ /* 0x082fe400078e0042 */
[----:B------:R-:W1:Y:S02]  /*09c0*/  @!P5 LDC.64 R40, c[0x0][0x240] ;  /* 0x00009000ff28db82 */ /* 0x000e640000000a00 */
[----:B------:R-:W-:-:S02]  /*09d0*/  @!P3 IMAD R50, R71, R50, RZ ;  /* 0x000000324732b224 */ /* 0x000fc400078e02ff */
[-C--:B--2---:R-:W-:Y:S02]  /*09e0*/  @!P5 IMAD R65, R65, R48.reuse, RZ ;  /* 0x000000304141d224 */ /* 0x084fe400078e02ff */
[----:B------:R-:W-:Y:S01]  /*09f0*/  @!P5 IMAD.WIDE.U32 R68, R64, R48, R68 ;  /* 0x000000304044d225 */ /* 0x000fe200078e0044 */
[----:B---3--:R-:W-:-:S03]  /*0a00*/  @!P2 LEA R62, P0, R72, R62, 0x1 ;  /* 0x0000003e483ea211 */ /* 0x008fc600078008ff */
[----:B------:R-:W-:Y:S02]  /*0a10*/  @!P3 IMAD R51, R70, R51, R50 ;  /* 0x000000334633b224 */ /* 0x000fe400078e0232 */
[----:B------:R-:W-:Y:S01]  /*0a20*/  @!P5 IMAD R65, R64, R49, R65 ;  /* 0x000000314041d224 */ /* 0x000fe200078e0241 */
[----:B------:R-:W-:Y:S02]  /*0a30*/  @!P2 LEA.HI.X R63, R72, R63, R9, 0x1, P0 ;  /* 0x0000003f483fa211 */ /* 0x000fe400000f0c09 */
[----:B------:R-:W-:Y:S02]  /*0a40*/  @!P3 IADD3 R51, R67, R51, RZ ;  /* 0x000000334333b210 */ /* 0x000fe40007ffe0ff */
[C---:B0-----:R-:W-:Y:S01]  /*0a50*/  @!P3 LEA R60, P4, R66.reuse, R60, 0x1 ;  /* 0x0000003c423cb211 */ /* 0x041fe200078808ff */
[----:B------:R0:W5:Y:S01]  /*0a60*/  @!P2 LDG.E.128 R28, desc[UR6][R62.64] ;  /* 0x000000063e1ca981 */ /* 0x000162000c1e1d00 */
[----:B------:R-:W-:Y:S02]  /*0a70*/  @!P5 IADD3 R65, R69, R65, RZ ;  /* 0x000000414541d210 */ /* 0x000fe40007ffe0ff */
[----:B------:R-:W-:-:S02]  /*0a80*/  @!P3 LEA.HI.X R61, R66, R61, R51, 0x1, P4 ;  /* 0x0000003d423db211 */ /* 0x000fc400020f0c33 */
[----:B-1----:R-:W-:-:S03]  /*0a90*/  @!P5 LEA R40, P6, R68, R40, 0x1 ;  /* 0x000000284428d211 */ /* 0x002fc600078c08ff */
[----:B------:R0:W5:Y:S01]  /*0aa0*/  @!P3 LDG.E.128 R32, desc[UR6][R60.64+0x80] ;  /* 0x000080063c20b981 */ /* 0x000162000c1e1d00 */
[----:B------:R-:W-:-:S05]  /*0ab0*/  @!P5 LEA.HI.X R41, R68, R41, R65, 0x1, P6 ;  /* 0x000000294429d211 */ /* 0x000fca00030f0c41 */
[----:B------:R0:W5:Y:S04]  /*0ac0*/  @!P5 LDG.E.128 R36, desc[UR6][R40.64+0x100] ;  /* 0x000100062824d981 */ /* 0x000168000c1e1d00 */
.L_x_49:
[----:B------:R-:W-:Y:S05]  /*0ad0*/  BSYNC B0 ;  /* 0x0000000000007941 */ /* 0x000fea0003800000 */
.L_x_48:
[----:B------:R-:W-:Y:S01]  /*0ae0*/  HADD2.F32 R66, -RZ, R6.H1_H1 ;  /* 0x30000006ff427230 */ /* 0x000fe20000004100 */
[----:B------:R-:W-:Y:S01]  /*0af0*/  BSSY B0, `(.L_x_50) ;  /* 0x0000028000007945 */ /* 0x000fe20003800000 */
[----:B0----5:R-:W-:Y:S01]  /*0b00*/  HADD2.F32 R41, -RZ, R28.H1_H1 ;  /* 0x3000001cff297230 */ /* 0x021fe20000004100 */
[----:B------:R-:W-:Y:S01]  /*0b10*/  MOV R9, R42 ;  /* 0x0000002a00097202 */ /* 0x000fe20000000f00 */
[----:B------:R-:W-:Y:S01]  /*0b20*/  HADD2.F32 R67, -RZ, R6.H0_H0 ;  /* 0x20000006ff437230 */ /* 0x000fe20000004100 */
[----:B------:R-:W-:Y:S02]  /*0b30*/  MOV R61, R43 ;  /* 0x0000002b003d7202 */ /* 0x000fe40000000f00 */
[----:B------:R-:W-:Y:S02]  /*0b40*/  CS2R R42, SRZ ;  /* 0x00000000002a7805 */ /* 0x000fe4000001ff00 */
[----:B------:R-:W-:Y:S01]  /*0b50*/  MOV R60, R44 ;  /* 0x0000002c003c7202 */ /* 0x000fe20000000f00 */
[----:B------:R-:W-:Y:S01]  /*0b60*/  FMUL.FTZ R66, R66, R41 ;  /* 0x0000002942427220 */ /* 0x000fe20000410000 */
[----:B------:R-:W-:-:S02]  /*0b70*/  MOV R63, R45 ;  /* 0x0000002d003f7202 */ /* 0x000fc40000000f00 */
[----:B------:R-:W-:Y:S02]  /*0b80*/  CS2R R40, SRZ ;  /* 0x0000000000287805 */ /* 0x000fe4000001ff00 */
[----:B------:R-:W-:Y:S02]  /*0b90*/  MOV R62, R46 ;  /* 0x0000002e003e7202 */ /* 0x000fe40000000f00 */
[----:B------:R-:W-:Y:S02]  /*0ba0*/  CS2R R44, SRZ ;  /* 0x00000000002c7805 */ /* 0x000fe4000001ff00 */
[----:B------:R-:W-:Y:S02]  /*0bb0*/  MOV R64, R47 ;  /* 0x0000002f00407202 */ /* 0x000fe40000000f00 */
[----:B------:R-:W-:Y:S02]  /*0bc0*/  CS2R R46, SRZ ;  /* 0x00000000002e7805 */ /* 0x000fe4000001ff00 */
[----:B------:R-:W-:-:S02]  /*0bd0*/  MOV R65, R29 ;  /* 0x0000001d00417202 */ /* 0x000fc40000000f00 */
[----:B------:R-:W-:Y:S02]  /*0be0*/  CS2R R48, SRZ ;  /* 0x0000000000307805 */ /* 0x000fe4000001ff00 */
[----:B------:R-:W-:Y:S01]  /*0bf0*/  CS2R R50, SRZ ;  /* 0x0000000000327805 */ /* 0x000fe2000001ff00 */
[----:B------:R-:W-:Y:S01]  /*0c00*/  HADD2.F32 R6, -RZ, R28.H0_H0 ;  /* 0x2000001cff067230 */ /* 0x000fe20000004100 */
[----:B------:R-:W-:Y:S06]  /*0c10*/  @P1 BRA `(.L_x_51) ;  /* 0x0000000000541947 */ /* 0x000fec0003800000 */
[----:B------:R-:W-:Y:S01]  /*0c20*/  IMAD.WIDE R28, R0, 0x40, R54 ;  /* 0x00000040001c7825 */ /* 0x000fe200078e0236 */
[----:B------:R-:W-:Y:S01]  /*0c30*/  ULDC UR5, c[0x0][0x21c] ;  /* 0x0000870000057ab9 */ /* 0x000fe20000000800 */
[----:B------:R-:W-:Y:S01]  /*0c40*/  ULDC.64 UR12, c[0x0][0x248] ;  /* 0x00009200000c7ab9 */ /* 0x000fe20000000a00 */
[----:B------:R-:W-:Y:S02]  /*0c50*/  MOV R56, R58 ;  /* 0x0000003a00387202 */ /* 0x000fe40000000f00 */
[----:B------:R-:W-:Y:S02]  /*0c60*/  IADD3 R53, P0, R28, 0x20, RZ ;  /* 0x000000201c357810 */ /* 0x000fe40007f1e0ff */
[C---:B------:R-:W-:Y:S02]  /*0c70*/  IADD3 R58, R52.reuse, 0x40, RZ ;  /* 0x00000040343a7810 */ /* 0x040fe40007ffe0ff */
[----:B------:R-:W-:Y:S01]  /*0c80*/  IADD3.X R28, RZ, R29, RZ, P0, !PT ;  /* 0x0000001dff1c7210 */ /* 0x000fe200007fe4ff */
[----:B------:R-:W-:Y:S01]  /*0c90*/  IMAD.WIDE.U32 R56, R53, UR12, R56 ;  /* 0x0000000c35387c25 */ /* 0x000fe2000f8e0038 */
[----:B------:R-:W-:-:S02]  /*0ca0*/  ISETP.GE.AND P1, PT, R52, UR5, PT ;  /* 0x0000000534007c0c */ /* 0x000fc4000bf26270 */
[----:B------:R-:W-:Y:S01]  /*0cb0*/  IADD3 R52, R52, 0x80, RZ ;  /* 0x0000008034347810 */ /* 0x000fe20007ffe0ff */
[----:B------:R-:W-:Y:S01]  /*0cc0*/  IMAD R28, R28, UR12, RZ ;  /* 0x0000000c1c1c7c24 */ /* 0x000fe2000f8e02ff */
[----:B------:R-:W-:Y:S02]  /*0cd0*/  ISETP.GE.AND P2, PT, R58, UR5, PT ;  /* 0x000000053a007c0c */ /* 0x000fe4000bf46270 */
        /* <DEDUP_REMOVED lines=9> */
.L_x_51:
[----:B------:R-:W-:Y:S05]  /*0d70*/  BSYNC B0 ;  /* 0x0000000000007941 */ /* 0x000fea0003800000 */
.L_x_50:
[----:B------:R-:W-:Y:S01]  /*0d80*/  MOV R52, R16 ;  /* 0x0000001000347202 */ /* 0x000fe20000000f00 */
[----:B------:R-:W-:Y:S02]  /*0d90*/  HADD2.F32 R16, -RZ, R7.H0_H0 ;  /* 0x20000007ff107230 */ /* 0x000fe40000004100 */
[----:B------:R-:W-:Y:S01]  /*0da0*/  FFMA.FTZ R67, R67, R6, R66 ;  /* 0x0000000643437223 */ /* 0x000fe20000010042 */
[----:B------:R-:W-:Y:S01]  /*0db0*/  HADD2.F32 R53, -RZ, R65.H0_H0 ;  /* 0x20000041ff357230 */ /* 0x000fe20000004100 */
[----:B------:R-:W-:Y:S01]  /*0dc0*/  ISETP.NE.AND P0, PT, R5, RZ, PT ;  /* 0x000000ff0500720c */ /* 0x000fe20003f05270 */
[----:B------:R-:W-:Y:S01]  /*0dd0*/  HADD2.F32 R7, -RZ, R7.H1_H1 ;  /* 0x30000007ff077230 */ /* 0x000fe20000004100 */
[----:B------:R-:W-:Y:S01]  /*0de0*/  BSSY B0, `(.L_x_52) ;  /* 0x00000ac000007945 */ /* 0x000fe20003800000 */
[----:B0-----:R-:W-:Y:S02]  /*0df0*/  HADD2.F32 R28, -RZ, R65.H1_H1 ;  /* 0x30000041ff1c7230 */ /* 0x001fe40000004100 */
[----:B------:R-:W-:Y:S01]  /*0e00*/  FFMA.FTZ R16, R16, R53, R67 ;  /* 0x0000003510107223 */ /* 0x000fe20000010043 */
[----:B------:R-:W-:-:S02]  /*0e10*/  HADD2.F32 R6, -RZ, R52.H1_H1 ;  /* 0x30000034ff067230 */ /* 0x000fc40000004100 */
[----:B-----5:R-:W-:Y:S02]  /*0e20*/  HADD2.F32 R29, -RZ, R40.H1_H1 ;  /* 0x30000028ff1d7230 */ /* 0x020fe40000004100 */
[----:B------:R-:W-:Y:S01]  /*0e30*/  FFMA.FTZ R28, R7, R28, R16 ;  /* 0x0000001c071c7223 */ /* 0x000fe20000010010 */
[----:B------:R-:W-:Y:S02]  /*0e40*/  HADD2.F32 R7, -RZ, R9.H0_H0 ;  /* 0x20000009ff077230 */ /* 0x000fe40000004100 */
[----:B------:R-:W-:Y:S02]  /*0e50*/  HADD2.F32 R16, -RZ, R30.H0_H0 ;  /* 0x2000001eff107230 */ /* 0x000fe40000004100 */
[----:B------:R-:W-:Y:S01]  /*0e60*/  FMUL.FTZ R53, R6, R29 ;  /* 0x0000001d06357220 */ /* 0x000fe20000410000 */
[----:B------:R-:W-:Y:S02]  /*0e70*/  HADD2.F32 R6, -RZ, R52.H0_H0 ;  /* 0x20000034ff067230 */ /* 0x000fe40000004100 */
[----:B------:R-:W-:-:S02]  /*0e80*/  HADD2.F32 R29, -RZ, R40.H0_H0 ;  /* 0x20000028ff1d7230 */ /* 0x000fc40000004100 */
[----:B------:R-:W-:Y:S01]  /*0e90*/  FFMA.FTZ R28, R7, R16, R28 ;  /* 0x00000010071c7223 */ /* 0x000fe2000001001c */
[----:B------:R-:W-:Y:S02]  /*0ea0*/  HADD2.F32 R9, -RZ, R9.H1_H1 ;  /* 0x30000009ff097230 */ /* 0x000fe40000004100 */
[----:B------:R-:W-:Y:S02]  /*0eb0*/  HADD2.F32 R16, -RZ, R30.H1_H1 ;  /* 0x3000001eff107230 */ /* 0x000fe40000004100 */
[----:B------:R-:W-:Y:S01]  /*0ec0*/  FFMA.FTZ R29, R6, R29, R53 ;  /* 0x0000001d061d7223 */ /* 0x000fe20000010035 */
[----:B------:R-:W-:Y:S02]  /*0ed0*/  HADD2.F32 R6, -RZ, R17.H0_H0 ;  /* 0x20000011ff067230 */ /* 0x000fe40000004100 */
[----:B------:R-:W-:Y:S02]  /*0ee0*/  HADD2.F32 R7, -RZ, R41.H0_H0 ;  /* 0x20000029ff077230 */ /* 0x000fe40000004100 */
[----:B------:R-:W-:Y:S01]  /*0ef0*/  FFMA.FTZ R30, R9, R16, R28 ;  /* 0x00000010091e7223 */ /* 0x000fe2000001001c */
[----:B------:R-:W-:-:S02]  /*0f00*/  HADD2.F32 R17, -RZ, R17.H1_H1 ;  /* 0x30000011ff117230 */ /* 0x000fc40000004100 */
[----:B------:R-:W-:Y:S02]  /*0f10*/  HADD2.F32 R16, -RZ, R41.H1_H1 ;  /* 0x30000029ff107230 */ /* 0x000fe40000004100 */
[----:B------:R-:W-:Y:S01]  /*0f20*/  FFMA.FTZ R40, R6, R7, R29 ;  /* 0x0000000706287223 */ /* 0x000fe2000001001d */
[----:B------:R-:W-:Y:S02]  /*0f30*/  HADD2.F32 R7, -RZ, R61.H0_H0 ;  /* 0x2000003dff077230 */ /* 0x000fe40000004100 */
[----:B------:R-:W-:Y:S02]  /*0f40*/  HADD2.F32 R28, -RZ, R31.H0_H0 ;  /* 0x2000001fff1c7230 */ /* 0x000fe40000004100 */
[----:B------:R-:W-:Y:S01]  /*0f50*/  FFMA.FTZ R17, R17, R16, R40 ;  /* 0x0000001011117223 */ /* 0x000fe20000010028 */
[----:B------:R-:W-:Y:S02]  /*0f60*/  HADD2.F32 R6, -RZ, R18.H0_H0 ;  /* 0x20000012ff067230 */ /* 0x000fe40000004100 */
[----:B------:R-:W-:-:S02]  /*0f70*/  HADD2.F32 R9, -RZ, R42.H0_H0 ;  /* 0x2000002aff097230 */ /* 0x000fc40000004100 */
[----:B------:R-:W-:Y:S01]  /*0f80*/  FFMA.FTZ R28, R7, R28, R30 ;  /* 0x0000001c071c7223 */ /* 0x000fe2000001001e */
[----:B------:R-:W-:Y:S02]  /*0f90*/  HADD2.F32 R61, -RZ, R61.H1_H1 ;  /* 0x3000003dff3d7230 */ /* 0x000fe40000004100 */
[----:B------:R-:W-:Y:S02]  /*0fa0*/  HADD2.F32 R16, -RZ, R31.H1_H1 ;  /* 0x3000001fff107230 */ /* 0x000fe40000004100 */
[----:B------:R-:W-:Y:S01]  /*0fb0*/  FFMA.FTZ R17, R6, R9, R17 ;  /* 0x0000000906117223 */ /* 0x000fe20000010011 */
[----:B------:R-:W-:Y:S02]  /*0fc0*/  HADD2.F32 R6, -RZ, R60.H0_H0 ;  /* 0x2000003cff067230 */ /* 0x000fe40000004100 */
[----:B------:R-:W-:Y:S02]  /*0fd0*/  HADD2.F32 R18, -RZ, R18.H1_H1 ;  /* 0x30000012ff127230 */ /* 0x000fe40000004100 */
[----:B------:R-:W-:Y:S01]  /*0fe0*/  FFMA.FTZ R61, R61, R16, R28 ;  /* 0x000000103d3d7223 */ /* 0x000fe2000001001c */
[----:B------:R-:W-:-:S02]  /*0ff0*/  HADD2.F32 R7, -RZ, R42.H1_H1 ;  /* 0x3000002aff077230 */ /* 0x000fc40000004100 */
[----:B------:R-:W-:Y:S02]  /*1000*/  HADD2.F32 R9, -RZ, R32.H0_H0 ;  /* 0x20000020ff097230 */ /* 0x000fe40000004100 */
[----:B------:R-:W-:Y:S02]  /*1010*/  HADD2.F32 R60, -RZ, R60.H1_H1 ;  /* 0x3000003cff3c7230 */ /* 0x000fe40000004100 */
[----:B------:R-:W-:Y:S01]  /*1020*/  FFMA.FTZ R17, R18, R7, R17 ;  /* 0x0000000712117223 */ /* 0x000fe20000010011 */
[----:B------:R-:W-:Y:S02]  /*1030*/  HADD2.F32 R7, -RZ, R43.H0_H0 ;  /* 0x2000002bff077230 */ /* 0x000fe40000004100 */
[----:B------:R-:W-:Y:S01]  /*1040*/  FFMA.FTZ R61, R6, R9, R61 ;  /* 0x00000009063d7223 */ /* 0x000fe2000001003d */
[--C-:B------:R-:W-:Y:S02]  /*1050*/  HADD2.F32 R6, -RZ, R19.reuse.H0_H0 ;  /* 0x20000013ff067230 */ /* 0x100fe40000004100 */
[----:B------:R-:W-:-:S02]  /*1060*/  HADD2.F32 R19, -RZ, R19.H1_H1 ;  /* 0x30000013ff137230 */ /* 0x000fc40000004100 */
[----:B------:R-:W-:Y:S02]  /*1070*/  HADD2.F32 R9, -RZ, R32.H1_H1 ;  /* 0x30000020ff097230 */ /* 0x000fe40000004100 */
[----:B------:R-:W-:Y:S01]  /*1080*/  FFMA.FTZ R6, R6, R7, R17 ;  /* 0x0000000706067223 */ /* 0x000fe20000010011 */
[----:B------:R-:W-:Y:S02]  /*1090*/  HADD2.F32 R16, -RZ, R43.H1_H1 ;  /* 0x3000002bff107230 */ /* 0x000fe40000004100 */
[----:B------:R-:W-:Y:S02]  /*10a0*/  HADD2.F32 R7, -RZ, R63.H0_H0 ;  /* 0x2000003fff077230 */ /* 0x000fe40000004100 */
[----:B------:R-:W-:Y:S01]  /*10b0*/  FFMA.FTZ R60, R60, R9, R61 ;  /* 0x000000093c3c7223 */ /* 0x000fe2000001003d */
[----:B------:R-:W-:Y:S02]  /*10c0*/  HADD2.F32 R9, -RZ, R44.H0_H0 ;  /* 0x2000002cff097230 */ /* 0x000fe40000004100 */
[----:B------:R-:W-:Y:S01]  /*10d0*/  FFMA.FTZ R19, R19, R16, R6 ;  /* 0x0000001013137223 */ /* 0x000fe20000010006 */
[----:B------:R-:W-:-:S02]  /*10e0*/  HADD2.F32 R6, -RZ, R20.H0_H0 ;  /* 0x20000014ff067230 */ /* 0x000fc40000004100 */
[----:B------:R-:W-:Y:S02]  /*10f0*/  HADD2.F32 R16, -RZ, R33.H0_H0 ;  /* 0x20000021ff107230 */ /* 0x000fe40000004100 */
[----:B------:R-:W-:Y:S02]  /*1100*/  HADD2.F32 R20, -RZ, R20.H1_H1 ;  /* 0x30000014ff147230 */ /* 0x000fe40000004100 */
[----:B------:R-:W-:Y:S01]  /*1110*/  FFMA.FTZ R9, R6, R9, R19 ;  /* 0x0000000906097223 */ /* 0x000fe20000010013 */
[----:B------:R-:W-:Y:S02]  /*1120*/  HADD2.F32 R17, -RZ, R44.H1_H1 ;  /* 0x3000002cff117230 */ /* 0x000fe40000004100 */
[----:B------:R-:W-:Y:S01]  /*1130*/  FFMA.FTZ R60, R7, R16, R60 ;  /* 0x00000010073c7223 */ /* 0x000fe2000001003c */
[----:B------:R-:W-:Y:S02]  /*1140*/  HADD2.F32 R6, -RZ, R21.H0_H0 ;  /* 0x20000015ff067230 */ /* 0x000fe40000004100 */
[----:B------:R-:W-:-:S02]  /*1150*/  HADD2.F32 R7, -RZ, R45.H0_H0 ;  /* 0x2000002dff077230 */ /* 0x000fc40000004100 */
[----:B------:R-:W-:Y:S01]  /*1160*/  FFMA.FTZ R9, R20, R17, R9 ;  /* 0x0000001114097223 */ /* 0x000fe20000010009 */
[----:B------:R-:W-:Y:S02]  /*1170*/  HADD2.F32 R21, -RZ, R21.H1_H1 ;  /* 0x30000015ff157230 */ /* 0x000fe40000004100 */
[----:B------:R-:W-:Y:S02]  /*1180*/  HADD2.F32 R18, -RZ, R45.H1_H1 ;  /* 0x3000002dff127230 */ /* 0x000fe40000004100 */
[----:B------:R-:W-:Y:S01]  /*1190*/  FFMA.FTZ R6, R6, R7, R9 ;  /* 0x0000000706067223 */ /* 0x000fe20000010009 */
[----:B------:R-:W-:Y:S02]  /*11a0*/  HADD2.F32 R63, -RZ, R63.H1_H1 ;  /* 0x3000003fff3f7230 */ /* 0x000fe40000004100 */
[----:B------:R-:W-:Y:S02]  /*11b0*/  HADD2.F32 R16, -RZ, R33.H1_H1 ;  /* 0x30000021ff107230 */ /* 0x000fe40000004100 */
[----:B------:R-:W-:Y:S01]  /*11c0*/  FFMA.FTZ R21, R21, R18, R6 ;  /* 0x0000001215157223 */ /* 0x000fe20000010006 */
[----:B------:R-:W-:-:S02]  /*11d0*/  HADD2.F32 R18, -RZ, R22.H0_H0 ;  /* 0x20000016ff127230 */ /* 0x000fc40000004100 */
[----:B------:R-:W-:Y:S02]  /*11e0*/  HADD2.F32 R19, -RZ, R46.H0_H0 ;  /* 0x2000002eff137230 */ /* 0x000fe40000004100 */
[----:B------:R-:W-:Y:S01]  /*11f0*/  FFMA.FTZ R60, R63, R16, R60 ;  /* 0x000000103f3c7223 */ /* 0x000fe2000001003c */
[----:B------:R-:W-:Y:S02]  /*1200*/  HADD2.F32 R17, -RZ, R62.H0_H0 ;  /* 0x2000003eff117230 */ /* 0x000fe40000004100 */
[----:B------:R-:W-:Y:S02]  /*1210*/  HADD2.F32 R28, -RZ, R34.H0_H0 ;  /* 0x20000022ff1c7230 */ /* 0x000fe40000004100 */
[----:B------:R-:W-:Y:S01]  /*1220*/  FFMA.FTZ R43, R18, R19, R21 ;  /* 0x00000013122b7223 */ /* 0x000fe20000010015 */
[----:B------:R-:W-:Y:S02]  /*1230*/  HADD2.F32 R62, -RZ, R62.H1_H1 ;  /* 0x3000003eff3e7230 */ /* 0x000fe40000004100 */
[----:B------:R-:W-:-:S02]  /*1240*/  HADD2.F32 R21, -RZ, R34.H1_H1 ;  /* 0x30000022ff157230 */ /* 0x000fc40000004100 */
[----:B------:R-:W-:Y:S01]  /*1250*/  FFMA.FTZ R41, R17, R28, R60 ;  /* 0x0000001c11297223 */ /* 0x000fe2000001003c */
[----:B------:R-:W-:Y:S02]  /*1260*/  HADD2.F32 R22, -RZ, R22.H1_H1 ;  /* 0x30000016ff167230 */ /* 0x000fe40000004100 */
[----:B------:R-:W-:Y:S02]  /*1270*/  HADD2.F32 R29, -RZ, R46.H1_H1 ;  /* 0x3000002eff1d7230 */ /* 0x000fe40000004100 */
[----:B------:R-:W-:Y:S01]  /*1280*/  FFMA.FTZ R62, R62, R21, R41 ;  /* 0x000000153e3e7223 */ /* 0x000fe20000010029 */
[----:B------:R-:W-:Y:S02]  /*1290*/  HADD2.F32 R21, -RZ, R64.H0_H0 ;  /* 0x20000040ff157230 */ /* 0x000fe40000004100 */
[----:B------:R-:W-:Y:S02]  /*12a0*/  HADD2.F32 R28, -RZ, R35.H0_H0 ;  /* 0x20000023ff1c7230 */ /* 0x000fe40000004100 */
[----:B------:R-:W-:Y:S01]  /*12b0*/  FFMA.FTZ R43, R22, R29, R43 ;  /* 0x0000001d162b7223 */ /* 0x000fe2000001002b */
[----:B------:R-:W-:-:S02]  /*12c0*/  HADD2.F32 R22, -RZ, R23.H0_H0 ;  /* 0x20000017ff167230 */ /* 0x000fc40000004100 */
[----:B------:R-:W-:Y:S02]  /*12d0*/  HADD2.F32 R29, -RZ, R47.H0_H0 ;  /* 0x2000002fff1d7230 */ /* 0x000fe40000004100 */
[----:B------:R-:W-:Y:S01]  /*12e0*/  FFMA.FTZ R21, R21, R28, R62 ;  /* 0x0000001c15157223 */ /* 0x000fe2000001003e */
[----:B------:R-:W-:Y:S02]  /*12f0*/  HADD2.F32 R64, -RZ, R64.H1_H1 ;  /* 0x30000040ff407230 */ /* 0x000fe40000004100 */
[----:B------:R-:W-:Y:S02]  /*1300*/  HADD2.F32 R35, -RZ, R35.H1_H1 ;  /* 0x30000023ff237230 */ /* 0x000fe40000004100 */
[----:B------:R-:W-:Y:S01]  /*1310*/  FFMA.FTZ R34, R22, R29, R43 ;  /* 0x0000001d16227223 */ /* 0x000fe2000001002b */
[----:B------:R-:W-:Y:S02]  /*1320*/  HADD2.F32 R23, -RZ, R23.H1_H1 ;  /* 0x30000017ff177230 */ /* 0x000fe40000004100 */
[----:B------:R-:W-:-:S02]  /*1330*/  HADD2.F32 R28, -RZ, R47.H1_H1 ;  /* 0x3000002fff1c7230 */ /* 0x000fc40000004100 */
[----:B------:R-:W-:Y:S01]  /*1340*/  FFMA.FTZ R35, R64, R35, R21 ;  /* 0x0000002340237223 */ /* 0x000fe20000010015 */
[----:B------:R-:W-:Y:S02]  /*1350*/  HADD2.F32 R20, -RZ, R12.H0_H0 ;  /* 0x2000000cff147230 */ /* 0x000fe40000004100 */
[----:B------:R-:W-:Y:S02]  /*1360*/  HADD2.F32 R31, -RZ, R36.H0_H0 ;  /* 0x20000024ff1f7230 */ /* 0x000fe40000004100 */
[----:B------:R-:W-:Y:S01]  /*1370*/  FFMA.FTZ R28, R23, R28, R34 ;  /* 0x0000001c171c7223 */ /* 0x000fe20000010022 */
[----:B------:R-:W-:Y:S02]  /*1380*/  HADD2.F32 R21, -RZ, R24.H0_H0 ;  /* 0x20000018ff157230 */ /* 0x000fe40000004100 */
[----:B------:R-:W-:Y:S02]  /*1390*/  HADD2.F32 R22, -RZ, R48.H0_H0 ;  /* 0x20000030ff167230 */ /* 0x000fe40000004100 */
[----:B------:R-:W-:Y:S01]  /*13a0*/  FFMA.FTZ R31, R20, R31, R35 ;  /* 0x0000001f141f7223 */ /* 0x000fe20000010023 */
[----:B------:R-:W-:-:S02]  /*13b0*/  HADD2.F32 R16, -RZ, R12.H1_H1 ;  /* 0x3000000cff107230 */ /* 0x000fc40000004100 */
[----:B------:R-:W-:Y:S02]  /*13c0*/  HADD2.F32 R33, -RZ, R36.H1_H1 ;  /* 0x30000024ff217230 */ /* 0x000fe40000004100 */
[----:B------:R-:W-:Y:S01]  /*13d0*/  FFMA.FTZ R29, R21, R22, R28 ;  /* 0x00000016151d7223 */ /* 0x000fe2000001001c */
[----:B------:R-:W-:Y:S02]  /*13e0*/  HADD2.F32 R24, -RZ, R24.H1_H1 ;  /* 0x30000018ff187230 */ /* 0x000fe40000004100 */
[----:B------:R-:W-:Y:S02]  /*13f0*/  HADD2.F32 R23, -RZ, R48.H1_H1 ;  /* 0x30000030ff177230 */ /* 0x000fe40000004100 */
[----:B------:R-:W-:Y:S01]  /*1400*/  FFMA.FTZ R20, R16, R33, R31 ;  /* 0x0000002110147223 */ /* 0x000fe2000001001f */
[----:B------:R-:W-:Y:S02]  /*1410*/  HADD2.F32 R9, -RZ, R13.H0_H0 ;  /* 0x2000000dff097230 */ /* 0x000fe40000004100 */
[----:B------:R-:W-:-:S02]  /*1420*/  HADD2.F32 R30, -RZ, R37.H0_H0 ;  /* 0x20000025ff1e7230 */ /* 0x000fc40000004100 */
[----:B------:R-:W-:Y:S01]  /*1430*/  FFMA.FTZ R23, R24, R23, R29 ;  /* 0x0000001718177223 */ /* 0x000fe2000001001d */
[----:B------:R-:W-:Y:S02]  /*1440*/  HADD2.F32 R16, -RZ, R25.H0_H0 ;  /* 0x20000019ff107230 */ /* 0x000fe40000004100 */
[----:B------:R-:W-:Y:S02]  /*1450*/  HADD2.F32 R21, -RZ, R49.H0_H0 ;  /* 0x20000031ff157230 */ /* 0x000fe40000004100 */
[----:B------:R-:W-:Y:S01]  /*1460*/  FFMA.FTZ R30, R9, R30, R20 ;  /* 0x0000001e091e7223 */ /* 0x000fe20000010014 */
[----:B------:R-:W-:Y:S02]  /*1470*/  HADD2.F32 R13, -RZ, R13.H1_H1 ;  /* 0x3000000dff0d7230 */ /* 0x000fe40000004100 */
[----:B------:R-:W-:Y:S02]  /*1480*/  HADD2.F32 R32, -RZ, R37.H1_H1 ;  /* 0x30000025ff207230 */ /* 0x000fe40000004100 */
        /* <DEDUP_REMOVED lines=13> */
[----:B------:R-:W-:Y:S01]  /*1560*/  HADD2.F32 R26, -RZ, R26.H1_H1 ;  /* 0x3000001aff1a7230 */ /* 0x000fe20000004100 */
[----:B------:R-:W0:Y:S01]  /*1570*/  LDC.64 R20, c[0x0][0x2d0] ;  /* 0x0000b400ff147b82 */ /* 0x000e220000000a00 */
        /* <DEDUP_REMOVED lines=13> */
[----:B------:R-:W-:-:S03]  /*1650*/  FFMA.FTZ R6, R15, R12, R6 ;  /* 0x0000000c0f067223 */ /* 0x000fc60000010006 */
[----:B------:R-:W-:Y:S02]  /*1660*/  FFMA.FTZ R14, R27, R16, R14 ;  /* 0x000000101b0e7223 */ /* 0x000fe4000001000e */
[----:B------:R-:W1:Y:S04]  /*1670*/  SHFL.BFLY PT, R7, R6, 0x4, 0x1f ;  /* 0x0c801f0006077f89 */ /* 0x000e6800000e0000 */
[----:B------:R-:W2:Y:S01]  /*1680*/  SHFL.BFLY PT, R13, R14, 0x4, 0x1f ;  /* 0x0c801f000e0d7f89 */ /* 0x000ea200000e0000 */
[----:B-1----:R-:W-:Y:S02]  /*1690*/  FADD.FTZ R9, R6, R7 ;  /* 0x0000000706097221 */ /* 0x002fe40000010000 */
[----:B------:R-:W1:Y:S01]  /*16a0*/  LDC.64 R6, c[0x0][0x2d8] ;  /* 0x0000b600ff067b82 */ /* 0x000e620000000a00 */
[----:B--2---:R-:W-:-:S02]  /*16b0*/  FADD.FTZ R15, R14, R13 ;  /* 0x0000000d0e0f7221 */ /* 0x004fc40000010000 */
[----:B------:R-:W2:Y:S04]  /*16c0*/  SHFL.BFLY PT, R12, R9, 0x2, 0x1f ;  /* 0x0c401f00090c7f89 */ /* 0x000ea800000e0000 */
[----:B------:R-:W3:Y:S01]  /*16d0*/  SHFL.BFLY PT, R16, R15, 0x2, 0x1f ;  /* 0x0c401f000f107f89 */ /* 0x000ee200000e0000 */
[----:B--2---:R-:W-:Y:S01]  /*16e0*/  FADD.FTZ R12, R9, R12 ;  /* 0x0000000c090c7221 */ /* 0x004fe20000010000 */
[----:B---3--:R-:W-:-:S04]  /*16f0*/  FADD.FTZ R16, R15, R16 ;  /* 0x000000100f107221 */ /* 0x008fc80000010000 */
[----:B------:R-:W2:Y:S04]  /*1700*/  SHFL.BFLY PT, R13, R12, 0x1, 0x1f ;  /* 0x0c201f000c0d7f89 */ /* 0x000ea800000e0000 */
[----:B------:R-:W3:Y:S01]  /*1710*/  SHFL.BFLY PT, R17, R16, 0x1, 0x1f ;  /* 0x0c201f0010117f89 */ /* 0x000ee200000e0000 */
[----:B--2---:R-:W-:Y:S01]  /*1720*/  FADD.FTZ R22, R12, R13 ;  /* 0x0000000d0c167221 */ /* 0x004fe20000010000 */
[----:B---3--:R-:W-:Y:S01]  /*1730*/  FADD.FTZ R23, R16, R17 ;  /* 0x0000001110177221 */ /* 0x008fe20000010000 */
[----:B01----:R-:W-:Y:S06]  /*1740*/  @P0 BRA `(.L_x_53) ;  /* 0x0000000000540947 */ /* 0x003fec0003800000 */
[----:B------:R-:W0:Y:S01]  /*1750*/  LDC.64 R16, c[0x0][0x278] ;  /* 0x00009e00ff107b82 */ /* 0x000e220000000a00 */
[----:B------:R-:W-:Y:S01]  /*1760*/  SHF.R.S32.HI R11, RZ, 0x1f, R10 ;  /* 0x0000001fff0b7819 */ /* 0x000fe2000001140a */
[----:B------:R-:W-:Y:S01]  /*1770*/  ULDC.64 UR12, c[0x0][0x260] ;  /* 0x00009800000c7ab9 */ /* 0x000fe20000000a00 */
[----:B------:R-:W-:-:S05]  /*1780*/  ISETP.GE.AND P1, PT, R54, R3, PT ;  /* 0x000000033600720c */ /* 0x000fca0003f26270 */
[----:B------:R-:W1:Y:S01]  /*1790*/  LDC.64 R18, c[0x0][0x280] ;  /* 0x0000a000ff127b82 */ /* 0x000e620000000a00 */
[C---:B0-----:R-:W-:Y:S02]  /*17a0*/  IMAD R14, R16.reuse, UR10, RZ ;  /* 0x0000000a100e7c24 */ /* 0x041fe4000f8e02ff */
[----:B------:R-:W-:-:S04]  /*17b0*/  IMAD.WIDE.U32 R12, R16, UR8, R10 ;  /* 0x00000008100c7c25 */ /* 0x000fc8000f8e000a */
[----:B------:R-:W-:Y:S02]  /*17c0*/  IMAD R5, R17, UR8, R14 ;  /* 0x0000000811057c24 */ /* 0x000fe4000f8e020e */
[----:B-1----:R-:W-:-:S03]  /*17d0*/  IMAD R14, R18, UR11, RZ ;  /* 0x0000000b120e7c24 */ /* 0x002fc6000f8e02ff */
[----:B------:R-:W-:Y:S01]  /*17e0*/  IADD3 R13, R13, R5, RZ ;  /* 0x000000050d0d7210 */ /* 0x000fe20007ffe0ff */
[----:B------:R-:W-:Y:S02]  /*17f0*/  IMAD R9, R19, UR9, R14 ;  /* 0x0000000913097c24 */ /* 0x000fe4000f8e020e */
[----:B------:R-:W-:-:S03]  /*1800*/  IMAD.WIDE.U32 R12, R18, UR9, R12 ;  /* 0x00000009120c7c25 */ /* 0x000fc6000f8e000c */
[----:B------:R-:W-:-:S04]  /*1810*/  IADD3 R5, P0, R54, R12, RZ ;  /* 0x0000000c36057210 */ /* 0x000fc80007f1e0ff */
[----:B------:R-:W-:Y:S02]  /*1820*/  IADD3.X R14, R55, R13, R9, P0, !PT ;  /* 0x0000000d370e7210 */ /* 0x000fe400007fe409 */
[C---:B------:R-:W-:Y:S02]  /*1830*/  LEA R12, P2, R5.reuse, UR12, 0x2 ;  /* 0x0000000c050c7c11 */ /* 0x040fe4000f8410ff */
[----:B------:R-:W-:Y:S02]  /*1840*/  ISETP.GE.AND P0, PT, R8, R3, PT ;  /* 0x000000030800720c */ /* 0x000fe40003f06270 */
[----:B------:R-:W-:Y:S02]  /*1850*/  LEA.HI.X R13, R5, UR13, R14, 0x2, P2 ;  /* 0x0000000d050d7c11 */ /* 0x000fe400090f140e */
[----:B------:R-:W-:Y:S02]  /*1860*/  FSEL R3, R22, RZ, !P1 ;  /* 0x000000ff16037208 */ /* 0x000fe40004800000 */
[----:B------:R-:W-:-:S03]  /*1870*/  FSEL R5, R23, RZ, !P0 ;  /* 0x000000ff17057208 */ /* 0x000fc60004000000 */
[----:B------:R0:W-:Y:S04]  /*1880*/  STG.E desc[UR6][R12.64], R3 ;  /* 0x000000030c007986 */ /* 0x0001e8000c101906 */
[----:B------:R0:W-:Y:S02]  /*1890*/  STG.E desc[UR6][R12.64+0x80], R5 ;  /* 0x000080050c007986 */ /* 0x0001e4000c101906 */
.L_x_53:
[----:B------:R-:W-:Y:S05]  /*18a0*/  BSYNC B0 ;  /* 0x0000000000007941 */ /* 0x000fea0003800000 */
.L_x_52:
[----:B------:R-:W-:Y:S01]  /*18b0*/  UIADD3 UR4, UR4, 0x3f, URZ ;  /* 0x0000003f04047890 */ /* 0x000fe2000fffe03f */
[----:B------:R-:W-:Y:S01]  /*18c0*/  SHF.L.U32 R8, R2, 0x2, RZ ;  /* 0x0000000202087819 */ /* 0x000fe200000006ff */
[----:B0-----:R-:W-:Y:S01]  /*18d0*/  IMAD R3, R0, 0x3000, RZ ;  /* 0x0000300000037824 */ /* 0x001fe200078e02ff */
[----:B------:R-:W-:Y:S01]  /*18e0*/  BSSY B0, `(.L_x_54) ;  /* 0x0000027000007945 */ /* 0x000fe20003800000 */
[----:B------:R-:W-:Y:S01]  /*18f0*/  USHF.R.S32.HI UR5, URZ, 0x1f, UR4 ;  /* 0x0000001f3f057899 */ /* 0x000fe20008011404 */
[----:B------:R-:W-:Y:S02]  /*1900*/  SHF.R.S32.HI R12, RZ, 0x1f, R8 ;  /* 0x0000001fff0c7819 */ /* 0x000fe40000011408 */
[----:B------:R-:W-:Y:S01]  /*1910*/  IADD3 R8, P0, R3, R8, RZ ;  /* 0x0000000803087210 */ /* 0x000fe20007f1e0ff */
[----:B------:R-:W-:-:S03]  /*1920*/  ULEA.HI UR5, UR5, UR4, URZ, 0x6 ;  /* 0x0000000405057291 */ /* 0x000fc6000f8f303f */
[----:B------:R-:W-:Y:S01]  /*1930*/  LEA.HI.X.SX32 R9, R3, R12, 0x1, P0 ;  /* 0x0000000c03097211 */ /* 0x000fe200000f0eff */
[----:B------:R-:W-:Y:S01]  /*1940*/  ULOP3.LUT UR5, UR5, 0xffffffc0, URZ, 0xc0, !UPT ;  /* 0xffffffc005057892 */ /* 0x000fe2000f8ec03f */
[C---:B------:R-:W-:Y:S02]  /*1950*/  IMAD R12, R20.reuse, UR10, RZ ;  /* 0x0000000a140c7c24 */ /* 0x040fe4000f8e02ff */
[----:B------:R-:W-:-:S03]  /*1960*/  IMAD.WIDE.U32 R8, R20, UR8, R8 ;  /* 0x0000000814087c25 */ /* 0x000fc6000f8e0008 */
[----:B------:R-:W-:Y:S01]  /*1970*/  IADD3 R3, -R10, UR5, RZ ;  /* 0x000000050a037c10 */ /* 0x000fe2000fffe1ff */
[----:B------:R-:W-:-:S03]  /*1980*/  IMAD R5, R21, UR8, R12 ;  /* 0x0000000815057c24 */ /* 0x000fc6000f8e020c */
[----:B------:R-:W-:Y:S01]  /*1990*/  ISETP.GE.AND P0, PT, R2, R3, PT ;  /* 0x000000030200720c */ /* 0x000fe20003f06270 */
[----:B------:R-:W-:Y:S01]  /*19a0*/  IMAD R12, R6, UR11, RZ ;  /* 0x0000000b060c7c24 */ /* 0x000fe2000f8e02ff */
[----:B------:R-:W-:Y:S02]  /*19b0*/  IADD3 R9, R9, R5, RZ ;  /* 0x0000000509097210 */ /* 0x000fe40007ffe0ff */
[----:B------:R-:W-:Y:S01]  /*19c0*/  ISETP.GT.OR P0, PT, R2, 0x3f, P0 ;  /* 0x0000003f0200780c */ /* 0x000fe20000704670 */
[----:B------:R-:W-:Y:S02]  /*19d0*/  IMAD R5, R7, UR9, R12 ;  /* 0x0000000907057c24 */ /* 0x000fe4000f8e020c */
[----:B------:R-:W-:-:S05]  /*19e0*/  IMAD.WIDE.U32 R12, R6, UR9, R8 ;  /* 0x00000009060c7c25 */ /* 0x000fca000f8e0008 */
[----:B------:R-:W-:-:S05]  /*19f0*/  IADD3 R5, R13, R5, RZ ;  /* 0x000000050d057210 */ /* 0x000fca0007ffe0ff */
[----:B------:R-:W-:Y:S05]  /*1a00*/  @P0 BRA `(.L_x_55) ;  /* 0x0000000000500947 */ /* 0x000fea0003800000 */
[----:B------:R-:W0:Y:S01]  /*1a10*/  LDC.64 R14, c[0x0][0x2a8] ;  /* 0x0000aa00ff0e7b82 */ /* 0x000e220000000a00 */
[----:B------:R-:W-:Y:S01]  /*1a20*/  SHF.R.S32.HI R3, RZ, 0x1f, R2 ;  /* 0x0000001fff037819 */ /* 0x000fe20000011402 */
[----:B------:R-:W-:Y:S01]  /*1a30*/  ULDC.64 UR4, c[0x0][0x2a0] ;  /* 0x0000a80000047ab9 */ /* 0x000fe20000000a00 */
[----:B------:R-:W-:-:S04]  /*1a40*/  IADD3 R6, P0, R10, R2, RZ ;  /* 0x000000020a067210 */ /* 0x000fc80007f1e0ff */
[----:B------:R-:W-:Y:S01]  /*1a50*/  LEA.HI.X.SX32 R7, R10, R3, 0x1, P0 ;  /* 0x000000030a077211 */ /* 0x000fe200000f0eff */
[----:B------:R-:W1:Y:S01]  /*1a60*/  LDC.64 R16, c[0x0][0x2b0] ;  /* 0x0000ac00ff107b82 */ /* 0x000e620000000a00 */
[----:B------:R-:W-:Y:S01]  /*1a70*/  FSETP.NEU.FTZ.AND P0, PT, R4, -INF , PT ;  /* 0xff8000000400780b */ /* 0x000fe20003f1d000 */
[C---:B0-----:R-:W-:Y:S02]  /*1a80*/  IMAD R8, R14.reuse, UR10, RZ ;  /* 0x0000000a0e087c24 */ /* 0x041fe4000f8e02ff */
[----:B------:R-:W-:-:S04]  /*1a90*/  IMAD.WIDE.U32 R6, R14, UR8, R6 ;  /* 0x000000080e067c25 */ /* 0x000fc8000f8e0006 */
[----:B------:R-:W-:Y:S02]  /*1aa0*/  IMAD R3, R15, UR8, R8 ;  /* 0x000000080f037c24 */ /* 0x000fe4000f8e0208 */
[----:B-1----:R-:W-:-:S03]  /*1ab0*/  IMAD R8, R16, UR11, RZ ;  /* 0x0000000b10087c24 */ /* 0x002fc6000f8e02ff */
[----:B------:R-:W-:Y:S01]  /*1ac0*/  IADD3 R7, R7, R3, RZ ;  /* 0x0000000307077210 */ /* 0x000fe20007ffe0ff */
[----:B------:R-:W-:Y:S02]  /*1ad0*/  IMAD R9, R17, UR9, R8 ;  /* 0x0000000911097c24 */ /* 0x000fe4000f8e0208 */
[----:B------:R-:W-:Y:S01]  /*1ae0*/  FMUL.FTZ R3, R4, 1.4426950216293334961 ;  /* 0x3fb8aa3b04037820 */ /* 0x000fe20000410000 */
[----:B------:R-:W-:-:S04]  /*1af0*/  IMAD.WIDE.U32 R6, R16, UR9, R6 ;  /* 0x0000000910067c25 */ /* 0x000fc8000f8e0006 */
[----:B------:R-:W-:Y:S02]  /*1b00*/  FSEL R3, R3, RZ, P0 ;  /* 0x000000ff03037208 */ /* 0x000fe40000000000 */
[----:B------:R-:W-:Y:S02]  /*1b10*/  IADD3 R7, R7, R9, RZ ;  /* 0x0000000907077210 */ /* 0x000fe40007ffe0ff */
[----:B------:R-:W-:-:S04]  /*1b20*/  LEA R8, P1, R6, UR4, 0x2 ;  /* 0x0000000406087c11 */ /* 0x000fc8000f8210ff */
[----:B------:R-:W-:-:S05]  /*1b30*/  LEA.HI.X R9, R6, UR5, R7, 0x2, P1 ;  /* 0x0000000506097c11 */ /* 0x000fca00088f1407 */
[----:B------:R0:W-:Y:S04]  /*1b40*/  STG.E desc[UR6][R8.64], R3 ;  /* 0x0000000308007986 */ /* 0x0001e8000c101906 */
.L_x_55:
[----:B------:R-:W-:Y:S05]  /*1b50*/  BSYNC B0 ;  /* 0x0000000000007941 */ /* 0x000fea0003800000 */
.L_x_54:
[----:B------:R-:W-:Y:S01]  /*1b60*/  ULDC.64 UR12, c[0x0][0x2e8] ;  /* 0x0000ba00000c7ab9 */ /* 0x000fe20000000a00 */
[----:B------:R-:W-:Y:S01]  /*1b70*/  ULDC.64 UR4, c[0x0][0x2b8] ;  /* 0x0000ae0000047ab9 */ /* 0x000fe20000000a00 */
[----:B------:R-:W-:Y:S02]  /*1b80*/  ISETP.NE.U32.AND P0, PT, RZ, UR12, PT ;  /* 0x0000000cff007c0c */ /* 0x000fe4000bf05070 */
[C---:B------:R-:W-:Y:S02]  /*1b90*/  LEA R4, P1, R12.reuse, UR4, 0x2 ;  /* 0x000000040c047c11 */ /* 0x040fe4000f8210ff */
[----:B------:R-:W-:Y:S02]  /*1ba0*/  ISETP.NE.AND.EX P0, PT, RZ, UR13, PT, P0 ;  /* 0x0000000dff007c0c */ /* 0x000fe4000bf05300 */
[----:B------:R-:W-:Y:S02]  /*1bb0*/  LEA.HI.X R5, R12, UR5, R5, 0x2, P1 ;  /* 0x000000050c057c11 */ /* 0x000fe400088f1405 */
[----:B------:R-:W-:-:S03]  /*1bc0*/  ISETP.NE.OR P0, PT, R2, RZ, !P0 ;  /* 0x000000ff0200720c */ /* 0x000fc60004705670 */
[----:B------:R1:W-:Y:S04]  /*1bd0*/  STG.E.128 desc[UR6][R4.64], RZ ;  /* 0x000000ff04007986 */ /* 0x0003e8000c101d06 */
        /* <DEDUP_REMOVED lines=10> */
[----:B------:R1:W-:Y:S01]  /*1c80*/  STG.E.128 desc[UR6][R4.64+0xb000], RZ ;  /* 0x00b000ff04007986 */ /* 0x0003e2000c101d06 */
[----:B------:R-:W-:Y:S05]  /*1c90*/  @P0 EXIT ;  /* 0x000000000000094d */ /* 0x000fea0003800000 */
[----:B-1----:R-:W1:Y:S08]  /*1ca0*/  LDC R5, c[0x0][0x2e0] ;  /* 0x0000b800ff057b82 */ /* 0x002e700000000800 */
[----:B------:R-:W2:Y:S08]  /*1cb0*/  LDC R7, c[0x0][0x220] ;  /* 0x00008800ff077b82 */ /* 0x000eb00000000800 */
[----:B0-----:R-:W0:Y:S01]  /*1cc0*/  LDC.64 R2, c[0x0][0x2e8] ;  /* 0x0000ba00ff027b82 */ /* 0x001e220000000a00 */
[----:B-1----:R-:W-:-:S04]  /*1cd0*/  IMAD R0, R0, R5, UR9 ;  /* 0x0000000900007e24 */ /* 0x002fc8000f8e0205 */
[----:B--2---:R-:W-:-:S04]  /*1ce0*/  IMAD R5, R0, R7, UR8 ;  /* 0x0000000800057e24 */ /* 0x004fc8000f8e0207 */
[----:B0-----:R-:W-:-:S05]  /*1cf0*/  IMAD.WIDE R2, R5, 0x4, R2 ;  /* 0x0000000405027825 */ /* 0x001fca00078e0202 */
[----:B------:R-:W-:Y:S01]  /*1d00*/  STG.E desc[UR6][R2.64], RZ ;  /* 0x000000ff02007986 */ /* 0x000fe2000c101906 */
[----:B------:R-:W-:Y:S05]  /*1d10*/  EXIT ;  /* 0x000000000000794d */ /* 0x000fea0003800000 */
.L_x_56:
        /* <DEDUP_REMOVED lines=14> */
.L_x_135:


//--------------------- .text._ZN7cutlass13device_kernelIN5flash19enable_sm80_to_sm89INS1_16FlashAttnBwdSm80INS1_25CollectiveMainloopBwdSm80ILi2ELi1EN4cute5tupleIJNS5_1CILi64EEENS7_ILi80EEENS7_ILi192EEEEEENS_6half_tEfNS_4arch4Sm80ELb1ELb0ELb0ELb1ELb0ELb0ELb1ELb0ELi2ELi4ELi2ELi2ELb0EEENS1_21CollectiveEpilogueBwdISB_SC_SE_Li256ELb1ELb1ELi4EEENS1_25SingleTileBwdLPTSchedulerILb1ELi80ELb0EEEEEEEEEvNT_6ParamsE --------------------------
	.section	.text._ZN7cutlass13device_kernelIN5flash19enable_sm80_to_sm89INS1_16FlashAttnBwdSm80INS1_25CollectiveMainloopBwdSm80ILi2ELi1EN4cute5tupleIJNS5_1CILi64EEENS7_ILi80EEENS7_ILi192EEEEEENS_6half_tEfNS_4arch4Sm80ELb1ELb0ELb0ELb1ELb0ELb0ELb1ELb0ELi2ELi4ELi2ELi2ELb0EEENS1_21CollectiveEpilogueBwdISB_SC_SE_Li256ELb1ELb1ELi4EEENS1_25SingleTileBwdLPTSchedulerILb1ELi80ELb0EEEEEEEEEvNT_6ParamsE,"ax",@progbits
	.align	128
.text._ZN7cutlass13device_kernelIN5flash19enable_sm80_to_sm89INS1_16FlashAttnBwdSm80INS1_25CollectiveMainloopBwdSm80ILi2ELi1EN4cute5tupleIJNS5_1CILi64EEENS7_ILi80EEENS7_ILi192EEEEEENS_6half_tEfNS_4arch4Sm80ELb1ELb0ELb0ELb1ELb0ELb0ELb1ELb0ELi2ELi4ELi2ELi2ELb0EEENS1_21CollectiveEpilogueBwdISB_SC_SE_Li256ELb1ELb1ELi4EEENS1_25SingleTileBwdLPTSchedulerILb1ELi80ELb0EEEEEEEEEvNT_6ParamsE:
        .type           _ZN7cutlass13device_kernelIN5flash19enable_sm80_to_sm89INS1_16FlashAttnBwdSm80INS1_25CollectiveMainloopBwdSm80ILi2ELi1EN4cute5tupleIJNS5_1CILi64EEENS7_ILi80EEENS7_ILi192EEEEEENS_6half_tEfNS_4arch4Sm80ELb1ELb0ELb0ELb1ELb0ELb0ELb1ELb0ELi2ELi4ELi2ELi2ELb0EEENS1_21CollectiveEpilogueBwdISB_SC_SE_Li256ELb1ELb1ELi4EEENS1_25SingleTileBwdLPTSchedulerILb1ELi80ELb0EEEEEEEEEvNT_6ParamsE,@function
        .size           _ZN7cutlass13device_kernelIN5flash19enable_sm80_to_sm89INS1_16FlashAttnBwdSm80INS1_25CollectiveMainloopBwdSm80ILi2ELi1EN4cute5tupleIJNS5_1CILi64EEENS7_ILi80EEENS7_ILi192EEEEEENS_6half_tEfNS_4arch4Sm80ELb1ELb0ELb0ELb1ELb0ELb0ELb1ELb0ELi2ELi4ELi2ELi2ELb0EEENS1_21CollectiveEpilogueBwdISB_SC_SE_Li256ELb1ELb1ELi4EEENS1_25SingleTileBwdLPTSchedulerILb1ELi80ELb0EEEEEEEEEvNT_6ParamsE,(.L_x_136 - _ZN7cutlass13device_kernelIN5flash19enable_sm80_to_sm89INS1_16FlashAttnBwdSm80INS1_25CollectiveMainloopBwdSm80ILi2ELi1EN4cute5tupleIJNS5_1CILi64EEENS7_ILi80EEENS7_ILi192EEEEEENS_6half_tEfNS_4arch4Sm80ELb1ELb0ELb0ELb1ELb0ELb0ELb1ELb0ELi2ELi4ELi2ELi2ELb0EEENS1_21CollectiveEpilogueBwdISB_SC_SE_Li256ELb1ELb1ELi4EEENS1_25SingleTileBwdLPTSchedulerILb1ELi80ELb0EEEEEEEEEvNT_6ParamsE)
        .other          _ZN7cutlass13device_kernelIN5flash19enable_sm80_to_sm89INS1_16FlashAttnBwdSm80INS1_25CollectiveMainloopBwdSm80ILi2ELi1EN4cute5tupleIJNS5_1CILi64EEENS7_ILi80EEENS7_ILi192EEEEEENS_6half_tEfNS_4arch4Sm80ELb1ELb0ELb0ELb1ELb0ELb0ELb1ELb0ELi2ELi4ELi2ELi2ELb0EEENS1_21CollectiveEpilogueBwdISB_SC_SE_Li256ELb1ELb1ELi4EEENS1_25SingleTileBwdLPTSchedulerILb1ELi80ELb0EEEEEEEEEvNT_6ParamsE,@"STO_CUDA_ENTRY STV_DEFAULT"
_ZN7cutlass13device_kernelIN5flash19enable_sm80_to_sm89INS1_16FlashAttnBwdSm80INS1_25CollectiveMainloopBwdSm80ILi2ELi1EN4cute5tupleIJNS5_1CILi64EEENS7_ILi80EEENS7_ILi192EEEEEENS_6half_tEfNS_4arch4Sm80ELb1ELb0ELb0ELb1ELb0ELb0ELb1ELb0ELi2ELi4ELi2ELi2ELb0EEENS1_21CollectiveEpilogueBwdISB_SC_SE_Li256ELb1ELb1ELi4EEENS1_25SingleTileBwdLPTSchedulerILb1ELi80ELb0EEEEEEEEEvNT_6ParamsE:
[----:B------:R-:W-:Y:S01]  /*0000*/  LDC R1, c[0x0][0x28] ;  /* 0x00000a00ff017b82 */ /* 0x000fe20000000800 */
[----:B------:R-:W-:Y:S05]  /*0010*/  EXIT ;  /* 0x000000000000794d */ /* 0x000fea0003800000 */
.L_x_57:
        /* <DEDUP_REMOVED lines=14> */
.L_x_136:


//--------------------- .text._ZN7cutlass13device_kernelIN5flash19enable_sm80_to_sm89INS1_16FlashAttnBwdSm80INS1_25CollectiveMainloopBwdSm80ILi2ELi1EN4cute5tupleIJNS5_1CILi64EEENS7_ILi80EEENS7_ILi192EEEEEENS_6half_tEfNS_4arch4Sm80ELb1ELb0ELb0ELb1ELb1ELb0ELb1ELb0ELi2ELi4ELi2ELi2ELb0EEENS1_21CollectiveEpilogueBwdISB_SC_SE_Li256ELb1ELb1ELi4EEENS1_25SingleTileBwdLPTSchedulerILb1ELi80ELb1EEEEEEEEEvNT_6ParamsE --------------------------
	.section	.text._ZN7cutlass13device_kernelIN5flash19enable_sm80_to_sm89INS1_16FlashAttnBwdSm80INS1_25CollectiveMainloopBwdSm80ILi2ELi1EN4cute5tupleIJNS5_1CILi64EEENS7_ILi80EEENS7_ILi192EEEEEENS_6half_tEfNS_4arch4Sm80ELb1ELb0ELb0ELb1ELb1ELb0ELb1ELb0ELi2ELi4ELi2ELi2ELb0EEENS1_21CollectiveEpilogueBwdISB_SC_SE_Li256ELb1ELb1ELi4EEENS1_25SingleTileBwdLPTSchedulerILb1ELi80ELb1EEEEEEEEEvNT_6ParamsE,"ax",@progbits
	.align	128
.text._ZN7cutlass13device_kernelIN5flash19enable_sm80_to_sm89INS1_16FlashAttnBwdSm80INS1_25CollectiveMainloopBwdSm80ILi2ELi1EN4cute5tupleIJNS5_1CILi64EEENS7_ILi80EEENS7_ILi192EEEEEENS_6half_tEfNS_4arch4Sm80ELb1ELb0ELb0ELb1ELb1ELb0ELb1ELb0ELi2ELi4ELi2ELi2ELb0EEENS1_21CollectiveEpilogueBwdISB_SC_SE_Li256ELb1ELb1ELi4EEENS1_25SingleTileBwdLPTSchedulerILb1ELi80ELb1EEEEEEEEEvNT_6ParamsE:
        .type           _ZN7cutlass13device_kernelIN5flash19enable_sm80_to_sm89INS1_16FlashAttnBwdSm80INS1_25CollectiveMainloopBwdSm80ILi2ELi1EN4cute5tupleIJNS5_1CILi64EEENS7_ILi80EEENS7_ILi192EEEEEENS_6half_tEfNS_4arch4Sm80ELb1ELb0ELb0ELb1ELb1ELb0ELb1ELb0ELi2ELi4ELi2ELi2ELb0EEENS1_21CollectiveEpilogueBwdISB_SC_SE_Li256ELb1ELb1ELi4EEENS1_25SingleTileBwdLPTSchedulerILb1ELi80ELb1EEEEEEEEEvNT_6ParamsE,@function
        .size           _ZN7cutlass13device_kernelIN5flash19enable_sm80_to_sm89INS1_16FlashAttnBwdSm80INS1_25CollectiveMainloopBwdSm80ILi2ELi1EN4cute5tupleIJNS5_1CILi64EEENS7_ILi80EEENS7_ILi192EEEEEENS_6half_tEfNS_4arch4Sm80ELb1ELb0ELb0ELb1ELb1ELb0ELb1ELb0ELi2ELi4ELi2ELi2ELb0EEENS1_21CollectiveEpilogueBwdISB_SC_SE_Li256ELb1ELb1ELi4EEENS1_25SingleTileBwdLPTSchedulerILb1ELi80ELb1EEEEEEEEEvNT_6ParamsE,(.L_x_137 - _ZN7cutlass13device_kernelIN5flash19enable_sm80_to_sm89INS1_16FlashAttnBwdSm80INS1_25CollectiveMainloopBwdSm80ILi2ELi1EN4cute5tupleIJNS5_1CILi64EEENS7_ILi80EEENS7_ILi192EEEEEENS_6half_tEfNS_4arch4Sm80ELb1ELb0ELb0ELb1ELb1ELb0ELb1ELb0ELi2ELi4ELi2ELi2ELb0EEENS1_21CollectiveEpilogueBwdISB_SC_SE_Li256ELb1ELb1ELi4EEENS1_25SingleTileBwdLPTSchedulerILb1ELi80ELb1EEEEEEEEEvNT_6ParamsE)
        .other          _ZN7cutlass13device_kernelIN5flash19enable_sm80_to_sm89INS1_16FlashAttnBwdSm80INS1_25CollectiveMainloopBwdSm80ILi2ELi1EN4cute5tupleIJNS5_1CILi64EEENS7_ILi80EEENS7_ILi192EEEEEENS_6half_tEfNS_4arch4Sm80ELb1ELb0ELb0ELb1ELb1ELb0ELb1ELb0ELi2ELi4ELi2ELi2ELb0EEENS1_21CollectiveEpilogueBwdISB_SC_SE_Li256ELb1ELb1ELi4EEENS1_25SingleTileBwdLPTSchedulerILb1ELi80ELb1EEEEEEEEEvNT_6ParamsE,@"STO_CUDA_ENTRY STV_DEFAULT"
_ZN7cutlass13device_kernelIN5flash19enable_sm80_to_sm89INS1_16FlashAttnBwdSm80INS1_25CollectiveMainloopBwdSm80ILi2ELi1EN4cute5tupleIJNS5_1CILi64EEENS7_ILi80EEENS7_ILi192EEEEEENS_6half_tEfNS_4arch4Sm80ELb1ELb0ELb0ELb1ELb1ELb0ELb1ELb0ELi2ELi4ELi2ELi2ELb0EEENS1_21CollectiveEpilogueBwdISB_SC_SE_Li256ELb1ELb1ELi4EEENS1_25SingleTileBwdLPTSchedulerILb1ELi80ELb1EEEEEEEEEvNT_6ParamsE:
[----:B------:R-:W-:Y:S01]  /*0000*/  LDC R1, c[0x0][0x28] ;  /* 0x00000a00ff017b82 */ /* 0x000fe20000000800 */
[----:B------:R-:W-:Y:S05]  /*0010*/  EXIT ;  /* 0x000000000000794d */ /* 0x000fea0003800000 */
.L_x_58:
        /* <DEDUP_REMOVED lines=14> */
.L_x_137:


//--------------------- .text._ZN7cutlass13device_kernelIN5flash19enable_sm80_to_sm89INS1_16FlashAttnBwdSm80INS1_25CollectiveMainloopBwdSm80ILi2ELi1EN4cute5tupleIJNS5_1CILi64EEENS7_ILi80EEENS7_ILi192EEEEEENS_6half_tEfNS_4arch4Sm80ELb1ELb0ELb0ELb1ELb0ELb0ELb1ELb0ELi2ELi4ELi2ELi2ELb0EEENS1_24CollectiveEpilogueBwdGQAISB_fSE_Li256ELb1ELb0EEENS1_25SingleTileBwdLPTSchedulerILb1ELi80ELb0EEEEEEEEEvNT_6ParamsE --------------------------
	.section	.text._ZN7cutlass13device_kernelIN5flash19enable_sm80_to_sm89INS1_16FlashAttnBwdSm80INS1_25CollectiveMainloopBwdSm80ILi2ELi1EN4cute5tupleIJNS5_1CILi64EEENS7_ILi80EEENS7_ILi192EEEEEENS_6half_tEfNS_4arch4Sm80ELb1ELb0ELb0ELb1ELb0ELb0ELb1ELb0ELi2ELi4ELi2ELi2ELb0EEENS1_24CollectiveEpilogueBwdGQAISB_fSE_Li256ELb1ELb0EEENS1_25SingleTileBwdLPTSchedulerILb1ELi80ELb0EEEEEEEEEvNT_6ParamsE,"ax",@progbits
	.align	128
.text._ZN7cutlass13device_kernelIN5flash19enable_sm80_to_sm89INS1_16FlashAttnBwdSm80INS1_25CollectiveMainloopBwdSm80ILi2ELi1EN4cute5tupleIJNS5_1CILi64EEENS7_ILi80EEENS7_ILi192EEEEEENS_6half_tEfNS_4arch4Sm80ELb1ELb0ELb0ELb1ELb0ELb0ELb1ELb0ELi2ELi4ELi2ELi2ELb0EEENS1_24CollectiveEpilogueBwdGQAISB_fSE_Li256ELb1ELb0EEENS1_25SingleTileBwdLPTSchedulerILb1ELi80ELb0EEEEEEEEEvNT_6ParamsE:
        .type           _ZN7cutlass13device_kernelIN5flash19enable_sm80_to_sm89INS1_16FlashAttnBwdSm80INS1_25CollectiveMainloopBwdSm80ILi2ELi1EN4cute5tupleIJNS5_1CILi64EEENS7_ILi80EEENS7_ILi192EEEEEENS_6half_tEfNS_4arch4Sm80ELb1ELb0ELb0ELb1ELb0ELb0ELb1ELb0ELi2ELi4ELi2ELi2ELb0EEENS1_24CollectiveEpilogueBwdGQAISB_fSE_Li256ELb1ELb0EEENS1_25SingleTileBwdLPTSchedulerILb1ELi80ELb0EEEEEEEEEvNT_6ParamsE,@function
        .size           _ZN7cutlass13device_kernelIN5flash19enable_sm80_to_sm89INS1_16FlashAttnBwdSm80INS1_25CollectiveMainloopBwdSm80ILi2ELi1EN4cute5tupleIJNS5_1CILi64EEENS7_ILi80EEENS7_ILi192EEEEEENS_6half_tEfNS_4arch4Sm80ELb1ELb0ELb0ELb1ELb0ELb0ELb1ELb0ELi2ELi4ELi2ELi2ELb0EEENS1_24CollectiveEpilogueBwdGQAISB_fSE_Li256ELb1ELb0EEENS1_25SingleTileBwdLPTSchedulerILb1ELi80ELb0EEEEEEEEEvNT_6ParamsE,(.L_x_138 - _ZN7cutlass13device_kernelIN5flash19enable_sm80_to_sm89INS1_16FlashAttnBwdSm80INS1_25CollectiveMainloopBwdSm80ILi2ELi1EN4cute5tupleIJNS5_1CILi64EEENS7_ILi80EEENS7_ILi192EEEEEENS_6half_tEfNS_4arch4Sm80ELb1ELb0ELb0ELb1ELb0ELb0ELb1ELb0ELi2ELi4ELi2ELi2ELb0EEENS1_24CollectiveEpilogueBwdGQAISB_fSE_Li256ELb1ELb0EEENS1_25SingleTileBwdLPTSchedulerILb1ELi80ELb0EEEEEEEEEvNT_6ParamsE)
        .other          _ZN7cutlass13device_kernelIN5flash19enable_sm80_to_sm89INS1_16FlashAttnBwdSm80INS1_25CollectiveMainloopBwdSm80ILi2ELi1EN4cute5tupleIJNS5_1CILi64EEENS7_ILi80EEENS7_ILi192EEEEEENS_6half_tEfNS_4arch4Sm80ELb1ELb0ELb0ELb1ELb0ELb0ELb1ELb0ELi2ELi4ELi2ELi2ELb0EEENS1_24CollectiveEpilogueBwdGQAISB_fSE_Li256ELb1ELb0EEENS1_25SingleTileBwdLPTSchedulerILb1ELi80ELb0EEEEEEEEEvNT_6ParamsE,@"STO_CUDA_ENTRY STV_DEFAULT"
_ZN7cutlass13device_kernelIN5flash19enable_sm80_to_sm89INS1_16FlashAttnBwdSm80INS1_25CollectiveMainloopBwdSm80ILi2ELi1EN4cute5tupleIJNS5_1CILi64EEENS7_ILi80EEENS7_ILi192EEEEEENS_6half_tEfNS_4arch4Sm80ELb1ELb0ELb0ELb1ELb0ELb0ELb1ELb0ELi2ELi4ELi2ELi2ELb0EEENS1_24CollectiveEpilogueBwdGQAISB_fSE_Li256ELb1ELb0EEENS1_25SingleTileBwdLPTSchedulerILb1ELi80ELb0EEEEEEEEEvNT_6ParamsE:
[----:B------:R-:W-:Y:S01]  /*0000*/  LDC R1, c[0x0][0x28] ;  /* 0x00000a00ff017b82 */ /* 0x000fe20000000800 */
[----:B------:R-:W-:Y:S05]  /*0010*/  EXIT ;  /* 0x000000000000794d */ /* 0x000fea0003800000 */
.L_x_59:
        /* <DEDUP_REMOVED lines=14> */
.L_x_138:


//--------------------- .text._ZN7cutlass13device_kernelIN5flash32FlashAttnBwdPostprocessConvertdQIN4cute5tupleIJNS3_1CILi80EEENS5_ILi192EEEEEENS_6half_tEfNS_4arch4Sm80ELi256ENS3_8TiledMMAINS3_8MMA_AtomIJNS3_28SM80_16x8x16_F32F16F16F32_TNEEEENS3_6LayoutINS4_IJNS5_ILi4EEENS5_ILi2EEENS5_ILi1EEEEEENS4_IJSJ_SH_NS5_ILi0EEEEEEEENS4_IJNS5_ILi64EEENS5_ILi16EEESP_EEEEELb1EEEEEvNT_6ParamsE --------------------------
	.section	.text._ZN7cutlass13device_kernelIN5flash32FlashAttnBwdPostprocessConvertdQIN4cute5tupleIJNS3_1CILi80EEENS5_ILi192EEEEEENS_6half_tEfNS_4arch4Sm80ELi256ENS3_8TiledMMAINS3_8MMA_AtomIJNS3_28SM80_16x8x16_F32F16F16F32_TNEEEENS3_6LayoutINS4_IJNS5_ILi4EEENS5_ILi2EEENS5_ILi1EEEEEENS4_IJSJ_SH_NS5_ILi0EEEEEEEENS4_IJNS5_ILi64EEENS5_ILi16EEESP_EEEEELb1EEEEEvNT_6ParamsE,"ax",@progbits
	.align	128
.text._ZN7cutlass13device_kernelIN5flash32FlashAttnBwdPostprocessConvertdQIN4cute5tupleIJNS3_1CILi80EEENS5_ILi192EEEEEENS_6half_tEfNS_4arch4Sm80ELi256ENS3_8TiledMMAINS3_8MMA_AtomIJNS3_28SM80_16x8x16_F32F16F16F32_TNEEEENS3_6LayoutINS4_IJNS5_ILi4EEENS5_ILi2EEENS5_ILi1EEEEEENS4_IJSJ_SH_NS5_ILi0EEEEEEEENS4_IJNS5_ILi64EEENS5_ILi16EEESP_EEEEELb1EEEEEvNT_6ParamsE:
        .type           _ZN7cutlass13device_kernelIN5flash32FlashAttnBwdPostprocessConvertdQIN4cute5tupleIJNS3_1CILi80EEENS5_ILi192EEEEEENS_6half_tEfNS_4arch4Sm80ELi256ENS3_8TiledMMAINS3_8MMA_AtomIJNS3_28SM80_16x8x16_F32F16F16F32_TNEEEENS3_6LayoutINS4_IJNS5_ILi4EEENS5_ILi2EEENS5_ILi1EEEEEENS4_IJSJ_SH_NS5_ILi0EEEEEEEENS4_IJNS5_ILi64EEENS5_ILi16EEESP_EEEEELb1EEEEEvNT_6ParamsE,@function
        .size           _ZN7cutlass13device_kernelIN5flash32FlashAttnBwdPostprocessConvertdQIN4cute5tupleIJNS3_1CILi80EEENS5_ILi192EEEEEENS_6half_tEfNS_4arch4Sm80ELi256ENS3_8TiledMMAINS3_8MMA_AtomIJNS3_28SM80_16x8x16_F32F16F16F32_TNEEEENS3_6LayoutINS4_IJNS5_ILi4EEENS5_ILi2EEENS5_ILi1EEEEEENS4_IJSJ_SH_NS5_ILi0EEEEEEEENS4_IJNS5_ILi64EEENS5_ILi16EEESP_EEEEELb1EEEEEvNT_6ParamsE,(.L_x_139 - _ZN7cutlass13device_kernelIN5flash32FlashAttnBwdPostprocessConvertdQIN4cute5tupleIJNS3_1CILi80EEENS5_ILi192EEEEEENS_6half_tEfNS_4arch4Sm80ELi256ENS3_8TiledMMAINS3_8MMA_AtomIJNS3_28SM80_16x8x16_F32F16F16F32_TNEEEENS3_6LayoutINS4_IJNS5_ILi4EEENS5_ILi2EEENS5_ILi1EEEEEENS4_IJSJ_SH_NS5_ILi0EEEEEEEENS4_IJNS5_ILi64EEENS5_ILi16EEESP_EEEEELb1EEEEEvNT_6ParamsE)
        .other          _ZN7cutlass13device_kernelIN5flash32FlashAttnBwdPostprocessConvertdQIN4cute5tupleIJNS3_1CILi80EEENS5_ILi192EEEEEENS_6half_tEfNS_4arch4Sm80ELi256ENS3_8TiledMMAINS3_8MMA_AtomIJNS3_28SM80_16x8x16_F32F16F16F32_TNEEEENS3_6LayoutINS4_IJNS5_ILi4EEENS5_ILi2EEENS5_ILi1EEEEEENS4_IJSJ_SH_NS5_ILi0EEEEEEEENS4_IJNS5_ILi64EEENS5_ILi16EEESP_EEEEELb1EEEEEvNT_6ParamsE,@"STO_CUDA_ENTRY STV_DEFAULT"
_ZN7cutlass13device_kernelIN5flash32FlashAttnBwdPostprocessConvertdQIN4cute5tupleIJNS3_1CILi80EEENS5_ILi192EEEEEENS_6half_tEfNS_4arch4Sm80ELi256ENS3_8TiledMMAINS3_8MMA_AtomIJNS3_28SM80_16x8x16_F32F16F16F32_TNEEEENS3_6LayoutINS4_IJNS5_ILi4EEENS5_ILi2EEENS5_ILi1EEEEEENS4_IJSJ_SH_NS5_ILi0EEEEEEEENS4_IJNS5_ILi64EEENS5_ILi16EEESP_EEEEELb1EEEEEvNT_6ParamsE:
[----:B------:R-:W-:Y:S08]  /*0000*/  LDC R1, c[0x0][0x28] ;  /* 0x00000a00ff017b82 */ /* 0x000ff00000000800 */
[----:B------:R-:W0:Y:S01]  /*0010*/  LDC.64 R4, c[0x0][0x278] ;  /* 0x00009e00ff047b82 */ /* 0x000e220000000a00 */
[----:B------:R-:W1:Y:S01]  /*0020*/  S2R R11, SR_CTAID.Z ;  /* 0x00000000000b7919 */ /* 0x000e620000002700 */
[----:B------:R-:W-:Y:S01]  /*0030*/  ULDC.64 UR4, c[0x0][0x270] ;  /* 0x00009c0000047ab9 */ /* 0x000fe20000000a00 */
[----:B------:R-:W-:Y:S01]  /*0040*/  ULDC.64 UR6, c[0x0][0x208] ;  /* 0x0000820000067ab9 */ /* 0x000fe20000000a00 */
[----:B------:R-:W-:-:S04]  /*0050*/  ISETP.NE.U32.AND P0, PT, RZ, UR4, PT ;  /* 0x00000004ff007c0c */ /* 0x000fc8000bf05070 */
[----:B------:R-:W1:Y:S01]  /*0060*/  LDC.64 R2, c[0x0][0x270] ;  /* 0x00009c00ff027b82 */ /* 0x000e620000000a00 */
[----:B------:R-:W-:Y:S02]  /*0070*/  ISETP.NE.AND.EX P0, PT, RZ, UR5, PT, P0 ;  /* 0x00000005ff007c0c */ /* 0x000fe4000bf05300 */
[----:B0-----:R-:W-:-:S04]  /*0080*/  ISETP.NE.U32.AND P1, PT, R4, RZ, PT ;  /* 0x000000ff0400720c */ /* 0x001fc80003f25070 */
[----:B------:R-:W-:Y:S01]  /*0090*/  ISETP.NE.AND.EX P1, PT, R5, RZ, PT, P1 ;  /* 0x000000ff0500720c */ /* 0x000fe20003f25310 */
[----:B------:R-:W0:Y:S01]  /*00a0*/  LDC R64, c[0x0][0x240] ;  /* 0x00009000ff407b82 */ /* 0x000e220000000800 */
[----:B-1----:R-:W-:-:S05]  /*00b0*/  IMAD.WIDE R2, R11, 0x4, R2 ;  /* 0x000000040b027825 */ /* 0x002fca00078e0202 */
[----:B------:R1:W5:Y:S06]  /*00c0*/  @P0 LDG.E R69, desc[UR6][R2.64] ;  /* 0x0000000602450981 */ /* 0x00036c000c1e1900 */
[----:B------:R-:W2:Y:S01]  /*00d0*/  @P1 LDC.64 R4, c[0x0][0x278] ;  /* 0x00009e00ff041b82 */ /* 0x000ea20000000a00 */
[----:B------:R-:W3:Y:S01]  /*00e0*/  S2R R65, SR_CTAID.X ;  /* 0x0000000000417919 */ /* 0x000ee20000002500 */
[----:B--2---:R-:W-:-:S05]  /*00f0*/  @P1 IMAD.WIDE R4, R11, 0x4, R4 ;  /* 0x000000040b041825 */ /* 0x004fca00078e0204 */
[----:B0-----:R1:W5:Y:S01]  /*0100*/  @P1 LDG.E R64, desc[UR6][R4.64] ;  /* 0x0000000604401981 */ /* 0x001362000c1e1900 */
[----:B---3--:R-:W-:Y:S01]  /*0110*/  IMAD R7, R65, 0x50, RZ ;  /* 0x0000005041077824 */ /* 0x008fe200078e02ff */
[----:B------:R-:W-:Y:S06]  /*0120*/  @P1 BRA `(.L_x_60) ;  /* 0x0000000000101947 */ /* 0x000fec0003800000 */
[----:B------:R-:W-:Y:S05]  /*0130*/  @!P0 BRA `(.L_x_60) ;  /* 0x00000000000c8947 */ /* 0x000fea0003800000 */
[----:B-1----:R-:W2:Y:S04]  /*0140*/  LDG.E R5, desc[UR6][R2.64] ;  /* 0x0000000602057981 */ /* 0x002ea8000c1e1900 */
[----:B-----5:R-:W2:Y:S02]  /*0150*/  LDG.E R64, desc[UR6][R2.64+0x4] ;  /* 0x0000040602407981 */ /* 0x020ea4000c1e1900 */
[----:B--2---:R-:W-:-:S07]  /*0160*/  IMAD.IADD R64, R64, 0x1, -R5 ;  /* 0x0000000140407824 */ /* 0x004fce00078e0a05 */
.L_x_60:
[----:B-1----:R-:W0:Y:S01]  /*0170*/  S2R R3, SR_TID.X ;  /* 0x0000000000037919 */ /* 0x002e220000002100 */
[----:B------:R-:W-:Y:S01]  /*0180*/  ISETP.NE.U32.AND P1, PT, RZ, UR4, PT ;  /* 0x00000004ff007c0c */ /* 0x000fe2000bf25070 */
[----:B-----5:R-:W-:Y:S01]  /*0190*/  @P0 IMAD R0, R11, 0x50, R69 ;  /* 0x000000500b000824 */ /* 0x020fe200078e0245 */
[----:B------:R-:W-:Y:S02]  /*01a0*/  ISETP.GE.AND P2, PT, R7, R64, PT ;  /* 0x000000400700720c */ /* 0x000fe40003f46270 */
[----:B------:R-:W-:Y:S01]  /*01b0*/  ISETP.NE.AND.EX P1, PT, RZ, UR5, PT, P1 ;  /* 0x00000005ff007c0c */ /* 0x000fe2000bf25310 */
[----:B------:R-:W-:-:S12]  /*01c0*/  @P0 IMAD.HI R0, R0, 0x66666667, RZ ;  /* 0x6666666700000827 */ /* 0x000fd800078e02ff */
[----:B------:R-:W-:Y:S05]  /*01d0*/  @P1 EXIT P2 ;  /* 0x000000000000194d */ /* 0x000fea0001000000 */
[----:B------:R-:W1:Y:S01]  /*01e0*/  S2UR UR8, SR_CTAID.Y ;  /* 0x00000000000879c3 */ /* 0x000e620000002600 */
[----:B------:R-:W-:Y:S01]  /*01f0*/  @P0 SHF.R.U32.HI R5, RZ, 0x1f, R0 ;  /* 0x0000001fff050819 */ /* 0x000fe20000011600 */
[----:B------:R-:W-:Y:S01]  /*0200*/  IMAD R9, R65, 0x3c00, RZ ;  /* 0x00003c0041097824 */ /* 0x000fe200078e02ff */
[----:B------:R-:W-:Y:S01]  /*0210*/  SHF.R.S32.HI R2, RZ, 0x1f, R11 ;  /* 0x0000001fff027819 */ /* 0x000fe2000001140b */
[----:B0-----:R-:W-:Y:S01]  /*0220*/  IMAD.SHL.U32 R66, R3, 0x4, RZ ;  /* 0x0000000403427824 */ /* 0x001fe200078e00ff */
[----:B------:R-:W-:Y:S01]  /*0230*/  @P0 LEA.HI.SX32 R5, R0, R5, 0x1b ;  /* 0x0000000500050211 */ /* 0x000fe200078fdaff */
[----:B------:R-:W-:Y:S01]  /*0240*/  ULDC.64 UR4, c[0x0][0x230] ;  /* 0x00008c0000047ab9 */ /* 0x000fe20000000a00 */
[----:B------:R-:W-:Y:S01]  /*0250*/  SEL R2, R2, RZ, !P1 ;  /* 0x000000ff02027207 */ /* 0x000fe20004800000 */
[----:B------:R-:W0:Y:S01]  /*0260*/  LDC.64 R12, c[0x0][0x228] ;  /* 0x00008a00ff0c7b82 */ /* 0x000e220000000a00 */
[----:B------:R-:W-:Y:S01]  /*0270*/  SHF.R.S32.HI R0, RZ, 0x1f, R66 ;  /* 0x0000001fff007819 */ /* 0x000fe20000011442 */
[----:B------:R-:W-:Y:S01]  /*0280*/  @P0 IMAD R7, R5, 0x3c00, RZ ;  /* 0x00003c0005070824 */ /* 0x000fe200078e02ff */
[----:B------:R-:W-:-:S02]  /*0290*/  CS2R R4, SRZ ;  /* 0x0000000000047805 */ /* 0x000fc4000001ff00 */
[----:B------:R-:W-:Y:S02]  /*02a0*/  SHF.R.S32.HI R67, RZ, 0x1f, R3 ;  /* 0x0000001fff437819 */ /* 0x000fe40000011403 */
[----:B------:R-:W-:Y:S01]  /*02b0*/  CS2R R76, SRZ ;  /* 0x00000000004c7805 */ /* 0x000fe2000001ff00 */
[--C-:B------:R-:W-:Y:S01]  /*02c0*/  @P0 IMAD.MOV.U32 R4, RZ, RZ, R7.reuse ;  /* 0x000000ffff040224 */ /* 0x100fe200078e0007 */
[----:B------:R-:W-:Y:S01]  /*02d0*/  @P0 SHF.R.S32.HI R5, RZ, 0x1f, R7 ;  /* 0x0000001fff050819 */ /* 0x000fe20000011407 */
[----:B------:R-:W-:Y:S01]  /*02e0*/  IMAD R64, R65, -0x50, R64 ;  /* 0xffffffb041407824 */ /* 0x000fe200078e0240 */
[--C-:B------:R-:W-:Y:S01]  /*02f0*/  SHF.R.S32.HI R7, RZ, 0x1f, R9.reuse ;  /* 0x0000001fff077819 */ /* 0x100fe20000011409 */
[----:B------:R-:W-:Y:S01]  /*0300*/  ULDC UR10, c[0x0][0x268] ;  /* 0x00009a00000a7ab9 */ /* 0x000fe20000000800 */
[----:B------:R-:W-:Y:S01]  /*0310*/  IADD3 R4, P2, P3, R4, R66, R9 ;  /* 0x0000004204047210 */ /* 0x000fe20007b5e009 */
[----:B------:R-:W-:-:S03]  /*0320*/  IMAD R9, R2, UR4, RZ ;  /* 0x0000000402097c24 */ /* 0x000fc6000f8e02ff */
[----:B------:R-:W-:Y:S01]  /*0330*/  IADD3.X R5, R5, R0, R7, P2, P3 ;  /* 0x0000000005057210 */ /* 0x000fe200017e6407 */
[----:B-1----:R-:W-:-:S06]  /*0340*/  USHF.R.S32.HI UR9, URZ, 0x1f, UR8 ;  /* 0x0000001f3f097899 */ /* 0x002fcc0008011408 */
[C---:B0-----:R-:W-:Y:S02]  /*0350*/  IMAD R0, R12.reuse, UR9, RZ ;  /* 0x000000090c007c24 */ /* 0x041fe4000f8e02ff */
[----:B------:R-:W-:-:S04]  /*0360*/  IMAD.WIDE.U32 R4, R12, UR8, R4 ;  /* 0x000000080c047c25 */ /* 0x000fc8000f8e0004 */
[----:B------:R-:W-:Y:S01]  /*0370*/  IMAD R7, R13, UR8, R0 ;  /* 0x000000080d077c24 */ /* 0x000fe2000f8e0200 */
[----:B------:R-:W-:-:S03]  /*0380*/  SEL R0, R11, RZ, !P1 ;  /* 0x000000ff0b007207 */ /* 0x000fc60004800000 */
[----:B------:R-:W-:Y:S02]  /*0390*/  IMAD.IADD R5, R5, 0x1, R7 ;  /* 0x0000000105057824 */ /* 0x000fe400078e0207 */
[C---:B------:R-:W-:Y:S02]  /*03a0*/  IMAD R9, R0.reuse, UR5, R9 ;  /* 0x0000000500097c24 */ /* 0x040fe4000f8e0209 */
[----:B------:R-:W-:Y:S01]  /*03b0*/  IMAD.WIDE.U32 R4, R0, UR4, R4 ;  /* 0x0000000400047c25 */ /* 0x000fe2000f8e0004 */
[----:B------:R-:W-:-:S03]  /*03c0*/  ULDC.64 UR4, c[0x0][0x210] ;  /* 0x0000840000047ab9 */ /* 0x000fc60000000a00 */
[----:B------:R-:W-:Y:S01]  /*03d0*/  IMAD.IADD R5, R5, 0x1, R9 ;  /* 0x0000000105057824 */ /* 0x000fe200078e0209 */
[----:B------:R-:W-:-:S04]  /*03e0*/  LEA R74, P1, R4, UR4, 0x2 ;  /* 0x00000004044a7c11 */ /* 0x000fc8000f8210ff */
[----:B------:R-:W-:-:S05]  /*03f0*/  LEA.HI.X R75, R4, UR5, R5, 0x2, P1 ;  /* 0x00000005044b7c11 */ /* 0x000fca00088f1405 */
[----:B------:R-:W2:Y:S04]  /*0400*/  LDG.E.128 R4, desc[UR6][R74.64] ;  /* 0x000000064a047981 */ /* 0x000ea8000c1e1d00 */
[----:B------:R-:W3:Y:S04]  /*0410*/  LDG.E.128 R8, desc[UR6][R74.64+0x1000] ;  /* 0x001000064a087981 */ /* 0x000ee8000c1e1d00 */
[----:B------:R-:W4:Y:S04]  /*0420*/  LDG.E.128 R12, desc[UR6][R74.64+0x2000] ;  /* 0x002000064a0c7981 */ /* 0x000f28000c1e1d00 */
[----:B------:R-:W5:Y:S04]  /*0430*/  LDG.E.128 R16, desc[UR6][R74.64+0x3000] ;  /* 0x003000064a107981 */ /* 0x000f68000c1e1d00 */
        /* <DEDUP_REMOVED lines=10> */
[----:B------:R0:W5:Y:S01]  /*04e0*/  LDG.E.128 R60, desc[UR6][R74.64+0xe000] ;  /* 0x00e000064a3c7981 */ /* 0x000162000c1e1d00 */
[----:B------:R-:W1:Y:S01]  /*04f0*/  S2UR UR5, SR_CgaCtaId ;  /* 0x00000000000579c3 */ /* 0x000e620000008800 */
[----:B------:R-:W-:Y:S01]  /*0500*/  UMOV UR4, 0x400 ;  /* 0x0000040000047882 */ /* 0x000fe20000000000 */
[CC--:B------:R-:W-:Y:S01]  /*0510*/  LEA.HI R70, R67.reuse, R3.reuse, RZ, 0x2 ;  /* 0x0000000343467211 */ /* 0x0c0fe200078f10ff */
[----:B------:R-:W-:Y:S01]  /*0520*/  @P0 IMAD.MOV.U32 R76, RZ, RZ, R69 ;  /* 0x000000ffff4c0224 */ /* 0x000fe200078e0045 */
[----:B------:R-:W-:Y:S01]  /*0530*/  LEA.HI R71, R67, R3, RZ, 0x3 ;  /* 0x0000000343477211 */ /* 0x000fe200078f18ff */
[----:B------:R-:W-:Y:S01]  /*0540*/  BSSY B0, `(.L_x_61) ;  /* 0x0000178000007945 */ /* 0x000fe20003800000 */
[----:B------:R-:W-:-:S02]  /*0550*/  SHF.R.S32.HI R72, RZ, 0x2, R70 ;  /* 0x00000002ff487819 */ /* 0x000fc40000011446 */
[----:B------:R-:W-:Y:S02]  /*0560*/  SHF.R.S32.HI R68, RZ, 0x1f, R70 ;  /* 0x0000001fff447819 */ /* 0x000fe40000011446 */
[----:B------:R-:W-:Y:S02]  /*0570*/  @P0 SHF.R.S32.HI R77, RZ, 0x1f, R69 ;  /* 0x0000001fff4d0819 */ /* 0x000fe40000011445 */
[----:B------:R-:W-:Y:S02]  /*0580*/  SHF.R.S32.HI R73, RZ, 0x3, R71 ;  /* 0x00000003ff497819 */ /* 0x000fe40000011447 */
[----:B0-----:R-:W-:Y:S02]  /*0590*/  LEA.HI R74, R67, R3, RZ, 0x7 ;  /* 0x00000003434a7211 */ /* 0x001fe400078f38ff */
[----:B------:R-:W-:Y:S02]  /*05a0*/  LEA.HI R69, R68, R72, RZ, 0x3 ;  /* 0x0000004844457211 */ /* 0x000fe400078f18ff */
[----:B------:R-:W-:-:S02]  /*05b0*/  IADD3 R68, P0, R73, R76, RZ ;  /* 0x0000004c49447210 */ /* 0x000fc40007f1e0ff */
[----:B------:R-:W-:Y:S02]  /*05c0*/  LOP3.LUT R74, R74, 0xffffff80, RZ, 0xc0, !PT ;  /* 0xffffff804a4a7812 */ /* 0x000fe400078ec0ff */
[----:B------:R-:W-:Y:S01]  /*05d0*/  LOP3.LUT R76, R69, 0xfffffff8, RZ, 0xc0, !PT ;  /* 0xfffffff8454c7812 */ /* 0x000fe200078ec0ff */
[----:B-1----:R-:W-:Y:S01]  /*05e0*/  ULEA UR4, UR5, UR4, 0x18 ;  /* 0x0000000405047291 */ /* 0x002fe2000f8ec03f */
[----:B------:R-:W-:Y:S02]  /*05f0*/  LOP3.LUT R70, R70, 0xfffffffc, RZ, 0xc0, !PT ;  /* 0xfffffffc46467812 */ /* 0x000fe400078ec0ff */
[----:B------:R-:W-:Y:S01]  /*0600*/  IADD3 R74, R74, R72, -R76 ;  /* 0x000000484a4a7210 */ /* 0x000fe20007ffe84c */
[----:B------:R-:W-:Y:S01]  /*0610*/  UIADD3 UR5, UR4, 0xf000, URZ ;  /* 0x0000f00004057890 */ /* 0x000fe2000fffe03f */
[----:B------:R-:W-:Y:S01]  /*0620*/  LEA.HI R72, R67, R3, RZ, 0x5 ;  /* 0x0000000343487211 */ /* 0x000fe200078f28ff */
[C---:B------:R-:W-:Y:S01]  /*0630*/  IMAD.IADD R70, R3.reuse, 0x1, -R70 ;  /* 0x0000000103467824 */ /* 0x040fe200078e0a46 */
[----:B------:R-:W-:-:S02]  /*0640*/  LEA R75, R3, UR4, 0x4 ;  /* 0x00000004034b7c11 */ /* 0x000fc4000f8e20ff */
[----:B------:R-:W-:Y:S02]  /*0650*/  LEA.HI R67, R67, R3, RZ, 0x6 ;  /* 0x0000000343437211 */ /* 0x000fe400078f30ff */
[----:B------:R-:W-:Y:S02]  /*0660*/  VIMNMX R64, R64, 0x50, PT ;  /* 0x0000005040407848 */ /* 0x000fe40003fe0100 */
[----:B------:R-:W-:Y:S01]  /*0670*/  LEA.HI.X.SX32 R69, R73, R77, 0x1, P0 ;  /* 0x0000004d49457211 */ /* 0x000fe200000f0eff */
[----:B------:R-:W-:Y:S01]  /*0680*/  IMAD.SHL.U32 R67, R67, 0x2, RZ ;  /* 0x0000000243437824 */ /* 0x000fe200078e00ff */
[----:B------:R-:W-:Y:S02]  /*0690*/  ISETP.GE.AND P4, PT, R73, R64, PT ;  /* 0x000000404900720c */ /* 0x000fe40003f86270 */
[----:B------:R-:W-:Y:S01]  /*06a0*/  ISETP.GT.AND P3, PT, R3, 0x27f, PT ;  /* 0x0000027f0300780c */ /* 0x000fe20003f64270 */
[----:B------:R-:W-:Y:S01]  /*06b0*/  IMAD.WIDE R68, R65, 0x50, R68 ;  /* 0x0000005041447825 */ /* 0x000fe200078e0244 */
[----:B------:R-:W-:Y:S01]  /*06c0*/  LOP3.LUT R67, R67, 0xffffff80, RZ, 0xc0, !PT ;  /* 0xffffff8043437812 */ /* 0x000fe200078ec0ff */
[----:B--2---:R0:W-:Y:S04]  /*06d0*/  STS.128 [R75], R4 ;  /* 0x000000044b007388 */ /* 0x0041e80000000c00 */
[----:B---3--:R1:W-:Y:S04]  /*06e0*/  STS.128 [R75+0x1000], R8 ;  /* 0x001000084b007388 */ /* 0x0083e80000000c00 */
[----:B----4-:R2:W-:Y:S04]  /*06f0*/  STS.128 [R75+0x2000], R12 ;  /* 0x0020000c4b007388 */ /* 0x0105e80000000c00 */
[----:B-----5:R-:W-:Y:S04]  /*0700*/  STS.128 [R75+0x3000], R16 ;  /* 0x003000104b007388 */ /* 0x020fe80000000c00 */
[----:B------:R-:W-:Y:S01]  /*0710*/  STS.128 [R75+0x4000], R20 ;  /* 0x004000144b007388 */ /* 0x000fe20000000c00 */
[----:B0-----:R-:W-:-:S03]  /*0720*/  SHF.R.S32.HI R4, RZ, 0x1f, R72 ;  /* 0x0000001fff047819 */ /* 0x001fc60000011448 */
[----:B------:R-:W-:Y:S01]  /*0730*/  STS.128 [R75+0x5000], R24 ;  /* 0x005000184b007388 */ /* 0x000fe20000000c00 */
[----:B-1----:R-:W-:Y:S02]  /*0740*/  SHF.R.S32.HI R9, RZ, 0x5, R72 ;  /* 0x00000005ff097819 */ /* 0x002fe40000011448 */
[----:B------:R-:W-:Y:S01]  /*0750*/  SHF.R.S32.HI R8, RZ, 0x1f, R71 ;  /* 0x0000001fff087819 */ /* 0x000fe20000011447 */
[----:B------:R-:W-:Y:S01]  /*0760*/  STS.128 [R75+0x6000], R28 ;  /* 0x0060001c4b007388 */ /* 0x000fe20000000c00 */
[----:B------:R-:W-:Y:S02]  /*0770*/  LEA.HI R4, R4, R9, RZ, 0x2 ;  /* 0x0000000904047211 */ /* 0x000fe400078f10ff */
[----:B------:R-:W-:Y:S01]  /*0780*/  LEA.HI R8, R8, R73, RZ, 0x2 ;  /* 0x0000004908087211 */ /* 0x000fe200078f10ff */
[----:B------:R-:W-:Y:S01]  /*0790*/  STS.128 [R75+0x7000], R32 ;  /* 0x007000204b007388 */ /* 0x000fe20000000c00 */
[----:B------:R-:W-:Y:S02]  /*07a0*/  LOP3.LUT R6, R4, 0xfffffffc, RZ, 0xc0, !PT ;  /* 0xfffffffc04067812 */ /* 0x000fe400078ec0ff */
[----:B------:R-:W-:Y:S01]  /*07b0*/  LOP3.LUT R8, R8, 0xffffffc, RZ, 0xc0, !PT ;  /* 0x0ffffffc08087812 */ /* 0x000fe200078ec0ff */
[----:B------:R-:W-:Y:S01]  /*07c0*/  STS.128 [R75+0x8000], R36 ;  /* 0x008000244b007388 */ /* 0x000fe20000000c00 */
[----:B------:R-:W-:Y:S01]  /*07d0*/  LEA.HI R4, R70, R70, RZ, 0x1 ;  /* 0x0000004646047211 */ /* 0x000fe200078f08ff */
[----:B------:R-:W-:-:S02]  /*07e0*/  IMAD.IADD R11, R9, 0x1, -R6 ;  /* 0x00000001090b7824 */ /* 0x000fc400078e0a06 */
[----:B------:R-:W-:Y:S01]  /*07f0*/  STS.128 [R75+0x9000], R40 ;  /* 0x009000284b007388 */ /* 0x000fe20000000c00 */
[----:B------:R-:W-:Y:S01]  /*0800*/  IMAD.IADD R8, R73, 0x1, -R8 ;  /* 0x0000000149087824 */ /* 0x000fe200078e0a08 */
[----:B------:R-:W-:Y:S01]  /*0810*/  LOP3.LUT R7, R4, 0x3fffffe, RZ, 0xc0, !PT ;  /* 0x03fffffe04077812 */ /* 0x000fe200078ec0ff */
[----:B------:R-:W-:Y:S01]  /*0820*/  IMAD R74, R11, 0x500, R74 ;  /* 0x000005000b4a7824 */ /* 0x000fe200078e024a */
[----:B------:R-:W-:Y:S01]  /*0830*/  STS.128 [R75+0xa000], R44 ;  /* 0x00a0002c4b007388 */ /* 0x000fe20000000c00 */
[C---:B------:R-:W-:Y:S02]  /*0840*/  VIADD R11, R73.reuse, 0x20 ;  /* 0x00000020490b7836 */ /* 0x040fe40000000000 */
[----:B------:R-:W-:Y:S01]  /*0850*/  VIADD R73, R73, 0x40 ;  /* 0x0000004049497836 */ /* 0x000fe20000000000 */
[----:B------:R-:W-:Y:S01]  /*0860*/  STS.128 [R75+0xb000], R48 ;  /* 0x00b000304b007388 */ /* 0x000fe20000000c00 */
[----:B------:R-:W-:Y:S01]  /*0870*/  IMAD R10, R8, 0x10, R67 ;  /* 0x00000010080a7824 */ /* 0x000fe200078e0243 */
[-C--:B------:R-:W-:Y:S01]  /*0880*/  ISETP.GE.AND P0, PT, R11, R64.reuse, PT ;  /* 0x000000400b00720c */ /* 0x080fe20003f06270 */
[----:B------:R-:W-:Y:S01]  /*0890*/  IMAD.IADD R7, R70, 0x1, -R7 ;  /* 0x0000000146077824 */ /* 0x000fe200078e0a07 */
[----:B------:R-:W-:Y:S01]  /*08a0*/  STS.128 [R75+0xc000], R52 ;  /* 0x00c000344b007388 */ /* 0x000fe20000000c00 */
[----:B------:R-:W-:Y:S01]  /*08b0*/  ISETP.GE.AND P1, PT, R73, R64, PT ;  /* 0x000000404900720c */ /* 0x000fe20003f26270 */
[----:B------:R-:W-:-:S02]  /*08c0*/  IMAD.SHL.U32 R4, R4, 0x20, RZ ;  /* 0x0000002004047824 */ /* 0x000fc400078e00ff */
[----:B------:R-:W-:Y:S01]  /*08d0*/  STS.128 [R75+0xd000], R56 ;  /* 0x00d000384b007388 */ /* 0x000fe20000000c00 */
[----:B------:R-:W-:Y:S02]  /*08e0*/  IMAD R74, R7, 0x20, R74 ;  /* 0x00000020074a7824 */ /* 0x000fe400078e024a */
[C---:B------:R-:W-:Y:S01]  /*08f0*/  LOP3.LUT R7, R4.reuse, 0x40, RZ, 0xc0, !PT ;  /* 0x0000004004077812 */ /* 0x040fe200078ec0ff */
[----:B------:R-:W-:Y:S01]  /*0900*/  STS.128 [R75+0xe000], R60 ;  /* 0x00e0003c4b007388 */ /* 0x000fe20000000c00 */
[----:B------:R-:W-:Y:S01]  /*0910*/  BAR.SYNC.DEFER_BLOCKING 0x0 ;  /* 0x0000000000007b1d */ /* 0x000fe20000010000 */
[----:B------:R-:W-:Y:S01]  /*0920*/  LOP3.LUT P2, RZ, R4, 0x40, RZ, 0xc0, !PT ;  /* 0x0000004004ff7812 */ /* 0x000fe2000784c0ff */
[----:B------:R-:W-:Y:S01]  /*0930*/  IMAD.SHL.U32 R9, R9, 0x40, RZ ;  /* 0x0000004009097824 */ /* 0x000fe200078e00ff */
[----:B------:R-:W-:Y:S02]  /*0940*/  LOP3.LUT R4, R71, 0xfffffff8, RZ, 0xc0, !PT ;  /* 0xfffffff847047812 */ /* 0x000fe400078ec0ff */
[----:B------:R-:W-:-:S02]  /*0950*/  LEA.HI R7, R7, R7, RZ, 0x1d ;  /* 0x0000000707077211 */ /* 0x000fc400078fe8ff */
[----:B------:R-:W-:Y:S01]  /*0960*/  LOP3.LUT R9, R9, 0x40, RZ, 0xc0, !PT ;  /* 0x0000004009097812 */ /* 0x000fe200078ec0ff */
[----:B------:R-:W-:Y:S02]  /*0970*/  IMAD.IADD R4, R3, 0x1, -R4 ;  /* 0x0000000103047824 */ /* 0x000fe400078e0a04 */
[----:B------:R-:W-:-:S03]  /*0980*/  IMAD.IADD R74, R7, 0x1, R74 ;  /* 0x00000001074a7824 */ /* 0x000fc600078e024a */
[C---:B------:R-:W-:Y:S01]  /*0990*/  LEA.HI R7, R4.reuse, R4, RZ, 0x1 ;  /* 0x0000000404077211 */ /* 0x040fe200078f08ff */
[----:B------:R-:W-:Y:S01]  /*09a0*/  IMAD.SHL.U32 R4, R4, 0x8, RZ ;  /* 0x0000000804047824 */ /* 0x000fe200078e00ff */
[----:B--2---:R-:W-:Y:S02]  /*09b0*/  LEA R12, R74, UR5, 0x1 ;  /* 0x000000054a0c7c11 */ /* 0x004fe4000f8e08ff */
[----:B------:R-:W-:Y:S02]  /*09c0*/  SHF.R.S32.HI R7, RZ, 0x1, R7 ;  /* 0x00000001ff077819 */ /* 0x000fe40000011407 */
[----:B------:R-:W-:Y:S02]  /*09d0*/  LOP3.LUT R8, R9, 0x8, R4, 0xf8, !PT ;  /* 0x0000000809087812 */ /* 0x000fe400078ef804 */
[----:B------:R-:W-:Y:S01]  /*09e0*/  SHF.R.U32.HI R9, RZ, 0x3, R9 ;  /* 0x00000003ff097819 */ /* 0x000fe20000011609 */
[----:B------:R-:W-:Y:S01]  /*09f0*/  IMAD R10, R7, 0x500, R10 ;  /* 0x00000500070a7824 */ /* 0x000fe200078e020a */
[----:B------:R-:W0:Y:S02]  /*0a00*/  LDS R60, [R66+UR4+0x2000] ;  /* 0x00200004423c7984 */ /* 0x000e240008000800 */
[----:B------:R-:W-:Y:S01]  /*0a10*/  LOP3.LUT R11, R8, R9, RZ, 0x3c, !PT ;  /* 0x00000009080b7212 */ /* 0x000fe200078e3cff */
[C---:B------:R-:W-:Y:S01]  /*0a20*/  VIADD R7, R12.reuse, 0x10 ;  /* 0x000000100c077836 */ /* 0x040fe20000000000 */
[----:B------:R-:W1:Y:S01]  /*0a30*/  LDS R59, [R66+UR4+0x2400] ;  /* 0x00240004423b7984 */ /* 0x000e620008000800 */
[----:B------:R-:W-:Y:S01]  /*0a40*/  @P2 VIADD R7, R12, 0xfffffff0 ;  /* 0xfffffff00c072836 */ /* 0x000fe20000000000 */
[----:B------:R-:W-:-:S02]  /*0a50*/  ISETP.GT.AND P2, PT, R3, 0x17f, PT ;  /* 0x0000017f0300780c */ /* 0x000fc40003f44270 */
[----:B------:R-:W2:Y:S04]  /*0a60*/  LDS R5, [R66+UR4] ;  /* 0x0000000442057984 */ /* 0x000ea80008000800 */
[----:B------:R-:W3:Y:S04]  /*0a70*/  LDS R6, [R66+UR4+0x400] ;  /* 0x0004000442067984 */ /* 0x000ee80008000800 */
[----:B------:R-:W4:Y:S04]  /*0a80*/  LDS R58, [R66+UR4+0x2800] ;  /* 0x00280004423a7984 */ /* 0x000f280008000800 */
[----:B------:R-:W5:Y:S04]  /*0a90*/  LDS R56, [R66+UR4+0x2c00] ;  /* 0x002c000442387984 */ /* 0x000f680008000800 */
[----:B------:R-:W5:Y:S04]  /*0aa0*/  LDS R57, [R66+UR4+0x800] ;  /* 0x0008000442397984 */ /* 0x000f680008000800 */
[----:B------:R-:W5:Y:S04]  /*0ab0*/  LDS R64, [R66+UR4+0xc00] ;  /* 0x000c000442407984 */ /* 0x000f680008000800 */
[----:B------:R-:W5:Y:S04]  /*0ac0*/  LDS R65, [R66+UR4+0x1000] ;  /* 0x0010000442417984 */ /* 0x000f680008000800 */
[----:B------:R-:W5:Y:S04]  /*0ad0*/  LDS R67, [R66+UR4+0x1400] ;  /* 0x0014000442437984 */ /* 0x000f680008000800 */
[----:B------:R-:W5:Y:S01]  /*0ae0*/  LDS R62, [R66+UR4+0x1800] ;  /* 0x00180004423e7984 */ /* 0x000f620008000800 */
[----:B0-----:R-:W-:-:S03]  /*0af0*/  FMUL.FTZ R60, R60, UR10 ;  /* 0x0000000a3c3c7c20 */ /* 0x001fc60008410000 */
[----:B------:R-:W0:Y:S01]  /*0b00*/  LDS R61, [R66+UR4+0x1c00] ;  /* 0x001c0004423d7984 */ /* 0x000e220008000800 */
[----:B-1----:R-:W-:-:S03]  /*0b10*/  FMUL.FTZ R59, R59, UR10 ;  /* 0x0000000a3b3b7c20 */ /* 0x002fc60008410000 */
[----:B------:R-:W1:Y:S01]  /*0b20*/  LDS R52, [R66+UR4+0x3000] ;  /* 0x0030000442347984 */ /* 0x000e620008000800 */
[----:B--2---:R-:W-:Y:S01]  /*0b30*/  FMUL.FTZ R8, R5, UR10 ;  /* 0x0000000a05087c20 */ /* 0x004fe20008410000 */
[----:B------:R-:W-:Y:S02]  /*0b40*/  F2FP.F16.F32.PACK_AB R60, R59, R60 ;  /* 0x0000003c3b3c723e */ /* 0x000fe400000000ff */
[----:B------:R-:W2:Y:S01]  /*0b50*/  LDS R54, [R66+UR4+0x3400] ;  /* 0x0034000442367984 */ /* 0x000ea20008000800 */
[----:B---3--:R-:W-:Y:S01]  /*0b60*/  FMUL.FTZ R9, R6, UR10 ;  /* 0x0000000a06097c20 */ /* 0x008fe20008410000 */
[----:B------:R-:W-:Y:S01]  /*0b70*/  IMAD.IADD R6, R10, 0x1, R11 ;  /* 0x000000010a067824 */ /* 0x000fe200078e020b */
[----:B------:R-:W-:Y:S01]  /*0b80*/  LEA R10, R74, UR4, 0x1 ;  /* 0x000000044a0a7c11 */ /* 0x000fe2000f8e08ff */
[----:B------:R-:W3:Y:S01]  /*0b90*/  LDS R55, [R66+UR4+0x3800] ;  /* 0x0038000442377984 */ /* 0x000ee20008000800 */
[----:B----4-:R-:W-:Y:S01]  /*0ba0*/  FMUL.FTZ R58, R58, UR10 ;  /* 0x0000000a3a3a7c20 */ /* 0x010fe20008410000 */
[----:B------:R-:W-:-:S02]  /*0bb0*/  F2FP.F16.F32.PACK_AB R70, R9, R8 ;  /* 0x000000080946723e */ /* 0x000fc400000000ff */
[----:B------:R-:W4:Y:S01]  /*0bc0*/  LDS R48, [R66+UR4+0x3c00] ;  /* 0x003c000442307984 */ /* 0x000f220008000800 */
[----:B-----5:R-:W-:Y:S01]  /*0bd0*/  FMUL.FTZ R59, R56, UR10 ;  /* 0x0000000a383b7c20 */ /* 0x020fe20008410000 */
[C---:B------:R-:W-:Y:S02]  /*0be0*/  PRMT R71, R70.reuse, 0x7610, R71 ;  /* 0x0000761046477816 */ /* 0x040fe40000000047 */
[----:B------:R-:W5:Y:S01]  /*0bf0*/  LDS R47, [R66+UR4+0x4000] ;  /* 0x00400004422f7984 */ /* 0x000f620008000800 */
[----:B------:R-:W-:Y:S01]  /*0c00*/  FMUL.FTZ R63, R57, UR10 ;  /* 0x0000000a393f7c20 */ /* 0x000fe20008410000 */
[----:B------:R-:W-:Y:S02]  /*0c10*/  PRMT R72, R70, 0x7632, R72 ;  /* 0x0000763246487816 */ /* 0x000fe40000000048 */
[----:B------:R-:W5:Y:S01]  /*0c20*/  LDS R51, [R66+UR4+0x4400] ;  /* 0x0044000442337984 */ /* 0x000f620008000800 */
[----:B------:R-:W-:Y:S01]  /*0c30*/  FMUL.FTZ R64, R64, UR10 ;  /* 0x0000000a40407c20 */ /* 0x000fe20008410000 */
[----:B------:R-:W-:-:S02]  /*0c40*/  F2FP.F16.F32.PACK_AB R58, R59, R58 ;  /* 0x0000003a3b3a723e */ /* 0x000fc400000000ff */
[----:B------:R-:W5:Y:S01]  /*0c50*/  LDS R53, [R66+UR4+0x4800] ;  /* 0x0048000442357984 */ /* 0x000f620008000800 */
[----:B------:R-:W-:Y:S01]  /*0c60*/  FMUL.FTZ R65, R65, UR10 ;  /* 0x0000000a41417c20 */ /* 0x000fe20008410000 */
[----:B------:R-:W-:Y:S02]  /*0c70*/  F2FP.F16.F32.PACK_AB R63, R64, R63 ;  /* 0x0000003f403f723e */ /* 0x000fe400000000ff */
[----:B------:R-:W5:Y:S01]  /*0c80*/  LDS R45, [R66+UR4+0x4c00] ;  /* 0x004c0004422d7984 */ /* 0x000f620008000800 */
[----:B------:R-:W-:Y:S01]  /*0c90*/  FMUL.FTZ R70, R67, UR10 ;  /* 0x0000000a43467c20 */ /* 0x000fe20008410000 */
[----:B------:R-:W-:Y:S02]  /*0ca0*/  PRMT R64, R63, 0x7632, R64 ;  /* 0x000076323f407816 */ /* 0x000fe40000000040 */
[----:B------:R-:W5:Y:S01]  /*0cb0*/  LDS R42, [R66+UR4+0x5800] ;  /* 0x00580004422a7984 */ /* 0x000f620008000800 */
[----:B------:R-:W-:Y:S01]  /*0cc0*/  FMUL.FTZ R62, R62, UR10 ;  /* 0x0000000a3e3e7c20 */ /* 0x000fe20008410000 */
[----:B------:R-:W-:-:S02]  /*0cd0*/  F2FP.F16.F32.PACK_AB R65, R70, R65 ;  /* 0x000000414641723e */ /* 0x000fc400000000ff */
[----:B------:R-:W5:Y:S01]  /*0ce0*/  LDS R44, [R66+UR4+0x5c00] ;  /* 0x005c0004422c7984 */ /* 0x000f620008000800 */
[----:B0-----:R-:W-:Y:S01]  /*0cf0*/  FMUL.FTZ R61, R61, UR10 ;  /* 0x0000000a3d3d7c20 */ /* 0x001fe20008410000 */
[----:B------:R-:W-:Y:S02]  /*0d00*/  PRMT R56, R58, 0x7632, R56 ;  /* 0x000076323a387816 */ /* 0x000fe40000000038 */
[----:B------:R-:W-:Y:S01]  /*0d10*/  LDS R38, [R66+UR4+0x6400] ;  /* 0x0064000442267984 */ /* 0x000fe20008000800 */
[----:B-1----:R-:W-:Y:S01]  /*0d20*/  FMUL.FTZ R52, R52, UR10 ;  /* 0x0000000a34347c20 */ /* 0x002fe20008410000 */
[----:B------:R-:W-:Y:S02]  /*0d30*/  F2FP.F16.F32.PACK_AB R61, R61, R62 ;  /* 0x0000003e3d3d723e */ /* 0x000fe400000000ff */
[----:B------:R-:W0:Y:S01]  /*0d40*/  LDS R37, [R66+UR4+0x6800] ;  /* 0x0068000442257984 */ /* 0x000e220008000800 */
[----:B--2---:R-:W-:Y:S01]  /*0d50*/  FMUL.FTZ R59, R54, UR10 ;  /* 0x0000000a363b7c20 */ /* 0x004fe20008410000 */
[----:B------:R-:W-:-:S02]  /*0d60*/  PRMT R62, R65, 0x7632, R62 ;  /* 0x00007632413e7816 */ /* 0x000fc4000000003e */
[----:B------:R-:W-:Y:S01]  /*0d70*/  LDS R41, [R66+UR4+0x6c00] ;  /* 0x006c000442297984 */ /* 0x000fe20008000800 */
[----:B---3--:R-:W-:Y:S01]  /*0d80*/  FMUL.FTZ R55, R55, UR10 ;  /* 0x0000000a37377c20 */ /* 0x008fe20008410000 */
[----:B------:R-:W-:Y:S02]  /*0d90*/  F2FP.F16.F32.PACK_AB R52, R59, R52 ;  /* 0x000000343b34723e */ /* 0x000fe400000000ff */
[----:B------:R-:W1:Y:S01]  /*0da0*/  LDS R50, [R66+UR4+0x5000] ;  /* 0x0050000442327984 */ /* 0x000e620008000800 */
[----:B----4-:R-:W-:Y:S01]  /*0db0*/  FMUL.FTZ R48, R48, UR10 ;  /* 0x0000000a30307c20 */ /* 0x010fe20008410000 */
[----:B------:R-:W-:Y:S02]  /*0dc0*/  PRMT R59, R52, 0x7632, R59 ;  /* 0x00007632343b7816 */ /* 0x000fe4000000003b */
[----:B------:R-:W2:Y:S01]  /*0dd0*/  LDS R49, [R66+UR4+0x5400] ;  /* 0x0054000442317984 */ /* 0x000ea20008000800 */
[----:B-----5:R-:W-:Y:S01]  /*0de0*/  FMUL.FTZ R47, R47, UR10 ;  /* 0x0000000a2f2f7c20 */ /* 0x020fe20008410000 */
[----:B------:R-:W-:-:S02]  /*0df0*/  F2FP.F16.F32.PACK_AB R55, R48, R55 ;  /* 0x000000373037723e */ /* 0x000fc400000000ff */
[----:B------:R-:W3:Y:S01]  /*0e00*/  LDS R46, [R66+UR4+0x6000] ;  /* 0x00600004422e7984 */ /* 0x000ee20008000800 */
[----:B------:R-:W-:Y:S01]  /*0e10*/  FMUL.FTZ R48, R51, UR10 ;  /* 0x0000000a33307c20 */ /* 0x000fe20008410000 */
[----:B------:R-:W-:Y:S02]  /*0e20*/  PRMT R51, R52, 0x7610, R51 ;  /* 0x0000761034337816 */ /* 0x000fe40000000033 */
[----:B------:R-:W4:Y:S01]  /*0e30*/  LDS R43, [R66+UR4+0x7000] ;  /* 0x00700004422b7984 */ /* 0x000f220008000800 */
[----:B------:R-:W-:Y:S01]  /*0e40*/  PRMT R54, R60, 0x7632, R54 ;  /* 0x000076323c367816 */ /* 0x000fe20000000036 */
[----:B------:R-:W-:Y:S01]  /*0e50*/  FMUL.FTZ R53, R53, UR10 ;  /* 0x0000000a35357c20 */ /* 0x000fe20008410000 */
[----:B------:R-:W-:Y:S01]  /*0e60*/  F2FP.F16.F32.PACK_AB R47, R48, R47 ;  /* 0x0000002f302f723e */ /* 0x000fe200000000ff */
[----:B------:R-:W-:Y:S01]  /*0e70*/  LDS R35, [R66+UR4+0x7400] ;  /* 0x0074000442237984 */ /* 0x000fe20008000800 */
[----:B------:R-:W-:Y:S01]  /*0e80*/  FMUL.FTZ R52, R45, UR10 ;  /* 0x0000000a2d347c20 */ /* 0x000fe20008410000 */
[----:B------:R-:W-:-:S02]  /*0e90*/  PRMT R48, R55, 0x7632, R48 ;  /* 0x0000763237307816 */ /* 0x000fc40000000030 */
[----:B------:R-:W5:Y:S01]  /*0ea0*/  LDS R32, [R66+UR4+0x8000] ;  /* 0x0080000442207984 */ /* 0x000f620008000800 */
[----:B------:R-:W-:Y:S01]  /*0eb0*/  FMUL.FTZ R42, R42, UR10 ;  /* 0x0000000a2a2a7c20 */ /* 0x000fe20008410000 */
[----:B------:R-:W-:Y:S02]  /*0ec0*/  F2FP.F16.F32.PACK_AB R52, R52, R53 ;  /* 0x000000353434723e */ /* 0x000fe400000000ff */
[----:B------:R-:W-:Y:S01]  /*0ed0*/  LDS R34, [R66+UR4+0x8400] ;  /* 0x0084000442227984 */ /* 0x000fe20008000800 */
[----:B------:R-:W-:Y:S01]  /*0ee0*/  FMUL.FTZ R45, R44, UR10 ;  /* 0x0000000a2c2d7c20 */ /* 0x000fe20008410000 */
[----:B------:R-:W-:Y:S02]  /*0ef0*/  PRMT R53, R47, 0x7610, R53 ;  /* 0x000076102f357816 */ /* 0x000fe40000000035 */
[----:B------:R-:W-:Y:S01]  /*0f00*/  LDS R28, [R66+UR4+0x8c00] ;  /* 0x008c0004421c7984 */ /* 0x000fe20008000800 */
[----:B------:R-:W-:Y:S02]  /*0f10*/  PRMT R44, R52, 0x7632, R44 ;  /* 0x00007632342c7816 */ /* 0x000fe4000000002c */
[----:B------:R-:W-:Y:S01]  /*0f20*/  F2FP.F16.F32.PACK_AB R42, R45, R42 ;  /* 0x0000002a2d2a723e */ /* 0x000fe200000000ff */
[----:B------:R-:W5:Y:S01]  /*0f30*/  LDS R27, [R66+UR4+0x9000] ;  /* 0x00900004421b7984 */ /* 0x000f620008000800 */
[----:B0-----:R-:W-:Y:S01]  /*0f40*/  FMUL.FTZ R37, R37, UR10 ;  /* 0x0000000a25257c20 */ /* 0x001fe20008410000 */
[----:B------:R-:W-:-:S02]  /*0f50*/  LEA R6, R6, UR5, 0x1 ;  /* 0x0000000506067c11 */ /* 0x000fc4000f8e08ff */
[----:B------:R-:W-:Y:S01]  /*0f60*/  LDS R31, [R66+UR4+0x9400] ;  /* 0x00940004421f7984 */ /* 0x000fe20008000800 */
[----:B------:R-:W-:-:S03]  /*0f70*/  PRMT R45, R42, 0x7632, R45 ;  /* 0x000076322a2d7816 */ /* 0x000fc6000000002d */
[----:B------:R-:W0:Y:S01]  /*0f80*/  LDS R40, [R66+UR4+0x7800] ;  /* 0x0078000442287984 */ /* 0x000e220008000800 */
[----:B-1----:R-:W-:-:S03]  /*0f90*/  FMUL.FTZ R50, R50, UR10 ;  /* 0x0000000a32327c20 */ /* 0x002fc60008410000 */
[----:B------:R-:W1:Y:S01]  /*0fa0*/  LDS R39, [R66+UR4+0x7c00] ;  /* 0x007c000442277984 */ /* 0x000e620008000800 */
[----:B--2---:R-:W-:-:S03]  /*0fb0*/  FMUL.FTZ R49, R49, UR10 ;  /* 0x0000000a31317c20 */ /* 0x004fc60008410000 */
[----:B------:R-:W2:Y:S01]  /*0fc0*/  LDS R33, [R66+UR4+0x9800] ;  /* 0x0098000442217984 */ /* 0x000ea20008000800 */
[----:B---3--:R-:W-:Y:S01]  /*0fd0*/  FMUL.FTZ R46, R46, UR10 ;  /* 0x0000000a2e2e7c20 */ /* 0x008fe20008410000 */
[----:B------:R-:W-:Y:S02]  /*0fe0*/  F2FP.F16.F32.PACK_AB R49, R49, R50 ;  /* 0x000000323131723e */ /* 0x000fe400000000ff */
[----:B------:R-:W-:Y:S01]  /*0ff0*/  LDS R25, [R66+UR4+0x9c00] ;  /* 0x009c000442197984 */ /* 0x000fe20008000800 */
[----:B----4-:R-:W-:Y:S01]  /*1000*/  FMUL.FTZ R43, R43, UR10 ;  /* 0x0000000a2b2b7c20 */ /* 0x010fe20008410000 */
[----:B------:R-:W-:Y:S02]  /*1010*/  PRMT R50, R49, 0x7632, R50 ;  /* 0x0000763231327816 */ /* 0x000fe40000000032 */
[----:B------:R-:W3:Y:S04]  /*1020*/  LDS R36, [R66+UR4+0x8800] ;  /* 0x0088000442247984 */ /* 0x000ee80008000800 */
[----:B------:R-:W4:Y:S01]  /*1030*/  LDS R30, [R66+UR4+0xa000] ;  /* 0x00a00004421e7984 */ /* 0x000f220008000800 */
[----:B-----5:R-:W-:-:S03]  /*1040*/  FMUL.FTZ R32, R32, UR10 ;  /* 0x0000000a20207c20 */ /* 0x020fc60008410000 */
[----:B------:R-:W5:Y:S04]  /*1050*/  LDS R29, [R66+UR4+0xa400] ;  /* 0x00a40004421d7984 */ /* 0x000f680008000800 */
[----:B------:R-:W5:Y:S04]  /*1060*/  LDS R22, [R66+UR4+0xa800] ;  /* 0x00a8000442167984 */ /* 0x000f680008000800 */
[----:B------:R-:W-:Y:S01]  /*1070*/  LDS R24, [R66+UR4+0xac00] ;  /* 0x00ac000442187984 */ /* 0x000fe20008000800 */
[----:B------:R-:W-:-:S03]  /*1080*/  FMUL.FTZ R27, R27, UR10 ;  /* 0x0000000a1b1b7c20 */ /* 0x000fc60008410000 */
[----:B------:R-:W5:Y:S04]  /*1090*/  LDS R26, [R66+UR4+0xb000] ;  /* 0x00b00004421a7984 */ /* 0x000f680008000800 */
[----:B------:R-:W-:Y:S01]  /*10a0*/  LDS R18, [R66+UR4+0xb400] ;  /* 0x00b4000442127984 */ /* 0x000fe20008000800 */
[----:B0-----:R-:W-:-:S03]  /*10b0*/  FMUL.FTZ R40, R40, UR10 ;  /* 0x0000000a28287c20 */ /* 0x001fc60008410000 */
[----:B------:R-:W-:Y:S01]  /*10c0*/  LDS R21, [R66+UR4+0xbc00] ;  /* 0x00bc000442157984 */ /* 0x000fe20008000800 */
[----:B-1----:R-:W-:-:S03]  /*10d0*/  FMUL.FTZ R39, R39, UR10 ;  /* 0x0000000a27277c20 */ /* 0x002fc60008410000 */
[----:B------:R-:W-:Y:S01]  /*10e0*/  LDS R15, [R66+UR4+0xc400] ;  /* 0x00c40004420f7984 */ /* 0x000fe20008000800 */
[----:B--2---:R-:W-:Y:S01]  /*10f0*/  FMUL.FTZ R33, R33, UR10 ;  /* 0x0000000a21217c20 */ /* 0x004fe20008410000 */
[----:B------:R-:W-:Y:S02]  /*1100*/  F2FP.F16.F32.PACK_AB R39, R39, R40 ;  /* 0x000000282727723e */ /* 0x000fe400000000ff */
[----:B------:R-:W0:Y:S02]  /*1110*/  LDS R17, [R66+UR4+0xb800] ;  /* 0x00b8000442117984 */ /* 0x000e240008000800 */
[----:B------:R-:W-:Y:S02]  /*1120*/  PRMT R40, R39, 0x7632, R40 ;  /* 0x0000763227287816 */ /* 0x000fe40000000028 */
[----:B------:R-:W1:Y:S01]  /*1130*/  LDS R23, [R66+UR4+0xc000] ;  /* 0x00c0000442177984 */ /* 0x000e620008000800 */
[----:B---3--:R-:W-:-:S03]  /*1140*/  FMUL.FTZ R36, R36, UR10 ;  /* 0x0000000a24247c20 */ /* 0x008fc60008410000 */
[----:B------:R-:W2:Y:S01]  /*1150*/  LDS R20, [R66+UR4+0xc800] ;  /* 0x00c8000442147984 */ /* 0x000ea20008000800 */
[----:B----4-:R-:W-:-:S03]  /*1160*/  FMUL.FTZ R30, R30, UR10 ;  /* 0x0000000a1e1e7c20 */ /* 0x010fc60008410000 */
[----:B------:R-:W3:Y:S01]  /*1170*/  LDS R19, [R66+UR4+0xcc00] ;  /* 0x00cc000442137984 */ /* 0x000ee20008000800 */
[----:B-----5:R-:W-:-:S03]  /*1180*/  FMUL.FTZ R29, R29, UR10 ;  /* 0x0000000a1d1d7c20 */ /* 0x020fc60008410000 */
[----:B------:R-:W4:Y:S01]  /*1190*/  LDS R13, [R66+UR4+0xd000] ;  /* 0x00d00004420d7984 */ /* 0x000f220008000800 */
[----:B------:R-:W-:Y:S01]  /*11a0*/  FMUL.FTZ R22, R22, UR10 ;  /* 0x0000000a16167c20 */ /* 0x000fe20008410000 */
[----:B------:R-:W-:Y:S02]  /*11b0*/  F2FP.F16.F32.PACK_AB R29, R29, R30 ;  /* 0x0000001e1d1d723e */ /* 0x000fe400000000ff */
[----:B------:R-:W5:Y:S02]  /*11c0*/  LDS R14, [R66+UR4+0xd400] ;  /* 0x00d40004420e7984 */ /* 0x000f640008000800 */
[----:B------:R-:W-:Y:S02]  /*11d0*/  PRMT R30, R29, 0x7632, R30 ;  /* 0x000076321d1e7816 */ /* 0x000fe4000000001e */
[----:B------:R-:W5:Y:S01]  /*11e0*/  LDS R16, [R66+UR4+0xd800] ;  /* 0x00d8000442107984 */ /* 0x000f620008000800 */
[----:B------:R-:W-:-:S03]  /*11f0*/  FMUL.FTZ R26, R26, UR10 ;  /* 0x0000000a1a1a7c20 */ /* 0x000fc60008410000 */
[----:B------:R-:W-:Y:S04]  /*1200*/  LDS R8, [R66+UR4+0xdc00] ;  /* 0x00dc000442087984 */ /* 0x000fe80008000800 */
[----:B------:R-:W5:Y:S04]  /*1210*/  LDS R11, [R66+UR4+0xe000] ;  /* 0x00e00004420b7984 */ /* 0x000f680008000800 */
[----:B------:R-:W5:Y:S04]  /*1220*/  LDS R12, [R66+UR4+0xe400] ;  /* 0x00e40004420c7984 */ /* 0x000f680008000800 */
[----:B------:R-:W5:Y:S01]  /*1230*/  LDS R9, [R66+UR4+0xe800] ;  /* 0x00e8000442097984 */ /* 0x000f620008000800 */
[----:B0-----:R-:W-:-:S03]  /*1240*/  FMUL.FTZ R17, R17, UR10 ;  /* 0x0000000a11117c20 */ /* 0x001fc60008410000 */
[----:B------:R0:W5:Y:S01]  /*1250*/  LDS R57, [R66+UR4+0xec00] ;  /* 0x00ec000442397984 */ /* 0x0001620008000800 */
[----:B-1----:R-:W-:-:S03]  /*1260*/  FMUL.FTZ R23, R23, UR10 ;  /* 0x0000000a17177c20 */ /* 0x002fc60008410000 */
[----:B------:R-:W-:Y:S01]  /*1270*/  STS.U16 [R10+0xf000], R71 ;  /* 0x00f000470a007388 */ /* 0x000fe20000000400 */
[----:B--2---:R-:W-:Y:S01]  /*1280*/  FMUL.FTZ R20, R20, UR10 ;  /* 0x0000000a14147c20 */ /* 0x004fe20008410000 */
[----:B0-----:R-:W-:Y:S02]  /*1290*/  PRMT R66, R61, 0x7632, R66 ;  /* 0x000076323d427816 */ /* 0x001fe40000000042 */
[----:B------:R-:W-:Y:S01]  /*12a0*/  STS.U16 [R10+0xf020], R72 ;  /* 0x00f020480a007388 */ /* 0x000fe20000000400 */
[----:B---3--:R-:W-:Y:S01]  /*12b0*/  FMUL.FTZ R19, R19, UR10 ;  /* 0x0000000a13137c20 */ /* 0x008fe20008410000 */
[----:B----4-:R-:W-:Y:S02]  /*12c0*/  FMUL.FTZ R13, R13, UR10 ;  /* 0x0000000a0d0d7c20 */ /* 0x010fe40008410000 */
[----:B------:R-:W-:Y:S02]  /*12d0*/  STS.U16 [R7], R63 ;  /* 0x0000003f07007388 */ /* 0x000fe40000000400 */
[----:B------:R-:W-:Y:S01]  /*12e0*/  F2FP.F16.F32.PACK_AB R19, R19, R20 ;  /* 0x000000141313723e */ /* 0x000fe200000000ff */
[----:B-----5:R-:W-:Y:S01]  /*12f0*/  FMUL.FTZ R14, R14, UR10 ;  /* 0x0000000a0e0e7c20 */ /* 0x020fe20008410000 */
[----:B------:R-:W-:Y:S01]  /*1300*/  STS.U16 [R7+0x20], R64 ;  /* 0x0000204007007388 */ /* 0x000fe20000000400 */
[----:B------:R-:W-:-:S03]  /*1310*/  FMUL.FTZ R16, R16, UR10 ;  /* 0x0000000a10107c20 */ /* 0x000fc60008410000 */
[----:B------:R-:W-:Y:S01]  /*1320*/  STS.U16 [R10+0x11800], R65 ;  /* 0x011800410a007388 */ /* 0x000fe20000000400 */
[----:B------:R-:W-:-:S03]  /*1330*/  F2FP.F16.F32.PACK_AB R13, R14, R13 ;  /* 0x0000000d0e0d723e */ /* 0x000fc600000000ff */
[----:B------:R-:W-:Y:S01]  /*1340*/  STS.U16 [R10+0x11820], R62 ;  /* 0x0118203e0a007388 */ /* 0x000fe20000000400 */
[----:B------:R-:W-:Y:S01]  /*1350*/  PRMT R14, R13, 0x7632, R14 ;  /* 0x000076320d0e7816 */ /* 0x000fe2000000000e */
[----:B------:R-:W-:Y:S02]  /*1360*/  FMUL.FTZ R11, R11, UR10 ;  /* 0x0000000a0b0b7c20 */ /* 0x000fe40008410000 */
[----:B------:R-:W-:Y:S01]  /*1370*/  STS.U16 [R7+0x2800], R61 ;  /* 0x0028003d07007388 */ /* 0x000fe20000000400 */
[----:B------:R-:W-:-:S03]  /*1380*/  FMUL.FTZ R12, R12, UR10 ;  /* 0x0000000a0c0c7c20 */ /* 0x000fc60008410000 */
[----:B------:R-:W-:Y:S01]  /*1390*/  STS.U16 [R7+0x2820], R66 ;  /* 0x0028204207007388 */ /* 0x000fe20000000400 */
[----:B------:R-:W-:-:S03]  /*13a0*/  FMUL.FTZ R9, R9, UR10 ;  /* 0x0000000a09097c20 */ /* 0x000fc60008410000 */
[----:B------:R0:W-:Y:S01]  /*13b0*/  STS.U16 [R10+0x14020], R54 ;  /* 0x014020360a007388 */ /* 0x0001e20000000400 */
[----:B------:R-:W-:-:S03]  /*13c0*/  F2FP.F16.F32.PACK_AB R11, R12, R11 ;  /* 0x0000000b0c0b723e */ /* 0x000fc600000000ff */
[----:B------:R-:W-:Y:S01]  /*13d0*/  STS.U16 [R10+0x14000], R60 ;  /* 0x0140003c0a007388 */ /* 0x000fe20000000400 */
[----:B------:R-:W-:-:S03]  /*13e0*/  PRMT R12, R11, 0x7632, R12 ;  /* 0x000076320b0c7816 */ /* 0x000fc6000000000c */
[----:B------:R-:W-:Y:S01]  /*13f0*/  STS.U16 [R7+0x5000], R58 ;  /* 0x0050003a07007388 */ /* 0x000fe20000000400 */
[----:B0-----:R-:W-:Y:S01]  /*1400*/  PRMT R54, R47, 0x7632, R54 ;  /* 0x000076322f367816 */ /* 0x001fe20000000036 */
[----:B------:R-:W-:Y:S01]  /*1410*/  FMUL.FTZ R47, R38, UR10 ;  /* 0x0000000a262f7c20 */ /* 0x000fe20008410000 */
[----:B------:R-:W-:Y:S01]  /*1420*/  FMUL.FTZ R38, R41, UR10 ;  /* 0x0000000a29267c20 */ /* 0x000fe20008410000 */
[----:B------:R-:W-:Y:S01]  /*1430*/  PRMT R41, R42, 0x7610, R41 ;  /* 0x000076102a297816 */ /* 0x000fe20000000029 */
[----:B------:R-:W-:Y:S01]  /*1440*/  FMUL.FTZ R42, R35, UR10 ;  /* 0x0000000a232a7c20 */ /* 0x000fe20008410000 */
[----:B------:R-:W-:Y:S01]  /*1450*/  STS.U16 [R7+0x5020], R56 ;  /* 0x0050203807007388 */ /* 0x000fe20000000400 */
[----:B------:R-:W-:Y:S01]  /*1460*/  FMUL.FTZ R35, R34, UR10 ;  /* 0x0000000a22237c20 */ /* 0x000fe20008410000 */
[----:B------:R-:W-:Y:S02]  /*1470*/  F2FP.F16.F32.PACK_AB R37, R38, R37 ;  /* 0x000000252625723e */ /* 0x000fe400000000ff */
[----:B------:R-:W-:Y:S01]  /*1480*/  STS.U16 [R10+0xf200], R51 ;  /* 0x00f200330a007388 */ /* 0x000fe20000000400 */
[----:B------:R-:W-:-:S02]  /*1490*/  F2FP.F16.F32.PACK_AB R46, R47, R46 ;  /* 0x0000002e2f2e723e */ /* 0x000fc400000000ff */
[----:B------:R-:W-:Y:S01]  /*14a0*/  F2FP.F16.F32.PACK_AB R42, R42, R43 ;  /* 0x0000002b2a2a723e */ /* 0x000fe200000000ff */
[----:B------:R-:W-:Y:S01]  /*14b0*/  STS.U16 [R10+0xf220], R59 ;  /* 0x00f2203b0a007388 */ /* 0x000fe20000000400 */
[----:B------:R-:W-:Y:S02]  /*14c0*/  PRMT R43, R37, 0x7610, R43 ;  /* 0x00007610252b7816 */ /* 0x000fe4000000002b */
[----:B------:R-:W-:Y:S01]  /*14d0*/  F2FP.F16.F32.PACK_AB R32, R35, R32 ;  /* 0x000000202320723e */ /* 0x000fe200000000ff */
[----:B------:R-:W-:Y:S01]  /*14e0*/  STS.U16 [R7+0x200], R55 ;  /* 0x0002003707007388 */ /* 0x000fe20000000400 */
[----:B------:R-:W-:Y:S02]  /*14f0*/  PRMT R38, R46, 0x7632, R38 ;  /* 0x000076322e267816 */ /* 0x000fe40000000026 */
[----:B------:R-:W-:Y:S01]  /*1500*/  PRMT R35, R32, 0x7632, R35 ;  /* 0x0000763220237816 */ /* 0x000fe20000000023 */
[----:B------:R-:W-:Y:S01]  /*1510*/  STS.U16 [R7+0x220], R48 ;  /* 0x0002203007007388 */ /* 0x000fe20000000400 */
[----:B------:R-:W-:-:S03]  /*1520*/  PRMT R34, R42, 0x7632, R34 ;  /* 0x000076322a227816 */ /* 0x000fc60000000022 */
[----:B------:R-:W-:Y:S04]  /*1530*/  STS.U16 [R10+0x11a00], R53 ;  /* 0x011a00350a007388 */ /* 0x000fe80000000400 */
[----:B------:R-:W-:Y:S04]  /*1540*/  STS.U16 [R10+0x11a20], R54 ;  /* 0x011a20360a007388 */ /* 0x000fe80000000400 */
[----:B------:R0:W-:Y:S04]  /*1550*/  STS.U16 [R7+0x2a20], R44 ;  /* 0x002a202c07007388 */ /* 0x0001e80000000400 */
[----:B------:R-:W-:Y:S04]  /*1560*/  STS.U16 [R7+0x2a00], R52 ;  /* 0x002a003407007388 */ /* 0x000fe80000000400 */
        /* <DEDUP_REMOVED lines=8> */
[----:B------:R-:W-:-:S02]  /*15f0*/  F2FP.F16.F32.PACK_AB R27, R28, R27 ;  /* 0x0000001b1c1b723e */ /* 0x000fc400000000ff */
[----:B------:R-:W-:Y:S01]  /*1600*/  STS.U16 [R7+0x5200], R41 ;  /* 0x0052002907007388 */ /* 0x000fe20000000400 */
[----:B------:R-:W-:Y:S02]  /*1610*/  F2FP.F16.F32.PACK_AB R32, R32, R33 ;  /* 0x000000212020723e */ /* 0x000fe400000000ff */
[----:B------:R-:W-:Y:S01]  /*1620*/  PRMT R33, R27, 0x7610, R33 ;  /* 0x000076101b217816 */ /* 0x000fe20000000021 */
[----:B------:R-:W-:Y:S01]  /*1630*/  STS.U16 [R7+0x5220], R45 ;  /* 0x0052202d07007388 */ /* 0x000fe20000000400 */
[----:B------:R-:W-:Y:S02]  /*1640*/  F2FP.F16.F32.PACK_AB R36, R37, R36 ;  /* 0x000000242524723e */ /* 0x000fe400000000ff */
        /* <DEDUP_REMOVED lines=14> */
[----:B------:R-:W-:Y:S01]  /*1730*/  STS.U16 [R7+0x2c20], R40 ;  /* 0x002c202807007388 */ /* 0x000fe20000000400 */
[----:B------:R-:W-:Y:S01]  /*1740*/  PRMT R21, R22, 0x7610, R21 ;  /* 0x0000761016157816 */ /* 0x000fe20000000015 */
[----:B------:R-:W-:Y:S01]  /*1750*/  FMUL.FTZ R22, R15, UR10 ;  /* 0x0000000a0f167c20 */ /* 0x000fe20008410000 */
[----:B------:R-:W-:Y:S01]  /*1760*/  F2FP.F16.F32.PACK_AB R26, R27, R26 ;  /* 0x0000001a1b1a723e */ /* 0x000fe200000000ff */
[----:B------:R-:W-:Y:S01]  /*1770*/  STS.U16 [R10+0x14400], R31 ;  /* 0x0144001f0a007388 */ /* 0x000fe20000000400 */
[----:B------:R-:W-:-:S02]  /*1780*/  F2FP.F16.F32.PACK_AB R17, R18, R17 ;  /* 0x000000111211723e */ /* 0x000fc400000000ff */
[----:B------:R-:W-:Y:S01]  /*1790*/  PRMT R15, R26, 0x7632, R15 ;  /* 0x000076321a0f7816 */ /* 0x000fe2000000000f */
[----:B------:R-:W-:Y:S01]  /*17a0*/  STS.U16 [R10+0x14420], R35 ;  /* 0x014420230a007388 */ /* 0x000fe20000000400 */
[----:B------:R-:W-:Y:S02]  /*17b0*/  F2FP.F16.F32.PACK_AB R22, R22, R23 ;  /* 0x000000171616723e */ /* 0x000fe400000000ff */
[----:B------:R-:W-:Y:S01]  /*17c0*/  PRMT R18, R17, 0x7632, R18 ;  /* 0x0000763211127816 */ /* 0x000fe20000000012 */
[----:B------:R-:W-:Y:S01]  /*17d0*/  STS.U16 [R7+0x5400], R36 ;  /* 0x0054002407007388 */ /* 0x000fe20000000400 */
[----:B------:R-:W-:-:S03]  /*17e0*/  PRMT R20, R22, 0x7632, R20 ;  /* 0x0000763216147816 */ /* 0x000fc60000000014 */
[----:B------:R-:W-:Y:S04]  /*17f0*/  STS.U16 [R7+0x5420], R28 ;  /* 0x0054201c07007388 */ /* 0x000fe80000000400 */
[----:B------:R-:W-:Y:S04]  /*1800*/  STS.U16 [R10+0xf600], R33 ;  /* 0x00f600210a007388 */ /* 0x000fe80000000400 */
[----:B------:R-:W-:Y:S04]  /*1810*/  STS.U16 [R10+0xf620], R34 ;  /* 0x00f620220a007388 */ /* 0x000fe80000000400 */
[----:B------:R-:W-:Y:S04]  /*1820*/  STS.U16 [R7+0x600], R32 ;  /* 0x0006002007007388 */ /* 0x000fe80000000400 */
[----:B------:R-:W-:Y:S04]  /*1830*/  STS.U16 [R7+0x620], R24 ;  /* 0x0006201807007388 */ /* 0x000fe80000000400 */
[----:B------:R0:W-:Y:S04]  /*1840*/  STS.U16 [R10+0x11e00], R29 ;  /* 0x011e001d0a007388 */ /* 0x0001e80000000400 */
[----:B------:R1:W-:Y:S04]  /*1850*/  STS.U16 [R10+0x11e20], R30 ;  /* 0x011e201e0a007388 */ /* 0x0003e80000000400 */
[----:B------:R2:W-:Y:S01]  /*1860*/  STS.U16 [R7+0x2e00], R21 ;  /* 0x002e001507007388 */ /* 0x0005e20000000400 */
[----:B0-----:R-:W-:-:S03]  /*1870*/  CS2R R28, SRZ ;  /* 0x00000000001c7805 */ /* 0x001fc6000001ff00 */
[----:B------:R0:W-:Y:S01]  /*1880*/  STS.U16 [R7+0x2e20], R25 ;  /* 0x002e201907007388 */ /* 0x0001e20000000400 */
[----:B-1----:R-:W-:-:S03]  /*1890*/  CS2R R30, SRZ ;  /* 0x00000000001e7805 */ /* 0x002fc6000001ff00 */
[----:B------:R1:W-:Y:S01]  /*18a0*/  STS.U16 [R10+0x14620], R15 ;  /* 0x0146200f0a007388 */ /* 0x0003e20000000400 */
[----:B--2---:R-:W-:-:S03]  /*18b0*/  PRMT R21, R19, 0x7632, R21 ;  /* 0x0000763213157816 */ /* 0x004fc60000000015 */
[----:B------:R2:W-:Y:S01]  /*18c0*/  STS.U16 [R10+0x14600], R26 ;  /* 0x0146001a0a007388 */ /* 0x0005e20000000400 */
[----:B0-----:R-:W-:-:S03]  /*18d0*/  CS2R R24, SRZ ;  /* 0x0000000000187805 */ /* 0x001fc6000001ff00 */
[----:B------:R-:W-:Y:S01]  /*18e0*/  STS.U16 [R7+0x5600], R17 ;  /* 0x0056001107007388 */ /* 0x000fe20000000400 */
[----:B-1----:R-:W-:Y:S01]  /*18f0*/  FMUL.FTZ R15, R8, UR10 ;  /* 0x0000000a080f7c20 */ /* 0x002fe20008410000 */
[----:B------:R-:W-:Y:S02]  /*1900*/  FMUL.FTZ R8, R57, UR10 ;  /* 0x0000000a39087c20 */ /* 0x000fe40008410000 */
[----:B------:R-:W-:Y:S01]  /*1910*/  STS.U16 [R7+0x5620], R18 ;  /* 0x0056201207007388 */ /* 0x000fe20000000400 */
[----:B--2---:R-:W-:Y:S02]  /*1920*/  CS2R R26, SRZ ;  /* 0x00000000001a7805 */ /* 0x004fe4000001ff00 */
[----:B------:R-:W-:Y:S01]  /*1930*/  F2FP.F16.F32.PACK_AB R15, R15, R16 ;  /* 0x000000100f0f723e */ /* 0x000fe200000000ff */
[----:B------:R0:W-:Y:S01]  /*1940*/  STS.U16 [R10+0xf800], R22 ;  /* 0x00f800160a007388 */ /* 0x0001e20000000400 */
[----:B------:R-:W-:Y:S02]  /*1950*/  F2FP.F16.F32.PACK_AB R8, R8, R9 ;  /* 0x000000090808723e */ /* 0x000fe400000000ff */
[----:B------:R-:W-:Y:S01]  /*1960*/  PRMT R9, R15, 0x7632, R9 ;  /* 0x000076320f097816 */ /* 0x000fe20000000009 */
[----:B------:R-:W-:Y:S01]  /*1970*/  STS.U16 [R10+0xf820], R20 ;  /* 0x00f820140a007388 */ /* 0x000fe20000000400 */
[----:B------:R-:W-:-:S03]  /*1980*/  PRMT R16, R8, 0x7632, R16 ;  /* 0x0000763208107816 */ /* 0x000fc60000000010 */
[----:B------:R1:W-:Y:S01]  /*1990*/  STS.U16 [R7+0x800], R19 ;  /* 0x0008001307007388 */ /* 0x0003e20000000400 */
[----:B0-----:R-:W-:-:S03]  /*19a0*/  CS2R R22, SRZ ;  /* 0x0000000000167805 */ /* 0x001fc6000001ff00 */
[----:B------:R0:W-:Y:S04]  /*19b0*/  STS.U16 [R7+0x820], R21 ;  /* 0x0008201507007388 */ /* 0x0001e80000000400 */
[----:B------:R-:W-:Y:S01]  /*19c0*/  STS.U16 [R10+0x12000], R13 ;  /* 0x0120000d0a007388 */ /* 0x000fe20000000400 */
[----:B-1----:R-:W-:-:S03]  /*19d0*/  CS2R R18, SRZ ;  /* 0x0000000000127805 */ /* 0x002fc6000001ff00 */
[----:B------:R-:W-:Y:S01]  /*19e0*/  STS.U16 [R10+0x12020], R14 ;  /* 0x0120200e0a007388 */ /* 0x000fe20000000400 */
[----:B0-----:R-:W-:-:S03]  /*19f0*/  CS2R R20, SRZ ;  /* 0x0000000000147805 */ /* 0x001fc6000001ff00 */
[----:B------:R0:W-:Y:S04]  /*1a00*/  STS.U16 [R7+0x3000], R15 ;  /* 0x0030000f07007388 */ /* 0x0001e80000000400 */
[----:B------:R-:W-:Y:S04]  /*1a10*/  STS.U16 [R7+0x3020], R9 ;  /* 0x0030200907007388 */ /* 0x000fe80000000400 */
[----:B------:R-:W-:Y:S01]  /*1a20*/  STS.U16 [R10+0x14800], R11 ;  /* 0x0148000b0a007388 */ /* 0x000fe20000000400 */
[----:B0-----:R-:W-:-:S03]  /*1a30*/  CS2R R14, SRZ ;  /* 0x00000000000e7805 */ /* 0x001fc6000001ff00 */
[----:B------:R0:W-:Y:S04]  /*1a40*/  STS.U16 [R10+0x14820], R12 ;  /* 0x0148200c0a007388 */ /* 0x0001e80000000400 */
[----:B------:R1:W-:Y:S04]  /*1a50*/  STS.U16 [R7+0x5800], R8 ;  /* 0x0058000807007388 */ /* 0x0003e80000000400 */
[----:B------:R2:W-:Y:S01]  /*1a60*/  STS.U16 [R7+0x5820], R16 ;  /* 0x0058201007007388 */ /* 0x0005e20000000400 */
[----:B0-----:R-:W-:Y:S02]  /*1a70*/  CS2R R12, SRZ ;  /* 0x00000000000c7805 */ /* 0x001fe4000001ff00 */
[----:B------:R-:W-:Y:S01]  /*1a80*/  CS2R R10, SRZ ;  /* 0x00000000000a7805 */ /* 0x000fe2000001ff00 */
[----:B------:R-:W-:Y:S01]  /*1a90*/  BAR.SYNC.DEFER_BLOCKING 0x0 ;  /* 0x0000000000007b1d */ /* 0x000fe20000010000 */
[----:B-1----:R-:W-:-:S02]  /*1aa0*/  CS2R R8, SRZ ;  /* 0x0000000000087805 */ /* 0x002fc4000001ff00 */
[----:B--2---:R-:W-:-:S03]  /*1ab0*/  CS2R R16, SRZ ;  /* 0x0000000000107805 */ /* 0x004fc6000001ff00 */
[----:B------:R0:W1:Y:S04]  /*1ac0*/  @!P3 LDS.128 R28, [R6] ;  /* 0x00000000061cb984 */ /* 0x0000680000000c00 */
[----:B------:R0:W2:Y:S04]  /*1ad0*/  @!P3 LDS.128 R24, [R6+0x2800] ;  /* 0x002800000618b984 */ /* 0x0000a80000000c00 */
[----:B------:R0:W3:Y:S01]  /*1ae0*/  @!P3 LDS.128 R20, [R6+0x5000] ;  /* 0x005000000614b984 */ /* 0x0000e20000000c00 */
[----:B------:R-:W-:Y:S05]  /*1af0*/  @P4 BRA `(.L_x_62) ;  /* 0x0000000000704947 */ /* 0x000fea0003800000 */
[----:B------:R-:W4:Y:S01]  /*1b00*/  LDC.64 R36, c[0x0][0x258] ;  /* 0x00009600ff247b82 */ /* 0x000f220000000a00 */
[----:B------:R-:W-:Y:S01]  /*1b10*/  SHF.R.S32.HI R5, RZ, 0x1f, R4 ;  /* 0x0000001fff057819 */ /* 0x000fe20000011404 */
[----:B------:R-:W-:Y:S01]  /*1b20*/  ULDC.64 UR4, c[0x0][0x260] ;  /* 0x0000980000047ab9 */ /* 0x000fe20000000a00 */
[----:B------:R-:W-:Y:S01]  /*1b30*/  ULDC.64 UR10, c[0x0][0x250] ;  /* 0x00009400000a7ab9 */ /* 0x000fe20000000a00 */
[----:B------:R-:W-:-:S04]  /*1b40*/  IMAD R35, R2, UR4, RZ ;  /* 0x0000000402237c24 */ /* 0x000fc8000f8e02ff */
[----:B------:R-:W-:Y:S02]  /*1b50*/  IMAD R35, R0, UR5, R35 ;  /* 0x0000000500237c24 */ /* 0x000fe4000f8e0223 */
[C---:B----4-:R-:W-:Y:S02]  /*1b60*/  IMAD R34, R36.reuse, UR9, RZ ;  /* 0x0000000924227c24 */ /* 0x050fe4000f8e02ff */
[----:B------:R-:W-:-:S04]  /*1b70*/  IMAD.WIDE.U32 R32, R36, UR8, R4 ;  /* 0x0000000824207c25 */ /* 0x000fc8000f8e0004 */
[----:B------:R-:W-:Y:S02]  /*1b80*/  IMAD R7, R37, UR8, R34 ;  /* 0x0000000825077c24 */ /* 0x000fe4000f8e0222 */
[----:B------:R-:W-:Y:S02]  /*1b90*/  VIADD R34, R4, 0x40 ;  /* 0x0000004004227836 */ /* 0x000fe40000000000 */
[----:B------:R-:W-:Y:S02]  /*1ba0*/  IMAD.IADD R33, R33, 0x1, R7 ;  /* 0x0000000121217824 */ /* 0x000fe400078e0207 */
[----:B------:R-:W-:Y:S02]  /*1bb0*/  IMAD R7, R69, UR10, RZ ;  /* 0x0000000a45077c24 */ /* 0x000fe4000f8e02ff */
[----:B------:R-:W-:Y:S01]  /*1bc0*/  IMAD.WIDE.U32 R32, R0, UR4, R32 ;  /* 0x0000000400207c25 */ /* 0x000fe2000f8e0020 */
[----:B------:R-:W-:Y:S02]  /*1bd0*/  ULDC UR4, c[0x0][0x244] ;  /* 0x0000910000047ab9 */ /* 0x000fe40000000800 */
[----:B------:R-:W-:Y:S01]  /*1be0*/  ISETP.GE.AND P4, PT, R34, UR4, PT ;  /* 0x0000000422007c0c */ /* 0x000fe2000bf86270 */
[----:B------:R-:W-:Y:S01]  /*1bf0*/  IMAD.IADD R33, R33, 0x1, R35 ;  /* 0x0000000121217824 */ /* 0x000fe200078e0223 */
[C---:B------:R-:W-:Y:S01]  /*1c00*/  ISETP.GE.AND P3, PT, R4.reuse, UR4, PT ;  /* 0x0000000404007c0c */ /* 0x040fe2000bf66270 */
[----:B------:R-:W-:-:S02]  /*1c10*/  VIADD R35, R4, 0x80 ;  /* 0x0000008004237836 */ /* 0x000fc40000000000 */
[C---:B------:R-:W-:Y:S02]  /*1c20*/  IMAD R7, R68.reuse, UR11, R7 ;  /* 0x0000000b44077c24 */ /* 0x040fe4000f8e0207 */
[----:B------:R-:W-:Y:S01]  /*1c30*/  IMAD.WIDE.U32 R32, R68, UR10, R32 ;  /* 0x0000000a44207c25 */ /* 0x000fe2000f8e0020 */
[----:B------:R-:W-:Y:S01]  /*1c40*/  ISETP.GE.AND P5, PT, R35, UR4, PT ;  /* 0x0000000423007c0c */ /* 0x000fe2000bfa6270 */
[----:B------:R-:W-:Y:S02]  /*1c50*/  ULDC.64 UR4, c[0x0][0x238] ;  /* 0x00008e0000047ab9 */ /* 0x000fe40000000a00 */
[----:B------:R-:W-:Y:S01]  /*1c60*/  IMAD.IADD R7, R33, 0x1, R7 ;  /* 0x0000000121077824 */ /* 0x000fe200078e0207 */
[----:B------:R-:W-:-:S04]  /*1c70*/  LEA R34, P6, R32, UR4, 0x1 ;  /* 0x0000000420227c11 */ /* 0x000fc8000f8c08ff */
[----:B------:R-:W-:-:S05]  /*1c80*/  LEA.HI.X R35, R32, UR5, R7, 0x1, P6 ;  /* 0x0000000520237c11 */ /* 0x000fca000b0f0c07 */
[----:B-1----:R4:W-:Y:S04]  /*1c90*/  @!P3 STG.E.128 desc[UR6][R34.64], R28 ;  /* 0x0000001c2200b986 */ /* 0x0029e8000c101d06 */
[----:B--2---:R4:W-:Y:S04]  /*1ca0*/  @!P4 STG.E.128 desc[UR6][R34.64+0x80], R24 ;  /* 0x000080182200c986 */ /* 0x0049e8000c101d06 */
[----:B---3--:R4:W-:Y:S02]  /*1cb0*/  @!P5 STG.E.128 desc[UR6][R34.64+0x100], R20 ;  /* 0x000100142200d986 */ /* 0x0089e4000c101d06 */
.L_x_62:
[----:B------:R-:W-:Y:S05]  /*1cc0*/  BSYNC B0 ;  /* 0x0000000000007941 */ /* 0x000fea0003800000 */
.L_x_61:
[----:B------:R0:W0:Y:S01]  /*1cd0*/  @!P2 LDS.128 R12, [R6+0x400] ;  /* 0x00040000060ca984 */ /* 0x0000220000000c00 */
[----:B------:R-:W-:Y:S03]  /*1ce0*/  BSSY B0, `(.L_x_63) ;  /* 0x0000023000007945 */ /* 0x000fe60003800000 */
[----:B------:R0:W0:Y:S04]  /*1cf0*/  @!P2 LDS.128 R8, [R6+0x2c00] ;  /* 0x002c00000608a984 */ /* 0x0000280000000c00 */
[----:B------:R0:W0:Y:S01]  /*1d00*/  @!P2 LDS.128 R16, [R6+0x5400] ;  /* 0x005400000610a984 */ /* 0x0000220000000c00 */
[----:B------:R-:W-:Y:S05]  /*1d10*/  @P0 BRA `(.L_x_64) ;  /* 0x00000000007c0947 */ /* 0x000fea0003800000 */
[----:B---34-:R-:W3:Y:S01]  /*1d20*/  LDC.64 R22, c[0x0][0x258] ;  /* 0x00009600ff167b82 */ /* 0x018ee20000000a00 */
[--C-:B------:R-:W-:Y:S01]  /*1d30*/  SHF.R.S32.HI R21, RZ, 0x1f, R4.reuse ;  /* 0x0000001fff157819 */ /* 0x100fe20000011404 */
[----:B------:R-:W-:Y:S01]  /*1d40*/  IMAD.MOV.U32 R20, RZ, RZ, R4 ;  /* 0x000000ffff147224 */ /* 0x000fe200078e0004 */
[----:B------:R-:W-:Y:S01]  /*1d50*/  ULDC.64 UR4, c[0x0][0x260] ;  /* 0x0000980000047ab9 */ /* 0x000fe20000000a00 */
[----:B------:R-:W-:Y:S01]  /*1d60*/  IADD3 R7, P0, R68, 0x20, RZ ;  /* 0x0000002044077810 */ /* 0x000fe20007f1e0ff */
[----:B--2---:R-:W-:Y:S01]  /*1d70*/  IMAD R25, R2, UR4, RZ ;  /* 0x0000000402197c24 */ /* 0x004fe2000f8e02ff */
[----:B------:R-:W-:-:S03]  /*1d80*/  ULDC.64 UR10, c[0x0][0x250] ;  /* 0x00009400000a7ab9 */ /* 0x000fc60000000a00 */
[----:B------:R-:W-:Y:S02]  /*1d90*/  IMAD R25, R0, UR5, R25 ;  /* 0x0000000500197c24 */ /* 0x000fe4000f8e0219 */
[C---:B---3--:R-:W-:Y:S02]  /*1da0*/  IMAD R24, R22.reuse, UR9, RZ ;  /* 0x0000000916187c24 */ /* 0x048fe4000f8e02ff */
[----:B------:R-:W-:-:S04]  /*1db0*/  IMAD.WIDE.U32 R20, R22, UR8, R20 ;  /* 0x0000000816147c25 */ /* 0x000fc8000f8e0014 */
[----:B------:R-:W-:Y:S02]  /*1dc0*/  IMAD R23, R23, UR8, R24 ;  /* 0x0000000817177c24 */ /* 0x000fe4000f8e0218 */
[----:B------:R-:W-:Y:S02]  /*1dd0*/  IMAD.X R22, RZ, RZ, R69, P0 ;  /* 0x000000ffff167224 */ /* 0x000fe400000e0645 */
[----:B------:R-:W-:Y:S02]  /*1de0*/  IMAD.IADD R21, R21, 0x1, R23 ;  /* 0x0000000115157824 */ /* 0x000fe400078e0217 */
[----:B------:R-:W-:Y:S02]  /*1df0*/  IMAD R22, R22, UR10, RZ ;  /* 0x0000000a16167c24 */ /* 0x000fe4000f8e02ff */
[----:B------:R-:W-:Y:S01]  /*1e00*/  IMAD.WIDE.U32 R20, R0, UR4, R20 ;  /* 0x0000000400147c25 */ /* 0x000fe2000f8e0014 */
[----:B------:R-:W-:Y:S02]  /*1e10*/  ULDC UR4, c[0x0][0x244] ;  /* 0x0000910000047ab9 */ /* 0x000fe40000000800 */
[----:B------:R-:W-:Y:S01]  /*1e20*/  ISETP.GE.AND P2, PT, R4, UR4, PT ;  /* 0x0000000404007c0c */ /* 0x000fe2000bf46270 */
[----:B------:R-:W-:-:S02]  /*1e30*/  IMAD.IADD R21, R21, 0x1, R25 ;  /* 0x0000000115157824 */ /* 0x000fc400078e0219 */
[C---:B------:R-:W-:Y:S02]  /*1e40*/  VIADD R24, R4.reuse, 0x40 ;  /* 0x0000004004187836 */ /* 0x040fe40000000000 */
[----:B------:R-:W-:Y:S02]  /*1e50*/  VIADD R25, R4, 0x80 ;  /* 0x0000008004197836 */ /* 0x000fe40000000000 */
[C---:B------:R-:W-:Y:S01]  /*1e60*/  IMAD R23, R7.reuse, UR11, R22 ;  /* 0x0000000b07177c24 */ /* 0x040fe2000f8e0216 */
[----:B------:R-:W-:Y:S01]  /*1e70*/  ISETP.GE.AND P3, PT, R24, UR4, PT ;  /* 0x0000000418007c0c */ /* 0x000fe2000bf66270 */
[----:B------:R-:W-:Y:S01]  /*1e80*/  IMAD.WIDE.U32 R20, R7, UR10, R20 ;  /* 0x0000000a07147c25 */ /* 0x000fe2000f8e0014 */
[----:B------:R-:W-:Y:S01]  /*1e90*/  ISETP.GE.AND P4, PT, R25, UR4, PT ;  /* 0x0000000419007c0c */ /* 0x000fe2000bf86270 */
[----:B------:R-:W-:Y:S02]  /*1ea0*/  ULDC.64 UR4, c[0x0][0x238] ;  /* 0x00008e0000047ab9 */ /* 0x000fe40000000a00 */
[----:B------:R-:W-:Y:S01]  /*1eb0*/  IMAD.IADD R7, R21, 0x1, R23 ;  /* 0x0000000115077824 */ /* 0x000fe200078e0217 */
[----:B------:R-:W-:-:S04]  /*1ec0*/  LEA R22, P0, R20, UR4, 0x1 ;  /* 0x0000000414167c11 */ /* 0x000fc8000f8008ff */
[----:B------:R-:W-:-:S05]  /*1ed0*/  LEA.HI.X R23, R20, UR5, R7, 0x1, P0 ;  /* 0x0000000514177c11 */ /* 0x000fca00080f0c07 */
[----:B0-----:R0:W-:Y:S04]  /*1ee0*/  @!P2 STG.E.128 desc[UR6][R22.64], R12 ;  /* 0x0000000c1600a986 */ /* 0x0011e8000c101d06 */
[----:B------:R0:W-:Y:S04]  /*1ef0*/  @!P3 STG.E.128 desc[UR6][R22.64+0x80], R8 ;  /* 0x000080081600b986 */ /* 0x0001e8000c101d06 */
[----:B------:R0:W-:Y:S02]  /*1f00*/  @!P4 STG.E.128 desc[UR6][R22.64+0x100], R16 ;  /* 0x000100101600c986 */ /* 0x0001e4000c101d06 */
.L_x_64:
[----:B------:R-:W-:Y:S05]  /*1f10*/  BSYNC B0 ;  /* 0x0000000000007941 */ /* 0x000fea0003800000 */
.L_x_63:
[----:B------:R-:W-:Y:S05]  /*1f20*/  @P1 EXIT ;  /* 0x000000000000194d */ /* 0x000fea0003800000 */
[----:B0-----:R-:W3:Y:S01]  /*1f30*/  LDC.64 R12, c[0x0][0x258] ;  /* 0x00009600ff0c7b82 */ /* 0x001ee20000000a00 */
[----:B------:R-:W-:Y:S02]  /*1f40*/  ISETP.GT.AND P0, PT, R3, 0x7f, PT ;  /* 0x0000007f0300780c */ /* 0x000fe40003f04270 */
[----:B------:R-:W-:Y:S02]  /*1f50*/  CS2R R10, SRZ ;  /* 0x00000000000a7805 */ /* 0x000fe4000001ff00 */
[----:B------:R-:W-:Y:S02]  /*1f60*/  SHF.R.S32.HI R5, RZ, 0x1f, R4 ;  /* 0x0000001fff057819 */ /* 0x000fe40000011404 */
[----:B------:R-:W-:Y:S02]  /*1f70*/  CS2R R8, SRZ ;  /* 0x0000000000087805 */ /* 0x000fe4000001ff00 */
[----:B------:R-:W-:Y:S02]  /*1f80*/  CS2R R18, SRZ ;  /* 0x0000000000127805 */ /* 0x000fe4000001ff00 */
[----:B------:R-:W-:Y:S01]  /*1f90*/  CS2R R16, SRZ ;  /* 0x0000000000107805 */ /* 0x000fe2000001ff00 */
[----:B------:R-:W-:Y:S01]  /*1fa0*/  ULDC.64 UR4, c[0x0][0x260] ;  /* 0x0000980000047ab9 */ /* 0x000fe20000000a00 */
[----:B------:R-:W-:-:S02]  /*1fb0*/  IADD3 R3, P1, R68, 0x40, RZ ;  /* 0x0000004044037810 */ /* 0x000fc40007f3e0ff */
[----:B------:R-:W-:Y:S01]  /*1fc0*/  CS2R R14, SRZ ;  /* 0x00000000000e7805 */ /* 0x000fe2000001ff00 */
[----:B------:R-:W-:Y:S02]  /*1fd0*/  ULDC.64 UR10, c[0x0][0x238] ;  /* 0x00008e00000a7ab9 */ /* 0x000fe40000000a00 */
[----:B------:R-:W-:Y:S01]  /*1fe0*/  IMAD.X R68, RZ, RZ, R69, P1 ;  /* 0x000000ffff447224 */ /* 0x000fe200008e0645 */
[----:B------:R-:W0:Y:S04]  /*1ff0*/  @!P0 LDS.128 R8, [R6+0x800] ;  /* 0x0008000006088984 */ /* 0x000e280000000c00 */
[----:B------:R-:W5:Y:S01]  /*2000*/  @!P0 LDS.128 R16, [R6+0x3000] ;  /* 0x0030000006108984 */ /* 0x000f620000000c00 */
[----:B---34-:R-:W-:-:S04]  /*2010*/  IMAD.WIDE.U32 R20, R12, UR8, R4 ;  /* 0x000000080c147c25 */ /* 0x018fc8000f8e0004 */
[----:B------:R-:W-:Y:S02]  /*2020*/  IMAD R12, R12, UR9, RZ ;  /* 0x000000090c0c7c24 */ /* 0x000fe4000f8e02ff */
[----:B------:R-:W-:Y:S02]  /*2030*/  IMAD R5, R2, UR4, RZ ;  /* 0x0000000402057c24 */ /* 0x000fe4000f8e02ff */
[----:B------:R-:W-:Y:S02]  /*2040*/  IMAD R13, R13, UR8, R12 ;  /* 0x000000080d0d7c24 */ /* 0x000fe4000f8e020c */
[C---:B------:R-:W-:Y:S02]  /*2050*/  IMAD R5, R0.reuse, UR5, R5 ;  /* 0x0000000500057c24 */ /* 0x040fe4000f8e0205 */
[----:B------:R-:W-:Y:S01]  /*2060*/  IMAD.IADD R21, R21, 0x1, R13 ;  /* 0x0000000115157824 */ /* 0x000fe200078e020d */
[----:B------:R-:W-:Y:S01]  /*2070*/  CS2R R12, SRZ ;  /* 0x00000000000c7805 */ /* 0x000fe2000001ff00 */
[----:B------:R-:W-:Y:S01]  /*2080*/  IMAD.WIDE.U32 R20, R0, UR4, R20 ;  /* 0x0000000400147c25 */ /* 0x000fe2000f8e0014 */
[----:B------:R-:W-:-:S04]  /*2090*/  ULDC.64 UR4, c[0x0][0x250] ;  /* 0x0000940000047ab9 */ /* 0x000fc80000000a00 */
[----:B------:R3:W4:Y:S01]  /*20a0*/  @!P0 LDS.128 R12, [R6+0x5800] ;  /* 0x00580000060c8984 */ /* 0x0007220000000c00 */
[----:B------:R-:W-:Y:S02]  /*20b0*/  IMAD R68, R68, UR4, RZ ;  /* 0x0000000444447c24 */ /* 0x000fe4000f8e02ff */
[----:B------:R-:W-:Y:S02]  /*20c0*/  IMAD.IADD R21, R21, 0x1, R5 ;  /* 0x0000000115157824 */ /* 0x000fe400078e0205 */
[C---:B------:R-:W-:Y:S02]  /*20d0*/  IMAD R5, R3.reuse, UR5, R68 ;  /* 0x0000000503057c24 */ /* 0x040fe4000f8e0244 */
[----:B------:R-:W-:Y:S01]  /*20e0*/  IMAD.WIDE.U32 R2, R3, UR4, R20 ;  /* 0x0000000403027c25 */ /* 0x000fe2000f8e0014 */
[----:B------:R-:W-:Y:S02]  /*20f0*/  ULDC UR4, c[0x0][0x244] ;  /* 0x0000910000047ab9 */ /* 0x000fe40000000800 */
[C---:B------:R-:W-:Y:S01]  /*2100*/  ISETP.GE.AND P1, PT, R4.reuse, UR4, PT ;  /* 0x0000000404007c0c */ /* 0x040fe2000bf26270 */
[----:B------:R-:W-:Y:S01]  /*2110*/  VIADD R0, R4, 0x40 ;  /* 0x0000004004007836 */ /* 0x000fe20000000000 */
[----:B---3--:R-:W-:Y:S01]  /*2120*/  LEA R6, P0, R2, UR10, 0x1 ;  /* 0x0000000a02067c11 */ /* 0x008fe2000f8008ff */
[----:B------:R-:W-:-:S02]  /*2130*/  IMAD.IADD R3, R3, 0x1, R5 ;  /* 0x0000000103037824 */ /* 0x000fc400078e0205 */
[----:B------:R-:W-:Y:S01]  /*2140*/  VIADD R4, R4, 0x80 ;  /* 0x0000008004047836 */ /* 0x000fe20000000000 */
[----:B------:R-:W-:Y:S02]  /*2150*/  ISETP.GE.AND P2, PT, R0, UR4, PT ;  /* 0x0000000400007c0c */ /* 0x000fe4000bf46270 */
[----:B------:R-:W-:Y:S02]  /*2160*/  LEA.HI.X R7, R2, UR11, R3, 0x1, P0 ;  /* 0x0000000b02077c11 */ /* 0x000fe400080f0c03 */
[----:B------:R-:W-:-:S03]  /*2170*/  ISETP.GE.AND P0, PT, R4, UR4, PT ;  /* 0x0000000404007c0c */ /* 0x000fc6000bf06270 */
[----:B0-----:R0:W-:Y:S06]  /*2180*/  @!P1 STG.E.128 desc[UR6][R6.64], R8 ;  /* 0x0000000806009986 */ /* 0x0011ec000c101d06 */
[----:B-----5:R0:W-:Y:S04]  /*2190*/  @!P2 STG.E.128 desc[UR6][R6.64+0x80], R16 ;  /* 0x000080100600a986 */ /* 0x0201e8000c101d06 */
[----:B------:R-:W-:Y:S05]  /*21a0*/  @P0 EXIT ;  /* 0x000000000000094d */ /* 0x000fea0003800000 */
[----:B----4-:R-:W-:Y:S01]  /*21b0*/  STG.E.128 desc[UR6][R6.64+0x100], R12 ;  /* 0x0001000c06007986 */ /* 0x010fe2000c101d06 */
[----:B------:R-:W-:Y:S05]  /*21c0*/  EXIT ;  /* 0x000000000000794d */ /* 0x000fea0003800000 */
.L_x_65:
        /* <DEDUP_REMOVED lines=11> */
.L_x_139:


//--------------------- .text._ZN7cutlass13device_kernelIN5flash32FlashAttnBwdPostprocessConvertdQIN4cute5tupleIJNS3_1CILi64EEENS5_ILi192EEEEEENS_6half_tEfNS_4arch4Sm80ELi256ENS3_8TiledMMAINS3_8MMA_AtomIJNS3_28SM80_16x8x16_F32F16F16F32_TNEEEENS3_6LayoutINS4_IJNS5_ILi2EEENS5_ILi4EEENS5_ILi1EEEEEENS4_IJSJ_SH_NS5_ILi0EEEEEEEENS4_IJNS5_ILi32EEES6_NS5_ILi16EEEEEEEELb0EEEEEvNT_6ParamsE --------------------------
	.section	.text._ZN7cutlass13device_kernelIN5flash32FlashAttnBwdPostprocessConvertdQIN4cute5tupleIJNS3_1CILi64EEENS5_ILi192EEEEEENS_6half_tEfNS_4arch4Sm80ELi256ENS3_8TiledMMAINS3_8MMA_AtomIJNS3_28SM80_16x8x16_F32F16F16F32_TNEEEENS3_6LayoutINS4_IJNS5_ILi2EEENS5_ILi4EEENS5_ILi1EEEEEENS4_IJSJ_SH_NS5_ILi0EEEEEEEENS4_IJNS5_ILi32EEES6_NS5_ILi16EEEEEEEELb0EEEEEvNT_6ParamsE,"ax",@progbits
	.align	128
.text._ZN7cutlass13device_kernelIN5flash32FlashAttnBwdPostprocessConvertdQIN4cute5tupleIJNS3_1CILi64EEENS5_ILi192EEEEEENS_6half_tEfNS_4arch4Sm80ELi256ENS3_8TiledMMAINS3_8MMA_AtomIJNS3_28SM80_16x8x16_F32F16F16F32_TNEEEENS3_6LayoutINS4_IJNS5_ILi2EEENS5_ILi4EEENS5_ILi1EEEEEENS4_IJSJ_SH_NS5_ILi0EEEEEEEENS4_IJNS5_ILi32EEES6_NS5_ILi16EEEEEEEELb0EEEEEvNT_6ParamsE:
        .type           _ZN7cutlass13device_kernelIN5flash32FlashAttnBwdPostprocessConvertdQIN4cute5tupleIJNS3_1CILi64EEENS5_ILi192EEEEEENS_6half_tEfNS_4arch4Sm80ELi256ENS3_8TiledMMAINS3_8MMA_AtomIJNS3_28SM80_16x8x16_F32F16F16F32_TNEEEENS3_6LayoutINS4_IJNS5_ILi2EEENS5_ILi4EEENS5_ILi1EEEEEENS4_IJSJ_SH_NS5_ILi0EEEEEEEENS4_IJNS5_ILi32EEES6_NS5_ILi16EEEEEEEELb0EEEEEvNT_6ParamsE,@function
        .size           _ZN7cutlass13device_kernelIN5flash32FlashAttnBwdPostprocessConvertdQIN4cute5tupleIJNS3_1CILi64EEENS5_ILi192EEEEEENS_6half_tEfNS_4arch4Sm80ELi256ENS3_8TiledMMAINS3_8MMA_AtomIJNS3_28SM80_16x8x16_F32F16F16F32_TNEEEENS3_6LayoutINS4_IJNS5_ILi2EEENS5_ILi4EEENS5_ILi1EEEEEENS4_IJSJ_SH_NS5_ILi0EEEEEEEENS4_IJNS5_ILi32EEES6_NS5_ILi16EEEEEEEELb0EEEEEvNT_6ParamsE,(.L_x_140 - _ZN7cutlass13device_kernelIN5flash32FlashAttnBwdPostprocessConvertdQIN4cute5tupleIJNS3_1CILi64EEENS5_ILi192EEEEEENS_6half_tEfNS_4arch4Sm80ELi256ENS3_8TiledMMAINS3_8MMA_AtomIJNS3_28SM80_16x8x16_F32F16F16F32_TNEEEENS3_6LayoutINS4_IJNS5_ILi2EEENS5_ILi4EEENS5_ILi1EEEEEENS4_IJSJ_SH_NS5_ILi0EEEEEEEENS4_IJNS5_ILi32EEES6_NS5_ILi16EEEEEEEELb0EEEEEvNT_6ParamsE)
        .other          _ZN7cutlass13device_kernelIN5flash32FlashAttnBwdPostprocessConvertdQIN4cute5tupleIJNS3_1CILi64EEENS5_ILi192EEEEEENS_6half_tEfNS_4arch4Sm80ELi256ENS3_8TiledMMAINS3_8MMA_AtomIJNS3_28SM80_16x8x16_F32F16F16F32_TNEEEENS3_6LayoutINS4_IJNS5_ILi2EEENS5_ILi4EEENS5_ILi1EEEEEENS4_IJSJ_SH_NS5_ILi0EEEEEEEENS4_IJNS5_ILi32EEES6_NS5_ILi16EEEEEEEELb0EEEEEvNT_6ParamsE,@"STO_CUDA_ENTRY STV_DEFAULT"
_ZN7cutlass13device_kernelIN5flash32FlashAttnBwdPostprocessConvertdQIN4cute5tupleIJNS3_1CILi64EEENS5_ILi192EEEEEENS_6half_tEfNS_4arch4Sm80ELi256ENS3_8TiledMMAINS3_8MMA_AtomIJNS3_28SM80_16x8x16_F32F16F16F32_TNEEEENS3_6LayoutINS4_IJNS5_ILi2EEENS5_ILi4EEENS5_ILi1EEEEEENS4_IJSJ_SH_NS5_ILi0EEEEEEEENS4_IJNS5_ILi32EEES6_NS5_ILi16EEEEEEEELb0EEEEEvNT_6ParamsE:
        /* <DEDUP_REMOVED lines=10> */
[----:B------:R-:W-:Y:S01]  /*00a0*/  ULDC UR8, c[0x0][0x240] ;  /* 0x0000900000087ab9 */ /* 0x000fe20000000800 */
[----:B-1----:R-:W-:-:S11]  /*00b0*/  IMAD.WIDE R2, R7, 0x4, R2 ;  /* 0x0000000407027825 */ /* 0x002fd600078e0202 */
[----:B------:R-:W0:Y:S01]  /*00c0*/  @P1 LDC.64 R4, c[0x0][0x278] ;  /* 0x00009e00ff041b82 */ /* 0x000e220000000a00 */
[----:B------:R-:W-:Y:S01]  /*00d0*/  IMAD.U32 R54, RZ, RZ, UR8 ;  /* 0x00000008ff367e24 */ /* 0x000fe2000f8e00ff */
[----:B------:R1:W5:Y:S01]  /*00e0*/  @P0 LDG.E R57, desc[UR6][R2.64] ;  /* 0x0000000602390981 */ /* 0x000362000c1e1900 */
[----:B------:R-:W2:Y:S01]  /*00f0*/  S2R R55, SR_CTAID.X ;  /* 0x0000000000377919 */ /* 0x000ea20000002500 */
[----:B0-----:R-:W-:-:S05]  /*0100*/  @P1 IMAD.WIDE R4, R7, 0x4, R4 ;  /* 0x0000000407041825 */ /* 0x001fca00078e0204 */
[----:B------:R1:W5:Y:S01]  /*0110*/  @P1 LDG.E R54, desc[UR6][R4.64] ;  /* 0x0000000604361981 */ /* 0x000362000c1e1900 */
[----:B--2---:R-:W-:Y:S01]  /*0120*/  IMAD.SHL.U32 R59, R55, 0x40, RZ ;  /* 0x00000040373b7824 */ /* 0x004fe200078e00ff */
[----:B------:R-:W-:Y:S06]  /*0130*/  @P1 BRA `(.L_x_66) ;  /* 0x0000000000101947 */ /* 0x000fec0003800000 */
[----:B------:R-:W-:Y:S05]  /*0140*/  @!P0 BRA `(.L_x_66) ;  /* 0x00000000000c8947 */ /* 0x000fea0003800000 */
[----:B-1----:R-:W2:Y:S04]  /*0150*/  LDG.E R5, desc[UR6][R2.64] ;  /* 0x0000000602057981 */ /* 0x002ea8000c1e1900 */
[----:B-----5:R-:W2:Y:S02]  /*0160*/  LDG.E R54, desc[UR6][R2.64+0x4] ;  /* 0x0000040602367981 */ /* 0x020ea4000c1e1900 */
[----:B--2---:R-:W-:-:S07]  /*0170*/  IMAD.IADD R54, R54, 0x1, -R5 ;  /* 0x0000000136367824 */ /* 0x004fce00078e0a05 */
.L_x_66:
[----:B------:R-:W-:Y:S02]  /*0180*/  ISETP.NE.U32.AND P1, PT, RZ, UR4, PT ;  /* 0x00000004ff007c0c */ /* 0x000fe4000bf25070 */
[----:B-----5:R-:W-:Y:S02]  /*0190*/  ISETP.LE.AND P2, PT, R54, R59, PT ;  /* 0x0000003b3600720c */ /* 0x020fe40003f43270 */
[----:B------:R-:W-:-:S13]  /*01a0*/  ISETP.NE.AND.EX P1, PT, RZ, UR5, PT, P1 ;  /* 0x00000005ff007c0c */ /* 0x000fda000bf25310 */
[----:B------:R-:W-:Y:S05]  /*01b0*/  @P1 EXIT P2 ;  /* 0x000000000000194d */ /* 0x000fea0001000000 */
[----:B------:R-:W0:Y:S01]  /*01c0*/  S2R R58, SR_TID.X ;  /* 0x00000000003a7919 */ /* 0x000e220000002100 */
[C---:B------:R-:W-:Y:S01]  /*01d0*/  @P0 IMAD R0, R7.reuse, 0x40, R57 ;  /* 0x0000004007000824 */ /* 0x040fe200078e0239 */
[----:B------:R-:W2:Y:S01]  /*01e0*/  S2UR UR8, SR_CTAID.Y ;  /* 0x00000000000879c3 */ /* 0x000ea20000002600 */
[----:B------:R-:W-:Y:S01]  /*01f0*/  ULDC.64 UR4, c[0x0][0x230] ;  /* 0x00008c0000047ab9 */ /* 0x000fe20000000a00 */
[----:B------:R-:W-:Y:S02]  /*0200*/  SEL R52, R7, RZ, !P1 ;  /* 0x000000ff07347207 */ /* 0x000fe40004800000 */
[----:B-1----:R-:W-:-:S04]  /*0210*/  @P0 SHF.R.S32.HI R3, RZ, 0x1f, R0 ;  /* 0x0000001fff030819 */ /* 0x002fc80000011400 */
[----:B------:R-:W1:Y:S01]  /*0220*/  LDC.64 R8, c[0x0][0x228] ;  /* 0x00008a00ff087b82 */ /* 0x000e620000000a00 */
[----:B------:R-:W-:Y:S01]  /*0230*/  @P0 LEA.HI R3, R3, R0, RZ, 0x6 ;  /* 0x0000000003030211 */ /* 0x000fe200078f30ff */
[----:B------:R-:W-:-:S03]  /*0240*/  IMAD R0, R55, 0x3000, RZ ;  /* 0x0000300037007824 */ /* 0x000fc600078e02ff */
[----:B------:R-:W-:-:S05]  /*0250*/  @P0 SHF.R.S32.HI R3, RZ, 0x6, R3 ;  /* 0x00000006ff030819 */ /* 0x000fca0000011403 */
[----:B------:R-:W-:Y:S01]  /*0260*/  @P0 IMAD R5, R3, 0x3000, RZ ;  /* 0x0000300003050824 */ /* 0x000fe200078e02ff */
[----:B------:R-:W-:-:S04]  /*0270*/  CS2R R2, SRZ ;  /* 0x0000000000027805 */ /* 0x000fc8000001ff00 */
[----:B------:R-:W-:Y:S01]  /*0280*/  @P0 MOV R2, R5 ;  /* 0x0000000500020202 */ /* 0x000fe20000000f00 */
[----:B--2---:R-:W-:Y:S01]  /*0290*/  USHF.R.S32.HI UR9, URZ, 0x1f, UR8 ;  /* 0x0000001f3f097899 */ /* 0x004fe20008011408 */
[----:B------:R-:W-:Y:S02]  /*02a0*/  @P0 SHF.R.S32.HI R3, RZ, 0x1f, R5 ;  /* 0x0000001fff030819 */ /* 0x000fe40000011405 */
[----:B------:R-:W-:Y:S01]  /*02b0*/  SHF.R.S32.HI R5, RZ, 0x1f, R0 ;  /* 0x0000001fff057819 */ /* 0x000fe20000011400 */
[----:B0-----:R-:W-:Y:S02]  /*02c0*/  IMAD.SHL.U32 R53, R58, 0x4, RZ ;  /* 0x000000043a357824 */ /* 0x001fe400078e00ff */
[----:B-1----:R-:W-:-:S03]  /*02d0*/  IMAD R6, R8, UR9, RZ ;  /* 0x0000000908067c24 */ /* 0x002fc6000f8e02ff */
[----:B------:R-:W-:Y:S02]  /*02e0*/  IADD3 R2, P2, P3, R2, R53, R0 ;  /* 0x0000003502027210 */ /* 0x000fe40007b5e000 */
[----:B------:R-:W-:Y:S02]  /*02f0*/  SHF.R.S32.HI R4, RZ, 0x1f, R53 ;  /* 0x0000001fff047819 */ /* 0x000fe40000011435 */
[----:B------:R-:W-:Y:S02]  /*0300*/  SHF.R.S32.HI R0, RZ, 0x1f, R7 ;  /* 0x0000001fff007819 */ /* 0x000fe40000011407 */
[----:B------:R-:W-:Y:S01]  /*0310*/  IADD3.X R3, R3, R4, R5, P2, P3 ;  /* 0x0000000403037210 */ /* 0x000fe200017e6405 */
[----:B------:R-:W-:Y:S01]  /*0320*/  IMAD R5, R9, UR8, R6 ;  /* 0x0000000809057c24 */ /* 0x000fe2000f8e0206 */
[----:B------:R-:W-:Y:S01]  /*0330*/  SEL R0, R0, RZ, !P1 ;  /* 0x000000ff00007207 */ /* 0x000fe20004800000 */
[----:B------:R-:W-:-:S04]  /*0340*/  IMAD.WIDE.U32 R2, R8, UR8, R2 ;  /* 0x0000000808027c25 */ /* 0x000fc8000f8e0002 */
[----:B------:R-:W-:Y:S02]  /*0350*/  IMAD R7, R0, UR4, RZ ;  /* 0x0000000400077c24 */ /* 0x000fe4000f8e02ff */
        /* <DEDUP_REMOVED lines=20> */
[----:B------:R-:W-:-:S02]  /*04a0*/  SHF.R.S32.HI R63, RZ, 0x1f, R58 ;  /* 0x0000001fff3f7819 */ /* 0x000fc4000001143a */
[----:B------:R-:W-:Y:S01]  /*04b0*/  CS2R R2, SRZ ;  /* 0x0000000000027805 */ /* 0x000fe2000001ff00 */
[----:B------:R-:W-:Y:S01]  /*04c0*/  UMOV UR4, 0x400 ;  /* 0x0000040000047882 */ /* 0x000fe20000000000 */
[--C-:B------:R-:W-:Y:S01]  /*04d0*/  @P0 SHF.R.S32.HI R3, RZ, 0x1f, R57.reuse ;  /* 0x0000001fff030819 */ /* 0x100fe20000011439 */
[----:B------:R-:W-:Y:S01]  /*04e0*/  @P0 IMAD.MOV.U32 R2, RZ, RZ, R57 ;  /* 0x000000ffff020224 */ /* 0x000fe200078e0039 */
[CC--:B------:R-:W-:Y:S01]  /*04f0*/  LEA.HI R61, R63.reuse, R58.reuse, RZ, 0x3 ;  /* 0x0000003a3f3d7211 */ /* 0x0c0fe200078f18ff */
[----:B------:R-:W-:Y:S01]  /*0500*/  BSSY B0, `(.L_x_67) ;  /* 0x0000100000007945 */ /* 0x000fe20003800000 */
[----:B------:R-:W-:Y:S02]  /*0510*/  LEA.HI R56, R63, R58, RZ, 0x7 ;  /* 0x0000003a3f387211 */ /* 0x000fe400078f38ff */
[----:B------:R-:W-:Y:S02]  /*0520*/  SHF.R.S32.HI R57, RZ, 0x3, R61 ;  /* 0x00000003ff397819 */ /* 0x000fe4000001143d */
[----:B0-----:R-:W-:Y:S01]  /*0530*/  VIADDMNMX R64, R54, -R59, 0x40, PT ;  /* 0x0000004036407446 */ /* 0x001fe2000380093b */
[----:B------:R-:W-:Y:S01]  /*0540*/  IMAD.SHL.U32 R56, R56, 0x8, RZ ;  /* 0x0000000838387824 */ /* 0x000fe200078e00ff */
[----:B------:R-:W-:-:S02]  /*0550*/  IADD3 R60, R57, 0x20, RZ ;  /* 0x00000020393c7810 */ /* 0x000fc40007ffe0ff */
[-C--:B------:R-:W-:Y:S02]  /*0560*/  ISETP.GE.AND P1, PT, R57, R64.reuse, PT ;  /* 0x000000403900720c */ /* 0x080fe40003f26270 */
[----:B------:R-:W-:Y:S02]  /*0570*/  LOP3.LUT R59, R56, 0x7ffffc00, RZ, 0xc0, !PT ;  /* 0x7ffffc00383b7812 */ /* 0x000fe400078ec0ff */
[----:B------:R-:W-:Y:S02]  /*0580*/  ISETP.GE.AND P0, PT, R60, R64, PT ;  /* 0x000000403c00720c */ /* 0x000fe40003f06270 */
[CC--:B------:R-:W-:Y:S01]  /*0590*/  LEA.HI R62, R63.reuse, R58.reuse, RZ, 0x2 ;  /* 0x0000003a3f3e7211 */ /* 0x0c0fe200078f10ff */
[----:B-1----:R-:W-:Y:S01]  /*05a0*/  ULEA UR4, UR5, UR4, 0x18 ;  /* 0x0000000405047291 */ /* 0x002fe2000f8ec03f */
[CC--:B------:R-:W-:Y:S02]  /*05b0*/  LEA.HI R64, R63.reuse, R58.reuse, RZ, 0x5 ;  /* 0x0000003a3f407211 */ /* 0x0c0fe400078f28ff */
[----:B------:R-:W-:Y:S01]  /*05c0*/  LEA.HI R56, R63, R58, RZ, 0x6 ;  /* 0x0000003a3f387211 */ /* 0x000fe200078f30ff */
[----:B------:R-:W-:Y:S01]  /*05d0*/  ULDC UR5, c[0x0][0x268] ;  /* 0x00009a0000057ab9 */ /* 0x000fe20000000800 */
[----:B------:R-:W-:-:S02]  /*05e0*/  LOP3.LUT R67, R62, 0x7ffffffc, RZ, 0xc0, !PT ;  /* 0x7ffffffc3e437812 */ /* 0x000fc400078ec0ff */
[C---:B------:R-:W-:Y:S02]  /*05f0*/  LEA R63, R58.reuse, UR4, 0x4 ;  /* 0x000000043a3f7c11 */ /* 0x040fe4000f8e20ff */
[--C-:B------:R-:W-:Y:S01]  /*0600*/  SHF.R.S32.HI R60, RZ, 0x2, R62.reuse ;  /* 0x00000002ff3c7819 */ /* 0x100fe2000001143e */
[----:B------:R-:W-:Y:S01]  /*0610*/  IMAD.IADD R54, R58, 0x1, -R67 ;  /* 0x000000013a367824 */ /* 0x000fe200078e0a43 */
[----:B------:R-:W-:Y:S02]  /*0620*/  SHF.R.S32.HI R65, RZ, 0x1f, R62 ;  /* 0x0000001fff417819 */ /* 0x000fe4000001143e */
[----:B------:R-:W-:Y:S01]  /*0630*/  SHF.R.S32.HI R62, RZ, 0x1f, R61 ;  /* 0x0000001fff3e7819 */ /* 0x000fe2000001143d */
[----:B------:R-:W-:Y:S01]  /*0640*/  IMAD R54, R54, 0x2, R59 ;  /* 0x0000000236367824 */ /* 0x000fe200078e023b */
[----:B------:R-:W-:Y:S02]  /*0650*/  LOP3.LUT R59, R61, 0xfffffff8, RZ, 0xc0, !PT ;  /* 0xfffffff83d3b7812 */ /* 0x000fe400078ec0ff */
[----:B------:R-:W-:-:S02]  /*0660*/  SHF.R.S32.HI R61, RZ, 0x5, R64 ;  /* 0x00000005ff3d7819 */ /* 0x000fc40000011440 */
[----:B------:R-:W-:Y:S01]  /*0670*/  LEA.HI R65, R65, R60, RZ, 0x3 ;  /* 0x0000003c41417211 */ /* 0x000fe200078f18ff */
[----:B------:R-:W-:Y:S01]  /*0680*/  IMAD.IADD R59, R58, 0x1, -R59 ;  /* 0x000000013a3b7824 */ /* 0x000fe200078e0a3b */
[----:B------:R-:W-:Y:S02]  /*0690*/  LEA.HI R64, R64, R61, RZ, 0x1 ;  /* 0x0000003d40407211 */ /* 0x000fe400078f08ff */
[----:B------:R-:W-:Y:S02]  /*06a0*/  LOP3.LUT R65, R65, 0xfffffff8, RZ, 0xc0, !PT ;  /* 0xfffffff841417812 */ /* 0x000fe400078ec0ff */
[----:B------:R-:W-:Y:S02]  /*06b0*/  LOP3.LUT R64, R64, 0xfffffffe, RZ, 0xc0, !PT ;  /* 0xfffffffe40407812 */ /* 0x000fe400078ec0ff */
[----:B------:R-:W-:Y:S01]  /*06c0*/  LEA.HI R62, R62, R57, RZ, 0x2 ;  /* 0x000000393e3e7211 */ /* 0x000fe200078f10ff */
[----:B------:R-:W-:Y:S01]  /*06d0*/  IMAD.IADD R58, R60, 0x1, -R65 ;  /* 0x000000013c3a7824 */ /* 0x000fe200078e0a41 */
[----:B------:R-:W-:-:S02]  /*06e0*/  IADD3 R61, R61, -R64, RZ ;  /* 0x800000403d3d7210 */ /* 0x000fc40007ffe0ff */
[----:B------:R-:W-:Y:S02]  /*06f0*/  IADD3 R2, P2, R57, R2, RZ ;  /* 0x0000000239027210 */ /* 0x000fe40007f5e0ff */
[----:B------:R-:W-:Y:S01]  /*0700*/  LOP3.LUT R62, R62, 0xffffffc, RZ, 0xc0, !PT ;  /* 0x0ffffffc3e3e7812 */ /* 0x000fe200078ec0ff */
[----:B------:R-:W-:Y:S01]  /*0710*/  IMAD R54, R61, 0x100, R54 ;  /* 0x000001003d367824 */ /* 0x000fe200078e0236 */
[----:B------:R-:W-:Y:S01]  /*0720*/  LEA.HI.X.SX32 R3, R57, R3, 0x1, P2 ;  /* 0x0000000339037211 */ /* 0x000fe200010f0eff */
[----:B------:R-:W-:Y:S01]  /*0730*/  IMAD.SHL.U32 R61, R61, 0x40, RZ ;  /* 0x000000403d3d7824 */ /* 0x000fe200078e00ff */
[----:B------:R-:W-:Y:S01]  /*0740*/  SHF.R.S32.HI R56, RZ, 0x6, R56 ;  /* 0x00000006ff387819 */ /* 0x000fe20000011438 */
[----:B------:R-:W-:Y:S02]  /*0750*/  IMAD.IADD R57, R57, 0x1, -R62 ;  /* 0x0000000139397824 */ /* 0x000fe400078e0a3e */
[----:B------:R-:W-:Y:S01]  /*0760*/  IMAD.WIDE R2, R55, 0x40, R2 ;  /* 0x0000004037027825 */ /* 0x000fe200078e0202 */
[----:B------:R-:W-:-:S03]  /*0770*/  LOP3.LUT R61, R61, 0x40, RZ, 0xc0, !PT ;  /* 0x000000403d3d7812 */ /* 0x000fc600078ec0ff */
[C---:B------:R-:W-:Y:S01]  /*0780*/  IMAD R57, R56.reuse, 0x8, R57 ;  /* 0x0000000838397824 */ /* 0x040fe200078e0239 */
[----:B------:R-:W-:Y:S01]  /*0790*/  SHF.L.U32 R56, R56, 0x3, RZ ;  /* 0x0000000338387819 */ /* 0x000fe200000006ff */
[----:B--2---:R0:W-:Y:S04]  /*07a0*/  STS.128 [R63], R4 ;  /* 0x000000043f007388 */ /* 0x0041e80000000c00 */
[----:B---3--:R1:W-:Y:S04]  /*07b0*/  STS.128 [R63+0x1000], R8 ;  /* 0x001000083f007388 */ /* 0x0083e80000000c00 */
[----:B----4-:R-:W-:Y:S04]  /*07c0*/  STS.128 [R63+0x2000], R12 ;  /* 0x0020000c3f007388 */ /* 0x010fe80000000c00 */
[----:B-----5:R2:W-:Y:S04]  /*07d0*/  STS.128 [R63+0x3000], R16 ;  /* 0x003000103f007388 */ /* 0x0205e80000000c00 */
[----:B------:R-:W-:Y:S01]  /*07e0*/  STS.128 [R63+0x4000], R20 ;  /* 0x004000143f007388 */ /* 0x000fe20000000c00 */
[C---:B0-----:R-:W-:Y:S01]  /*07f0*/  LEA.HI R6, R59.reuse, R59, RZ, 0x1 ;  /* 0x0000003b3b067211 */ /* 0x041fe200078f08ff */
[----:B------:R-:W-:-:S02]  /*0800*/  IMAD.SHL.U32 R4, R59, 0x8, RZ ;  /* 0x000000083b047824 */ /* 0x000fc400078e00ff */
[----:B------:R-:W-:Y:S01]  /*0810*/  STS.128 [R63+0x5000], R24 ;  /* 0x005000183f007388 */ /* 0x000fe20000000c00 */
[----:B-1----:R-:W-:Y:S02]  /*0820*/  SHF.R.S32.HI R9, RZ, 0x1f, R58 ;  /* 0x0000001fff097819 */ /* 0x002fe4000001143a */
[----:B------:R-:W-:Y:S01]  /*0830*/  SHF.L.U32 R6, R6, 0x9, RZ ;  /* 0x0000000906067819 */ /* 0x000fe200000006ff */
[----:B------:R-:W-:Y:S01]  /*0840*/  STS.128 [R63+0x6000], R28 ;  /* 0x0060001c3f007388 */ /* 0x000fe20000000c00 */
[----:B------:R-:W-:Y:S02]  /*0850*/  LEA.HI R9, R9, R58, RZ, 0x2 ;  /* 0x0000003a09097211 */ /* 0x000fe400078f10ff */
[----:B------:R-:W-:Y:S01]  /*0860*/  LOP3.LUT R8, R6, 0x7ffffc00, RZ, 0xc0, !PT ;  /* 0x7ffffc0006087812 */ /* 0x000fe200078ec0ff */
[----:B------:R-:W-:Y:S01]  /*0870*/  STS.128 [R63+0x7000], R32 ;  /* 0x007000203f007388 */ /* 0x000fe20000000c00 */
[C---:B--2---:R-:W-:Y:S01]  /*0880*/  LOP3.LUT R17, R9.reuse, 0x7fffffc, RZ, 0xc0, !PT ;  /* 0x07fffffc09117812 */ /* 0x044fe200078ec0ff */
[----:B------:R-:W-:Y:S01]  /*0890*/  IMAD.SHL.U32 R9, R9, 0x10, RZ ;  /* 0x0000001009097824 */ /* 0x000fe200078e00ff */
[----:B------:R-:W-:Y:S01]  /*08a0*/  LOP3.LUT R6, R61, 0x8, R4, 0xf8, !PT ;  /* 0x000000083d067812 */ /* 0x000fe200078ef804 */
[----:B------:R-:W-:Y:S01]  /*08b0*/  STS.128 [R63+0x8000], R36 ;  /* 0x008000243f007388 */ /* 0x000fe20000000c00 */
[----:B------:R-:W-:Y:S01]  /*08c0*/  SHF.R.U32.HI R61, RZ, 0x3, R61 ;  /* 0x00000003ff3d7819 */ /* 0x000fe2000001163d */
[----:B------:R-:W-:Y:S01]  /*08d0*/  IMAD.U32 R8, R57, 0x10, R8 ;  /* 0x0000001039087824 */ /* 0x000fe200078e0008 */
[----:B------:R-:W-:Y:S01]  /*08e0*/  LOP3.LUT R9, R9, 0x40, RZ, 0xc0, !PT ;  /* 0x0000004009097812 */ /* 0x000fe200078ec0ff */
[----:B------:R-:W-:Y:S01]  /*08f0*/  STS.128 [R63+0x9000], R40 ;  /* 0x009000283f007388 */ /* 0x000fe20000000c00 */
[----:B------:R-:W-:Y:S01]  /*0900*/  LOP3.LUT R61, R6, R61, RZ, 0x3c, !PT ;  /* 0x0000003d063d7212 */ /* 0x000fe200078e3cff */
[----:B------:R-:W-:Y:S01]  /*0910*/  IMAD.IADD R17, R58, 0x1, -R17 ;  /* 0x000000013a117824 */ /* 0x000fe200078e0a11 */
[----:B------:R-:W-:Y:S01]  /*0920*/  LOP3.LUT R56, R9, 0x8, R56, 0xf8, !PT ;  /* 0x0000000809387812 */ /* 0x000fe200078ef838 */
[----:B------:R-:W-:Y:S01]  /*0930*/  STS.128 [R63+0xa000], R44 ;  /* 0x00a0002c3f007388 */ /* 0x000fe20000000c00 */
[----:B------:R-:W-:Y:S01]  /*0940*/  SHF.R.U32.HI R9, RZ, 0x3, R9 ;  /* 0x00000003ff097819 */ /* 0x000fe20000011609 */
[----:B------:R-:W-:-:S02]  /*0950*/  IMAD.IADD R6, R8, 0x1, R61 ;  /* 0x0000000108067824 */ /* 0x000fc400078e023d */
[----:B------:R-:W-:Y:S01]  /*0960*/  STS.128 [R63+0xb000], R48 ;  /* 0x00b000303f007388 */ /* 0x000fe20000000c00 */
[----:B------:R-:W-:Y:S01]  /*0970*/  LOP3.LUT R56, R56, R9, RZ, 0x3c, !PT ;  /* 0x0000000938387212 */ /* 0x000fe200078e3cff */
[----:B------:R-:W-:Y:S01]  /*0980*/  IMAD R17, R17, 0x10, R54 ;  /* 0x0000001011117824 */ /* 0x000fe200078e0236 */
[----:B------:R-:W-:Y:S06]  /*0990*/  BAR.SYNC.DEFER_BLOCKING 0x0 ;  /* 0x0000000000007b1d */ /* 0x000fec0000010000 */
[----:B------:R-:W0:Y:S04]  /*09a0*/  LDS R5, [R53+UR4] ;  /* 0x0000000435057984 */ /* 0x000e280008000800 */
[----:B------:R-:W1:Y:S04]  /*09b0*/  LDS R7, [R53+UR4+0x400] ;  /* 0x0004000435077984 */ /* 0x000e680008000800 */
[----:B------:R-:W2:Y:S04]  /*09c0*/  LDS R10, [R53+UR4+0x800] ;  /* 0x00080004350a7984 */ /* 0x000ea80008000800 */
        /* <DEDUP_REMOVED lines=10> */
[----:B-1----:R-:W-:Y:S01]  /*0a70*/  FMUL.FTZ R9, R7, UR5 ;  /* 0x0000000507097c20 */ /* 0x002fe20008410000 */
[----:B------:R-:W-:Y:S02]  /*0a80*/  IMAD.IADD R7, R56, 0x1, R17 ;  /* 0x0000000138077824 */ /* 0x000fe400078e0211 */
[----:B------:R-:W1:Y:S01]  /*0a90*/  LDS R20, [R53+UR4+0x2000] ;  /* 0x0020000435147984 */ /* 0x000e620008000800 */
[----:B--2---:R-:W-:Y:S01]  /*0aa0*/  FMUL.FTZ R10, R10, UR5 ;  /* 0x000000050a0a7c20 */ /* 0x004fe20008410000 */
[----:B------:R-:W-:Y:S02]  /*0ab0*/  F2FP.F16.F32.PACK_AB R8, R9, R8 ;  /* 0x000000080908723e */ /* 0x000fe400000000ff */
[----:B------:R-:W2:Y:S01]  /*0ac0*/  LDS R21, [R53+UR4+0x2400] ;  /* 0x0024000435157984 */ /* 0x000ea20008000800 */
[----:B---3--:R-:W-:-:S03]  /*0ad0*/  FMUL.FTZ R11, R11, UR5 ;  /* 0x000000050b0b7c20 */ /* 0x008fc60008410000 */
[----:B------:R-:W3:Y:S01]  /*0ae0*/  LDS R24, [R53+UR4+0x3000] ;  /* 0x0030000435187984 */ /* 0x000ee20008000800 */
[----:B----4-:R-:W-:Y:S01]  /*0af0*/  FMUL.FTZ R12, R12, UR5 ;  /* 0x000000050c0c7c20 */ /* 0x010fe20008410000 */
[----:B------:R-:W-:Y:S02]  /*0b00*/  F2FP.F16.F32.PACK_AB R9, R11, R10 ;  /* 0x0000000a0b09723e */ /* 0x000fe400000000ff */
[----:B------:R-:W4:Y:S01]  /*0b10*/  LDS R32, [R53+UR4+0x3c00] ;  /* 0x003c000435207984 */ /* 0x000f220008000800 */
[----:B-----5:R-:W-:-:S03]  /*0b20*/  FMUL.FTZ R13, R13, UR5 ;  /* 0x000000050d0d7c20 */ /* 0x020fc60008410000 */
[----:B------:R-:W5:Y:S01]  /*0b30*/  LDS R41, [R53+UR4+0x4000] ;  /* 0x0040000435297984 */ /* 0x000f620008000800 */
[----:B------:R-:W-:Y:S01]  /*0b40*/  FMUL.FTZ R14, R14, UR5 ;  /* 0x000000050e0e7c20 */ /* 0x000fe20008410000 */
[----:B------:R-:W-:Y:S02]  /*0b50*/  F2FP.F16.F32.PACK_AB R10, R13, R12 ;  /* 0x0000000c0d0a723e */ /* 0x000fe400000000ff */
[----:B------:R-:W5:Y:S01]  /*0b60*/  LDS R42, [R53+UR4+0x4400] ;  /* 0x00440004352a7984 */ /* 0x000f620008000800 */
[----:B------:R-:W-:-:S03]  /*0b70*/  FMUL.FTZ R15, R15, UR5 ;  /* 0x000000050f0f7c20 */ /* 0x000fc60008410000 */
        /* <DEDUP_REMOVED lines=9> */
[----:B0-----:R-:W-:-:S03]  /*0c10*/  FMUL.FTZ R38, R31, UR5 ;  /* 0x000000051f267c20 */ /* 0x001fc60008410000 */
[----:B------:R-:W0:Y:S01]  /*0c20*/  LDS R15, [R53+UR4+0x5c00] ;  /* 0x005c0004350f7984 */ /* 0x000e220008000800 */
[----:B-1----:R-:W-:-:S03]  /*0c30*/  FMUL.FTZ R20, R20, UR5 ;  /* 0x0000000514147c20 */ /* 0x002fc60008410000 */
[----:B------:R-:W1:Y:S01]  /*0c40*/  LDS R16, [R53+UR4+0x6000] ;  /* 0x0060000435107984 */ /* 0x000e620008000800 */
[----:B--2---:R-:W-:-:S03]  /*0c50*/  FMUL.FTZ R25, R21, UR5 ;  /* 0x0000000515197c20 */ /* 0x004fc60008410000 */
[----:B------:R-:W2:Y:S01]  /*0c60*/  LDS R17, [R53+UR4+0x6400] ;  /* 0x0064000435117984 */ /* 0x000ea20008000800 */
[----:B---3--:R-:W-:Y:S01]  /*0c70*/  FMUL.FTZ R24, R24, UR5 ;  /* 0x0000000518187c20 */ /* 0x008fe20008410000 */
[----:B------:R-:W-:Y:S02]  /*0c80*/  F2FP.F16.F32.PACK_AB R20, R25, R20 ;  /* 0x000000141914723e */ /* 0x000fe400000000ff */
[----:B------:R-:W3:Y:S01]  /*0c90*/  LDS R47, [R53+UR4+0x4c00] ;  /* 0x004c0004352f7984 */ /* 0x000ee20008000800 */
[----:B----4-:R-:W-:Y:S01]  /*0ca0*/  FMUL.FTZ R35, R32, UR5 ;  /* 0x0000000520237c20 */ /* 0x010fe20008410000 */
[----:B------:R-:W-:Y:S02]  /*0cb0*/  F2FP.F16.F32.PACK_AB R27, R29, R24 ;  /* 0x000000181d1b723e */ /* 0x000fe400000000ff */
[----:B------:R-:W4:Y:S01]  /*0cc0*/  LDS R18, [R53+UR4+0x6800] ;  /* 0x0068000435127984 */ /* 0x000f220008000800 */
[----:B-----5:R-:W-:Y:S01]  /*0cd0*/  FMUL.FTZ R44, R41, UR5 ;  /* 0x00000005292c7c20 */ /* 0x020fe20008410000 */
[----:B------:R-:W-:-:S02]  /*0ce0*/  F2FP.F16.F32.PACK_AB R38, R35, R38 ;  /* 0x000000262326723e */ /* 0x000fc400000000ff */
        /* <DEDUP_REMOVED lines=15> */
[----:B-1----:R-:W-:Y:S01]  /*0de0*/  FMUL.FTZ R16, R16, UR5 ;  /* 0x0000000510107c20 */ /* 0x002fe20008410000 */
[----:B------:R-:W-:Y:S02]  /*0df0*/  F2FP.F16.F32.PACK_AB R13, R15, R14 ;  /* 0x0000000e0f0d723e */ /* 0x000fe400000000ff */
        /* <DEDUP_REMOVED lines=24> */
[----:B0-----:R-:W-:Y:S01]  /*0f80*/  FMUL.FTZ R46, R23, UR5 ;  /* 0x00000005172e7c20 */ /* 0x001fe20008410000 */
[----:B------:R-:W-:Y:S02]  /*0f90*/  LEA R23, R7, UR4, 0x1 ;  /* 0x0000000407177c11 */ /* 0x000fe4000f8e08ff */
[----:B------:R-:W0:Y:S01]  /*0fa0*/  LDS R37, [R53+UR4+0xb000] ;  /* 0x00b0000435257984 */ /* 0x000e220008000800 */
[----:B-1----:R-:W-:Y:S01]  /*0fb0*/  FMUL.FTZ R24, R24, UR5 ;  /* 0x0000000518187c20 */ /* 0x002fe20008410000 */
[----:B------:R-:W-:-:S02]  /*0fc0*/  F2FP.F16.F32.PACK_AB R21, R46, R21 ;  /* 0x000000152e15723e */ /* 0x000fc400000000ff */
[----:B------:R-:W1:Y:S01]  /*0fd0*/  LDS R42, [R53+UR4+0xb400] ;  /* 0x00b40004352a7984 */ /* 0x000e620008000800 */
[----:B--2---:R-:W-:Y:S01]  /*0fe0*/  FMUL.FTZ R29, R29, UR5 ;  /* 0x000000051d1d7c20 */ /* 0x004fe20008410000 */
[----:B------:R-:W-:Y:S02]  /*0ff0*/  IADD3 R7, R4, 0x80, RZ ;  /* 0x0000008004077810 */ /* 0x000fe40007ffe0ff */
[----:B------:R-:W2:Y:S01]  /*1000*/  LDS R41, [R53+UR4+0xb800] ;  /* 0x00b8000435297984 */ /* 0x000ea20008000800 */
[----:B---3--:R-:W-:Y:S01]  /*1010*/  FMUL.FTZ R25, R25, UR5 ;  /* 0x0000000519197c20 */ /* 0x008fe20008410000 */
[----:B------:R-:W-:Y:S02]  /*1020*/  F2FP.F16.F32.PACK_AB R24, R29, R24 ;  /* 0x000000181d18723e */ /* 0x000fe400000000ff */
[----:B------:R-:W3:Y:S01]  /*1030*/  LDS R43, [R53+UR4+0xbc00] ;  /* 0x00bc0004352b7984 */ /* 0x000ee20008000800 */
[----:B----4-:R-:W-:Y:S01]  /*1040*/  FMUL.FTZ R28, R28, UR5 ;  /* 0x000000051c1c7c20 */ /* 0x010fe20008410000 */
[----:B-----5:R-:W-:-:S02]  /*1050*/  FMUL.FTZ R32, R32, UR5 ;  /* 0x0000000520207c20 */ /* 0x020fc40008410000 */
[----:B------:R-:W-:Y:S02]  /*1060*/  STS [R23+0xf400], R21 ;  /* 0x00f4001517007388 */ /* 0x000fe40000000800 */
[----:B------:R-:W-:Y:S01]  /*1070*/  F2FP.F16.F32.PACK_AB R25, R28, R25 ;  /* 0x000000191c19723e */ /* 0x000fe200000000ff */
[----:B------:R-:W-:Y:S01]  /*1080*/  FMUL.FTZ R19, R34, UR5 ;  /* 0x0000000522137c20 */ /* 0x000fe20008410000 */
[----:B------:R-:W-:Y:S01]  /*1090*/  STS [R23+0xc000], R8 ;  /* 0x00c0000817007388 */ /* 0x000fe20000000800 */
[----:B------:R-:W-:-:S03]  /*10a0*/  FMUL.FTZ R36, R36, UR5 ;  /* 0x0000000524247c20 */ /* 0x000fc60008410000 */
[----:B------:R-:W-:Y:S01]  /*10b0*/  F2FP.F16.F32.PACK_AB R19, R19, R32 ;  /* 0x000000201313723e */ /* 0x000fe200000000ff */
[----:B------:R-:W-:Y:S01]  /*10c0*/  STS [R23+0xc100], R9 ;  /* 0x00c1000917007388 */ /* 0x000fe20000000800 */
[----:B------:R-:W-:-:S03]  /*10d0*/  FMUL.FTZ R17, R40, UR5 ;  /* 0x0000000528117c20 */ /* 0x000fc60008410000 */
[----:B------:R4:W-:Y:S01]  /*10e0*/  STS [R23+0xd000], R20 ;  /* 0x00d0001417007388 */ /* 0x0009e20000000800 */
[----:B------:R-:W-:Y:S01]  /*10f0*/  FMUL.FTZ R35, R35, UR5 ;  /* 0x0000000523237c20 */ /* 0x000fe20008410000 */
[----:B------:R-:W-:Y:S02]  /*1100*/  F2FP.F16.F32.PACK_AB R17, R17, R36 ;  /* 0x000000241111723e */ /* 0x000fe400000000ff */
[----:B------:R1:W-:Y:S01]  /*1110*/  STS [R23+0xd100], R22 ;  /* 0x00d1001617007388 */ /* 0x0003e20000000800 */
[----:B------:R-:W-:-:S03]  /*1120*/  FMUL.FTZ R16, R39, UR5 ;  /* 0x0000000527107c20 */ /* 0x000fc60008410000 */
[----:B------:R3:W-:Y:S01]  /*1130*/  STS [R23+0xc400], R10 ;  /* 0x00c4000a17007388 */ /* 0x0007e20000000800 */
[----:B0-----:R-:W-:Y:S01]  /*1140*/  FMUL.FTZ R37, R37, UR5 ;  /* 0x0000000525257c20 */ /* 0x001fe20008410000 */
[----:B------:R-:W-:Y:S02]  /*1150*/  F2FP.F16.F32.PACK_AB R16, R16, R35 ;  /* 0x000000231010723e */ /* 0x000fe400000000ff */
[----:B------:R0:W-:Y:S01]  /*1160*/  STS [R23+0xc500], R11 ;  /* 0x00c5000b17007388 */ /* 0x0001e20000000800 */
[----:B----4-:R-:W-:Y:S02]  /*1170*/  VIADD R20, R4, 0x40 ;  /* 0x0000004004147836 */ /* 0x010fe40000000000 */
[----:B-1----:R-:W-:Y:S01]  /*1180*/  FMUL.FTZ R42, R42, UR5 ;  /* 0x000000052a2a7c20 */ /* 0x002fe20008410000 */
[----:B------:R0:W-:Y:S01]  /*1190*/  STS [R23+0xd400], R27 ;  /* 0x00d4001b17007388 */ /* 0x0001e20000000800 */
[----:B--2---:R-:W-:-:S03]  /*11a0*/  FMUL.FTZ R41, R41, UR5 ;  /* 0x0000000529297c20 */ /* 0x004fc60008410000 */
[----:B------:R-:W-:Y:S01]  /*11b0*/  F2FP.F16.F32.PACK_AB R37, R42, R37 ;  /* 0x000000252a25723e */ /* 0x000fe200000000ff */
[----:B------:R0:W-:Y:S01]  /*11c0*/  STS [R23+0xd500], R38 ;  /* 0x00d5002617007388 */ /* 0x0001e20000000800 */
[----:B---3--:R-:W-:Y:S01]  /*11d0*/  FMUL.FTZ R18, R43, UR5 ;  /* 0x000000052b127c20 */ /* 0x008fe20008410000 */
[----:B------:R-:W-:Y:S02]  /*11e0*/  UIADD3 UR5, UR4, 0xc000, URZ ;  /* 0x0000c00004057890 */ /* 0x000fe4000fffe03f */
[----:B------:R0:W-:Y:S02]  /*11f0*/  STS [R23+0xe000], R44 ;  /* 0x00e0002c17007388 */ /* 0x0001e40000000800 */
[----:B------:R-:W-:Y:S02]  /*1200*/  F2FP.F16.F32.PACK_AB R18, R18, R41 ;  /* 0x000000291212723e */ /* 0x000fe400000000ff */
[----:B------:R0:W-:Y:S01]  /*1210*/  STS [R23+0xe100], R45 ;  /* 0x00e1002d17007388 */ /* 0x0001e20000000800 */
[----:B------:R-:W-:-:S02]  /*1220*/  LEA R21, R6, UR5, 0x1 ;  /* 0x0000000506157c11 */ /* 0x000fc4000f8e08ff */
[----:B------:R-:W-:Y:S01]  /*1230*/  LEA R6, R6, UR4, 0x1 ;  /* 0x0000000406067c11 */ /* 0x000fe2000f8e08ff */
[----:B------:R0:W-:Y:S04]  /*1240*/  STS [R23+0xf000], R14 ;  /* 0x00f0000e17007388 */ /* 0x0001e80000000800 */
        /* <DEDUP_REMOVED lines=11> */
[----:B------:R0:W-:Y:S01]  /*1300*/  STS [R23+0x11500], R18 ;  /* 0x0115001217007388 */ /* 0x0001e20000000800 */
[----:B------:R-:W-:Y:S06]  /*1310*/  BAR.SYNC.DEFER_BLOCKING 0x0 ;  /* 0x0000000000007b1d */ /* 0x000fec0000010000 */
[----:B------:R-:W-:Y:S05]  /*1320*/  @P1 BRA `(.L_x_68) ;  /* 0x0000000000741947 */ /* 0x000fea0003800000 */
[----:B0-----:R-:W0:Y:S01]  /*1330*/  LDC.64 R24, c[0x0][0x258] ;  /* 0x00009600ff187b82 */ /* 0x001e220000000a00 */
[----:B------:R-:W-:Y:S01]  /*1340*/  ULDC UR4, c[0x0][0x244] ;  /* 0x0000910000047ab9 */ /* 0x000fe20000000800 */
[----:B------:R-:W-:Y:S01]  /*1350*/  LDS.128 R16, [R21+0x4000] ;  /* 0x0040000015107984 */ /* 0x000fe20000000c00 */
[----:B------:R-:W-:Y:S01]  /*1360*/  ISETP.GE.AND P1, PT, R4, UR4, PT ;  /* 0x0000000404007c0c */ /* 0x000fe2000bf26270 */
[----:B------:R-:W-:Y:S01]  /*1370*/  ULDC.64 UR10, c[0x0][0x260] ;  /* 0x00009800000a7ab9 */ /* 0x000fe20000000a00 */
[----:B------:R-:W-:Y:S02]  /*1380*/  SHF.R.S32.HI R5, RZ, 0x1f, R4 ;  /* 0x0000001fff057819 */ /* 0x000fe40000011404 */
[----:B------:R-:W-:Y:S02]  /*1390*/  ISETP.GE.AND P2, PT, R20, UR4, PT ;  /* 0x0000000414007c0c */ /* 0x000fe4000bf46270 */
[----:B------:R-:W-:-:S07]  /*13a0*/  ISETP.GE.AND P3, PT, R7, UR4, PT ;  /* 0x0000000407007c0c */ /* 0x000fce000bf66270 */
[----:B------:R-:W1:Y:S01]  /*13b0*/  @!P1 LDS.128 R12, [R21] ;  /* 0x00000000150c9984 */ /* 0x000e620000000c00 */
[C---:B0-----:R-:W-:Y:S02]  /*13c0*/  IMAD R8, R24.reuse, UR9, RZ ;  /* 0x0000000918087c24 */ /* 0x041fe4000f8e02ff */
[----:B------:R-:W-:-:S04]  /*13d0*/  IMAD.WIDE.U32 R22, R24, UR8, R4 ;  /* 0x0000000818167c25 */ /* 0x000fc8000f8e0004 */
[----:B------:R-:W-:Y:S02]  /*13e0*/  IMAD R25, R25, UR8, R8 ;  /* 0x0000000819197c24 */ /* 0x000fe4000f8e0208 */
[----:B------:R0:W2:Y:S02]  /*13f0*/  LDS.128 R8, [R21+0x2000] ;  /* 0x0020000015087984 */ /* 0x0000a40000000c00 */
[----:B------:R-:W-:Y:S02]  /*1400*/  IMAD.IADD R23, R23, 0x1, R25 ;  /* 0x0000000117177824 */ /* 0x000fe400078e0219 */
[----:B------:R-:W-:Y:S02]  /*1410*/  IMAD R25, R0, UR10, RZ ;  /* 0x0000000a00197c24 */ /* 0x000fe4000f8e02ff */
[----:B------:R-:W-:-:S04]  /*1420*/  IMAD.WIDE.U32 R22, R52, UR10, R22 ;  /* 0x0000000a34167c25 */ /* 0x000fc8000f8e0016 */
[----:B------:R-:W-:Y:S01]  /*1430*/  IMAD R25, R52, UR11, R25 ;  /* 0x0000000b34197c24 */ /* 0x000fe2000f8e0219 */
[----:B------:R-:W-:-:S03]  /*1440*/  ULDC.64 UR10, c[0x0][0x250] ;  /* 0x00009400000a7ab9 */ /* 0x000fc60000000a00 */
[----:B------:R-:W-:Y:S02]  /*1450*/  IMAD.IADD R23, R23, 0x1, R25 ;  /* 0x0000000117177824 */ /* 0x000fe400078e0219 */
[----:B------:R-:W-:Y:S02]  /*1460*/  IMAD R25, R3, UR10, RZ ;  /* 0x0000000a03197c24 */ /* 0x000fe4000f8e02ff */
[----:B------:R-:W-:-:S04]  /*1470*/  IMAD.WIDE.U32 R22, R2, UR10, R22 ;  /* 0x0000000a02167c25 */ /* 0x000fc8000f8e0016 */
[----:B0-----:R-:W-:Y:S01]  /*1480*/  IMAD R21, R2, UR11, R25 ;  /* 0x0000000b02157c24 */ /* 0x001fe2000f8e0219 */
[----:B------:R-:W-:Y:S02]  /*1490*/  ULDC.64 UR10, c[0x0][0x238] ;  /* 0x00008e00000a7ab9 */ /* 0x000fe40000000a00 */
[----:B------:R-:W-:Y:S01]  /*14a0*/  LEA R24, P4, R22, UR10, 0x1 ;  /* 0x0000000a16187c11 */ /* 0x000fe2000f8808ff */
[----:B------:R-:W-:-:S05]  /*14b0*/  IMAD.IADD R21, R23, 0x1, R21 ;  /* 0x0000000117157824 */ /* 0x000fca00078e0215 */
[----:B------:R-:W-:-:S05]  /*14c0*/  LEA.HI.X R25, R22, UR11, R21, 0x1, P4 ;  /* 0x0000000b16197c11 */ /* 0x000fca000a0f0c15 */
[----:B-1----:R1:W-:Y:S04]  /*14d0*/  @!P1 STG.E.128 desc[UR6][R24.64], R12 ;  /* 0x0000000c18009986 */ /* 0x0023e8000c101d06 */
[----:B--2---:R1:W-:Y:S04]  /*14e0*/  @!P2 STG.E.128 desc[UR6][R24.64+0x80], R8 ;  /* 0x000080081800a986 */ /* 0x0043e8000c101d06 */
[----:B------:R1:W-:Y:S02]  /*14f0*/  @!P3 STG.E.128 desc[UR6][R24.64+0x100], R16 ;  /* 0x000100101800b986 */ /* 0x0003e4000c101d06 */
.L_x_68:
[----:B------:R-:W-:Y:S05]  /*1500*/  BSYNC B0 ;  /* 0x0000000000007941 */ /* 0x000fea0003800000 */
.L_x_67:
[----:B------:R-:W-:Y:S05]  /*1510*/  @P0 EXIT ;  /* 0x000000000000094d */ /* 0x000fea0003800000 */
[----:B-1----:R-:W1:Y:S01]  /*1520*/  LDC.64 R8, c[0x0][0x258] ;  /* 0x00009600ff087b82 */ /* 0x002e620000000a00 */
[----:B------:R-:W-:Y:S01]  /*1530*/  SHF.R.S32.HI R5, RZ, 0x1f, R4 ;  /* 0x0000001fff057819 */ /* 0x000fe20000011404 */
[----:B------:R-:W-:Y:S01]  /*1540*/  ULDC.64 UR4, c[0x0][0x260] ;  /* 0x0000980000047ab9 */ /* 0x000fe20000000a00 */
[----:B0-----:R-:W0:Y:S01]  /*1550*/  LDS.128 R12, [R6+0xc400] ;  /* 0x00c40000060c7984 */ /* 0x001e220000000c00 */
[----:B------:R-:W-:Y:S01]  /*1560*/  IMAD R19, R0, UR4, RZ ;  /* 0x0000000400137c24 */ /* 0x000fe2000f8e02ff */
[----:B------:R-:W-:-:S03]  /*1570*/  ULDC.64 UR10, c[0x0][0x238] ;  /* 0x00008e00000a7ab9 */ /* 0x000fc60000000a00 */
[----:B------:R-:W-:Y:S02]  /*1580*/  IMAD R21, R52, UR5, R19 ;  /* 0x0000000534157c24 */ /* 0x000fe4000f8e0213 */
[C---:B-1----:R-:W-:Y:S02]  /*1590*/  IMAD R10, R8.reuse, UR9, RZ ;  /* 0x00000009080a7c24 */ /* 0x042fe4000f8e02ff */
[----:B------:R-:W-:-:S04]  /*15a0*/  IMAD.WIDE.U32 R16, R8, UR8, R4 ;  /* 0x0000000808107c25 */ /* 0x000fc8000f8e0004 */
[----:B------:R-:W-:Y:S02]  /*15b0*/  IMAD R5, R9, UR8, R10 ;  /* 0x0000000809057c24 */ /* 0x000fe4000f8e020a */
[----:B------:R-:W1:Y:S02]  /*15c0*/  LDS.128 R8, [R6+0xe400] ;  /* 0x00e4000006087984 */ /* 0x000e640000000c00 */
[----:B------:R-:W-:Y:S01]  /*15d0*/  IMAD.IADD R17, R17, 0x1, R5 ;  /* 0x0000000111117824 */ /* 0x000fe200078e0205 */
[----:B------:R-:W-:Y:S01]  /*15e0*/  IADD3 R5, P0, R2, 0x20, RZ ;  /* 0x0000002002057810 */ /* 0x000fe20007f1e0ff */
[----:B------:R-:W-:-:S03]  /*15f0*/  IMAD.WIDE.U32 R52, R52, UR4, R16 ;  /* 0x0000000434347c25 */ /* 0x000fc6000f8e0010 */
[----:B------:R-:W-:Y:S01]  /*1600*/  IADD3.X R2, RZ, R3, RZ, P0, !PT ;  /* 0x00000003ff027210 */ /* 0x000fe200007fe4ff */
[----:B------:R2:W3:Y:S01]  /*1610*/  LDS.128 R16, [R6+0x10400] ;  /* 0x0104000006107984 */ /* 0x0004e20000000c00 */
[----:B------:R-:W-:Y:S01]  /*1620*/  ULDC.64 UR4, c[0x0][0x250] ;  /* 0x0000940000047ab9 */ /* 0x000fe20000000a00 */
[----:B------:R-:W-:Y:S02]  /*1630*/  IMAD.IADD R53, R53, 0x1, R21 ;  /* 0x0000000135357824 */ /* 0x000fe400078e0215 */
[----:B------:R-:W-:-:S04]  /*1640*/  IMAD R2, R2, UR4, RZ ;  /* 0x0000000402027c24 */ /* 0x000fc8000f8e02ff */
[C---:B------:R-:W-:Y:S02]  /*1650*/  IMAD R21, R5.reuse, UR5, R2 ;  /* 0x0000000505157c24 */ /* 0x040fe4000f8e0202 */
[----:B------:R-:W-:Y:S01]  /*1660*/  IMAD.WIDE.U32 R2, R5, UR4, R52 ;  /* 0x0000000405027c25 */ /* 0x000fe2000f8e0034 */
[----:B------:R-:W-:Y:S02]  /*1670*/  ULDC UR4, c[0x0][0x244] ;  /* 0x0000910000047ab9 */ /* 0x000fe40000000800 */
[----:B------:R-:W-:Y:S01]  /*1680*/  ISETP.GE.AND P1, PT, R4, UR4, PT ;  /* 0x0000000404007c0c */ /* 0x000fe2000bf26270 */
[----:B------:R-:W-:Y:S01]  /*1690*/  IMAD.IADD R3, R3, 0x1, R21 ;  /* 0x0000000103037824 */ /* 0x000fe200078e0215 */
[----:B------:R-:W-:Y:S02]  /*16a0*/  LEA R4, P0, R2, UR10, 0x1 ;  /* 0x0000000a02047c11 */ /* 0x000fe4000f8008ff */
[----:B------:R-:W-:Y:S02]  /*16b0*/  ISETP.GE.AND P2, PT, R20, UR4, PT ;  /* 0x0000000414007c0c */ /* 0x000fe4000bf46270 */
[----:B------:R-:W-:-:S02]  /*16c0*/  LEA.HI.X R5, R2, UR11, R3, 0x1, P0 ;  /* 0x0000000b02057c11 */ /* 0x000fc400080f0c03 */
[----:B------:R-:W-:-:S05]  /*16d0*/  ISETP.GE.AND P0, PT, R7, UR4, PT ;  /* 0x0000000407007c0c */ /* 0x000fca000bf06270 */
[----:B0-----:R2:W-:Y:S04]  /*16e0*/  @!P1 STG.E.128 desc[UR6][R4.64], R12 ;  /* 0x0000000c04009986 */ /* 0x0015e8000c101d06 */
[----:B-1----:R2:W-:Y:S04]  /*16f0*/  @!P2 STG.E.128 desc[UR6][R4.64+0x80], R8 ;  /* 0x000080080400a986 */ /* 0x0025e8000c101d06 */
[----:B------:R-:W-:Y:S05]  /*1700*/  @P0 EXIT ;  /* 0x000000000000094d */ /* 0x000fea0003800000 */
[----:B---3--:R-:W-:Y:S01]  /*1710*/  STG.E.128 desc[UR6][R4.64+0x100], R16 ;  /* 0x0001001004007986 */ /* 0x008fe2000c101d06 */
[----:B------:R-:W-:Y:S05]  /*1720*/  EXIT ;  /* 0x000000000000794d */ /* 0x000fea0003800000 */
.L_x_69:
        /* <DEDUP_REMOVED lines=13> */
.L_x_140:


//--------------------- .text._ZN7cutlass13device_kernelIN5flash19enable_sm80_to_sm89INS1_16FlashAttnBwdSm80INS1_25CollectiveMainloopBwdSm80ILi2ELi1EN4cute5tupleIJNS5_1CILi64EEENS7_ILi80EEENS7_ILi192EEEEEENS_6half_tEfNS_4arch4Sm80ELb1ELb0ELb0ELb1ELb1ELb0ELb1ELb0ELi2ELi4ELi2ELi2ELb0EEENS1_24CollectiveEpilogueBwdGQAISB_fSE_Li256ELb1ELb1EEENS1_25SingleTileBwdLPTSchedulerILb1ELi80ELb1EEEEEEEEEvNT_6ParamsE --------------------------
	.section	.text._ZN7cutlass13device_kernelIN5flash19enable_sm80_to_sm89INS1_16FlashAttnBwdSm80INS1_25CollectiveMainloopBwdSm80ILi2ELi1EN4cute5tupleIJNS5_1CILi64EEENS7_ILi80EEENS7_ILi192EEEEEENS_6half_tEfNS_4arch4Sm80ELb1ELb0ELb0ELb1ELb1ELb0ELb1ELb0ELi2ELi4ELi2ELi2ELb0EEENS1_24CollectiveEpilogueBwdGQAISB_fSE_Li256ELb1ELb1EEENS1_25SingleTileBwdLPTSchedulerILb1ELi80ELb1EEEEEEEEEvNT_6ParamsE,"ax",@progbits
	.align	128
.text._ZN7cutlass13device_kernelIN5flash19enable_sm80_to_sm89INS1_16FlashAttnBwdSm80INS1_25CollectiveMainloopBwdSm80ILi2ELi1EN4cute5tupleIJNS5_1CILi64EEENS7_ILi80EEENS7_ILi192EEEEEENS_6half_tEfNS_4arch4Sm80ELb1ELb0ELb0ELb1ELb1ELb0ELb1ELb0ELi2ELi4ELi2ELi2ELb0EEENS1_24CollectiveEpilogueBwdGQAISB_fSE_Li256ELb1ELb1EEENS1_25SingleTileBwdLPTSchedulerILb1ELi80ELb1EEEEEEEEEvNT_6ParamsE:
        .type           _ZN7cutlass13device_kernelIN5flash19enable_sm80_to_sm89INS1_16FlashAttnBwdSm80INS1_25CollectiveMainloopBwdSm80ILi2ELi1EN4cute5tupleIJNS5_1CILi64EEENS7_ILi80EEENS7_ILi192EEEEEENS_6half_tEfNS_4arch4Sm80ELb1ELb0ELb0ELb1ELb1ELb0ELb1ELb0ELi2ELi4ELi2ELi2ELb0EEENS1_24CollectiveEpilogueBwdGQAISB_fSE_Li256ELb1ELb1EEENS1_25SingleTileBwdLPTSchedulerILb1ELi80ELb1EEEEEEEEEvNT_6ParamsE,@function
        .size           _ZN7cutlass13device_kernelIN5flash19enable_sm80_to_sm89INS1_16FlashAttnBwdSm80INS1_25CollectiveMainloopBwdSm80ILi2ELi1EN4cute5tupleIJNS5_1CILi64EEENS7_ILi80EEENS7_ILi192EEEEEENS_6half_tEfNS_4arch4Sm80ELb1ELb0ELb0ELb1ELb1ELb0ELb1ELb0ELi2ELi4ELi2ELi2ELb0EEENS1_24CollectiveEpilogueBwdGQAISB_fSE_Li256ELb1ELb1EEENS1_25SingleTileBwdLPTSchedulerILb1ELi80ELb1EEEEEEEEEvNT_6ParamsE,(.L_x_141 - _ZN7cutlass13device_kernelIN5flash19enable_sm80_to_sm89INS1_16FlashAttnBwdSm80INS1_25CollectiveMainloopBwdSm80ILi2ELi1EN4cute5tupleIJNS5_1CILi64EEENS7_ILi80EEENS7_ILi192EEEEEENS_6half_tEfNS_4arch4Sm80ELb1ELb0ELb0ELb1ELb1ELb0ELb1ELb0ELi2ELi4ELi2ELi2ELb0EEENS1_24CollectiveEpilogueBwdGQAISB_fSE_Li256ELb1ELb1EEENS1_25SingleTileBwdLPTSchedulerILb1ELi80ELb1EEEEEEEEEvNT_6ParamsE)
        .other          _ZN7cutlass13device_kernelIN5flash19enable_sm80_to_sm89INS1_16FlashAttnBwdSm80INS1_25CollectiveMainloopBwdSm80ILi2ELi1EN4cute5tupleIJNS5_1CILi64EEENS7_ILi80EEENS7_ILi192EEEEEENS_6half_tEfNS_4arch4Sm80ELb1ELb0ELb0ELb1ELb1ELb0ELb1ELb0ELi2ELi4ELi2ELi2ELb0EEENS1_24CollectiveEpilogueBwdGQAISB_fSE_Li256ELb1ELb1EEENS1_25SingleTileBwdLPTSchedulerILb1ELi80ELb1EEEEEEEEEvNT_6ParamsE,@"STO_CUDA_ENTRY STV_DEFAULT"
_ZN7cutlass13device_kernelIN5flash19enable_sm80_to_sm89INS1_16FlashAttnBwdSm80INS1_25CollectiveMainloopBwdSm80ILi2ELi1EN4cute5tupleIJNS5_1CILi64EEENS7_ILi80EEENS7_ILi192EEEEEENS_6half_tEfNS_4arch4Sm80ELb1ELb0ELb0ELb1ELb1ELb0ELb1ELb0ELi2ELi4ELi2ELi2ELb0EEENS1_24CollectiveEpilogueBwdGQAISB_fSE_Li256ELb1ELb1EEENS1_25SingleTileBwdLPTSchedulerILb1ELi80ELb1EEEEEEEEEvNT_6ParamsE:
[----:B------:R-:W-:Y:S01]  /*0000*/  LDC R1, c[0x0][0x28] ;  /* 0x00000a00ff017b82 */ /* 0x000fe20000000800 */
[----:B------:R-:W-:Y:S05]  /*0010*/  EXIT ;  /* 0x000000000000794d */ /* 0x000fea0003800000 */
.L_x_70:
        /* <DEDUP_REMOVED lines=14> */
.L_x_141:


//--------------------- .text._ZN7cutlass13device_kernelIN5flash22FlashAttnBwdPreprocessIN4cute5tupleIJNS3_1CILi64EEENS5_ILi192EEEEEENS_6half_tEfNS_4arch4Sm80ELb1ELb1EEEEEvNT_6ParamsE --------------------------
	.section	.text._ZN7cutlass13device_kernelIN5flash22FlashAttnBwdPreprocessIN4cute5tupleIJNS3_1CILi64EEENS5_ILi192EEEEEENS_6half_tEfNS_4arch4Sm80ELb1ELb1EEEEEvNT_6ParamsE,"ax",@progbits
	.align	128
.text._ZN7cutlass13device_kernelIN5flash22FlashAttnBwdPreprocessIN4cute5tupleIJNS3_1CILi64EEENS5_ILi192EEEEEENS_6half_tEfNS_4arch4Sm80ELb1ELb1EEEEEvNT_6ParamsE:
        .type           _ZN7cutlass13device_kernelIN5flash22FlashAttnBwdPreprocessIN4cute5tupleIJNS3_1CILi64EEENS5_ILi192EEEEEENS_6half_tEfNS_4arch4Sm80ELb1ELb1EEEEEvNT_6ParamsE,@function
        .size           _ZN7cutlass13device_kernelIN5flash22FlashAttnBwdPreprocessIN4cute5tupleIJNS3_1CILi64EEENS5_ILi192EEEEEENS_6half_tEfNS_4arch4Sm80ELb1ELb1EEEEEvNT_6ParamsE,(.L_x_142 - _ZN7cutlass13device_kernelIN5flash22FlashAttnBwdPreprocessIN4cute5tupleIJNS3_1CILi64EEENS5_ILi192EEEEEENS_6half_tEfNS_4arch4Sm80ELb1ELb1EEEEEvNT_6ParamsE)
        .other          _ZN7cutlass13device_kernelIN5flash22FlashAttnBwdPreprocessIN4cute5tupleIJNS3_1CILi64EEENS5_ILi192EEEEEENS_6half_tEfNS_4arch4Sm80ELb1ELb1EEEEEvNT_6ParamsE,@"STO_CUDA_ENTRY STV_DEFAULT"
_ZN7cutlass13device_kernelIN5flash22FlashAttnBwdPreprocessIN4cute5tupleIJNS3_1CILi64EEENS5_ILi192EEEEEENS_6half_tEfNS_4arch4Sm80ELb1ELb1EEEEEvNT_6ParamsE:
[----:B------:R-:W-:Y:S08]  /*0000*/  LDC R1, c[0x0][0x28] ;  /* 0x00000a00ff017b82 */ /* 0x000ff00000000800 */
[----:B------:R-:W0:Y:S01]  /*0010*/  LDC.64 R4, c[0x0][0x2f8] ;  /* 0x0000be00ff047b82 */ /* 0x000e220000000a00 */
[----:B------:R-:W1:Y:S01]  /*0020*/  S2R R44, SR_CTAID.Z ;  /* 0x00000000002c7919 */ /* 0x000e620000002700 */
[----:B------:R-:W-:-:S06]  /*0030*/  ULDC.64 UR4, c[0x0][0x208] ;  /* 0x0000820000047ab9 */ /* 0x000fcc0000000a00 */
[----:B------:R-:W2:Y:S08]  /*0040*/  LDC.64 R6, c[0x0][0x2f0] ;  /* 0x0000bc00ff067b82 */ /* 0x000eb00000000a00 */
[----:B------:R-:W1:Y:S01]  /*0050*/  LDC.64 R2, c[0x0][0x2f0] ;  /* 0x0000bc00ff027b82 */ /* 0x000e620000000a00 */
[----:B0-----:R-:W-:-:S04]  /*0060*/  ISETP.NE.U32.AND P2, PT, R4, RZ, PT ;  /* 0x000000ff0400720c */ /* 0x001fc80003f45070 */
[----:B------:R-:W-:-:S03]  /*0070*/  ISETP.NE.AND.EX P2, PT, R5, RZ, PT, P2 ;  /* 0x000000ff0500720c */ /* 0x000fc60003f45320 */
[----:B------:R-:W0:Y:S01]  /*0080*/  LDC R45, c[0x0][0x218] ;  /* 0x00008600ff2d7b82 */ /* 0x000e220000000800 */
[----:B--2---:R-:W-:-:S04]  /*0090*/  ISETP.NE.U32.AND P0, PT, R6, RZ, PT ;  /* 0x000000ff0600720c */ /* 0x004fc80003f05070 */
[----:B------:R-:W-:Y:S01]  /*00a0*/  ISETP.NE.AND.EX P0, PT, R7, RZ, PT, P0 ;  /* 0x000000ff0700720c */ /* 0x000fe20003f05300 */
[----:B-1----:R-:W-:-:S04]  /*00b0*/  IMAD.WIDE R2, R44, 0x4, R2 ;  /* 0x000000042c027825 */ /* 0x002fc800078e0202 */
[----:B------:R-:W1:Y:S08]  /*00c0*/  @P2 LDC.64 R4, c[0x0][0x2f8] ;  /* 0x0000be00ff042b82 */ /* 0x000e700000000a00 */
[----:B------:R2:W5:Y:S01]  /*00d0*/  @P0 LDG.E R15, desc[UR4][R2.64] ;  /* 0x00000004020f0981 */ /* 0x000562000c1e1900 */
[----:B-1----:R-:W-:-:S05]  /*00e0*/  @P2 IMAD.WIDE R4, R44, 0x4, R4 ;  /* 0x000000042c042825 */ /* 0x002fca00078e0204 */
[----:B0-----:R2:W5:Y:S01]  /*00f0*/  @P2 LDG.E R45, desc[UR4][R4.64] ;  /* 0x00000004042d2981 */ /* 0x001562000c1e1900 */
[----:B------:R-:W-:Y:S01]  /*0100*/  ISETP.NE.U32.AND P1, PT, R6, RZ, PT ;  /* 0x000000ff0600720c */ /* 0x000fe20003f25070 */
[----:B------:R-:W0:Y:S01]  /*0110*/  S2UR UR6, SR_CTAID.Y ;  /* 0x00000000000679c3 */ /* 0x000e220000002600 */
[----:B------:R-:W1:Y:S02]  /*0120*/  S2R R11, SR_CTAID.X ;  /* 0x00000000000b7919 */ /* 0x000e640000002500 */
[----:B------:R-:W-:Y:S01]  /*0130*/  ISETP.NE.AND.EX P1, PT, R7, RZ, PT, P1 ;  /* 0x000000ff0700720c */ /* 0x000fe20003f25310 */
[----:B------:R-:W3:Y:S01]  /*0140*/  S2R R9, SR_TID.X ;  /* 0x0000000000097919 */ /* 0x000ee20000002100 */
[----:B-1----:R-:W-:Y:S01]  /*0150*/  SHF.L.U32 R10, R11, 0x6, RZ ;  /* 0x000000060b0a7819 */ /* 0x002fe200000006ff */
[----:B0-2---:R-:W-:Y:S10]  /*0160*/  @P2 BRA `(.L_x_71) ;  /* 0x0000000000102947 */ /* 0x005ff40003800000 */
[----:B------:R-:W-:Y:S05]  /*0170*/  @!P0 BRA `(.L_x_71) ;  /* 0x00000000000c8947 */ /* 0x000fea0003800000 */
[----:B------:R-:W2:Y:S04]  /*0180*/  LDG.E R0, desc[UR4][R2.64] ;  /* 0x0000000402007981 */ /* 0x000ea8000c1e1900 */
[----:B-----5:R-:W2:Y:S02]  /*0190*/  LDG.E R45, desc[UR4][R2.64+0x4] ;  /* 0x00000404022d7981 */ /* 0x020ea4000c1e1900 */
[----:B--2---:R-:W-:-:S07]  /*01a0*/  IADD3 R45, -R0, R45, RZ ;  /* 0x0000002d002d7210 */ /* 0x004fce0007ffe1ff */
.L_x_71:
[----:B-----5:R-:W-:-:S13]  /*01b0*/  ISETP.LE.AND P2, PT, R45, R10, PT ;  /* 0x0000000a2d00720c */ /* 0x020fda0003f43270 */
[----:B------:R-:W-:Y:S05]  /*01c0*/  @P1 EXIT P2 ;  /* 0x000000000000194d */ /* 0x000fea0001000000 */
[----:B------:R-:W0:Y:S01]  /*01d0*/  LDC.64 R18, c[0x0][0x230] ;  /* 0x00008c00ff127b82 */ /* 0x000e220000000a00 */
[----:B---3--:R-:W-:Y:S01]  /*01e0*/  SHF.R.S32.HI R0, RZ, 0x1f, R9 ;  /* 0x0000001fff007819 */ /* 0x008fe20000011409 */
[----:B------:R-:W-:Y:S01]  /*01f0*/  USHF.R.S32.HI UR7, URZ, 0x1f, UR6 ;  /* 0x0000001f3f077899 */ /* 0x000fe20008011406 */
[----:B------:R-:W-:Y:S02]  /*0200*/  IADD3 R7, -R10, R45, RZ ;  /* 0x0000002d0a077210 */ /* 0x000fe40007ffe1ff */
[----:B------:R-:W-:Y:S02]  /*0210*/  CS2R R12, SRZ ;  /* 0x00000000000c7805 */ /* 0x000fe4000001ff00 */
[----:B------:R-:W-:Y:S01]  /*0220*/  LEA.HI R6, R0, R9, RZ, 0x3 ;  /* 0x0000000900067211 */ /* 0x000fe200078f18ff */
[----:B------:R-:W-:Y:S01]  /*0230*/  BSSY B0, `(.L_x_72) ;  /* 0x000002a000007945 */ /* 0x000fe20003800000 */
[----:B------:R-:W-:Y:S01]  /*0240*/  ISETP.GE.AND P2, PT, R9, R7, PT ;  /* 0x000000070900720c */ /* 0x000fe20003f46270 */
[----:B------:R-:W-:Y:S01]  /*0250*/  HFMA2.MMA R5, -RZ, RZ, 0, 0 ;  /* 0x00000000ff057435 */ /* 0x000fe200000001ff */
[----:B------:R-:W-:-:S02]  /*0260*/  LOP3.LUT R8, R6, 0xfffffff8, RZ, 0xc0, !PT ;  /* 0xfffffff806087812 */ /* 0x000fc400078ec0ff */
[----:B------:R-:W-:Y:S02]  /*0270*/  ISETP.GT.OR P2, PT, R9, 0x3f, P2 ;  /* 0x0000003f0900780c */ /* 0x000fe40001744670 */
[----:B------:R-:W-:Y:S02]  /*0280*/  @P0 LEA R0, R44, R15, 0x6 ;  /* 0x0000000f2c000211 */ /* 0x000fe400078e30ff */
[----:B------:R-:W-:Y:S02]  /*0290*/  IADD3 R8, -R8, R9, RZ ;  /* 0x0000000908087210 */ /* 0x000fe40007ffe1ff */
[----:B------:R-:W-:Y:S02]  /*02a0*/  @P0 SHF.R.S32.HI R3, RZ, 0x1f, R0 ;  /* 0x0000001fff030819 */ /* 0x000fe40000011400 */
[----:B------:R-:W-:Y:S02]  /*02b0*/  SHF.L.U32 R64, R8, 0x3, RZ ;  /* 0x0000000308407819 */ /* 0x000fe400000006ff */
[----:B------:R-:W-:-:S02]  /*02c0*/  @P0 LEA.HI R20, R3, R0, RZ, 0x6 ;  /* 0x0000000003140211 */ /* 0x000fc400078f30ff */
[----:B------:R-:W-:Y:S01]  /*02d0*/  SHF.R.S32.HI R65, RZ, 0x1f, R64 ;  /* 0x0000001fff417819 */ /* 0x000fe20000011440 */
[C---:B0-----:R-:W-:Y:S01]  /*02e0*/  IMAD R2, R18.reuse, UR7, RZ ;  /* 0x0000000712027c24 */ /* 0x041fe2000f8e02ff */
[----:B------:R-:W-:Y:S02]  /*02f0*/  @P0 MOV R12, R15 ;  /* 0x0000000f000c0202 */ /* 0x000fe40000000f00 */
[----:B------:R-:W-:Y:S01]  /*0300*/  SHF.R.S32.HI R6, RZ, 0x3, R6 ;  /* 0x00000003ff067819 */ /* 0x000fe20000011406 */
[----:B------:R-:W-:Y:S01]  /*0310*/  IMAD R21, R19, UR6, R2 ;  /* 0x0000000613157c24 */ /* 0x000fe2000f8e0202 */
[----:B------:R-:W-:Y:S01]  /*0320*/  SHF.R.S32.HI R0, RZ, 0x1f, R44 ;  /* 0x0000001fff007819 */ /* 0x000fe2000001142c */
[----:B------:R-:W-:Y:S01]  /*0330*/  IMAD.WIDE.U32 R18, R18, UR6, R64 ;  /* 0x0000000612127c25 */ /* 0x000fe2000f8e0040 */
[----:B------:R-:W-:Y:S02]  /*0340*/  @P0 SHF.R.S32.HI R13, RZ, 0x1f, R15 ;  /* 0x0000001fff0d0819 */ /* 0x000fe4000001140f */
[----:B------:R-:W-:-:S02]  /*0350*/  IADD3 R62, P3, R6, R12, RZ ;  /* 0x0000000c063e7210 */ /* 0x000fc40007f7e0ff */
[----:B------:R-:W-:Y:S02]  /*0360*/  SEL R4, R44, RZ, !P1 ;  /* 0x000000ff2c047207 */ /* 0x000fe40004800000 */
[----:B------:R-:W-:Y:S02]  /*0370*/  MOV R3, 0x7f800000 ;  /* 0x7f80000000037802 */ /* 0x000fe40000000f00 */
[----:B------:R-:W-:Y:S02]  /*0380*/  SHF.R.S32.HI R2, RZ, 0x1f, R6 ;  /* 0x0000001fff027819 */ /* 0x000fe40000011406 */
[----:B------:R-:W-:Y:S01]  /*0390*/  SEL R0, R0, RZ, !P1 ;  /* 0x000000ff00007207 */ /* 0x000fe20004800000 */
[----:B------:R-:W-:Y:S06]  /*03a0*/  @P2 BRA `(.L_x_73) ;  /* 0x0000000000482947 */ /* 0x000fec0003800000 */
[----:B------:R-:W0:Y:S01]  /*03b0*/  LDC.64 R22, c[0x0][0x290] ;  /* 0x0000a400ff167b82 */ /* 0x000e220000000a00 */
[----:B------:R-:W-:Y:S01]  /*03c0*/  SHF.R.S32.HI R3, RZ, 0x1f, R10 ;  /* 0x0000001fff037819 */ /* 0x000fe2000001140a */
[----:B------:R-:W-:Y:S01]  /*03d0*/  ULDC.64 UR8, c[0x0][0x298] ;  /* 0x0000a60000087ab9 */ /* 0x000fe20000000a00 */
[--C-:B------:R-:W-:Y:S01]  /*03e0*/  SHF.R.S32.HI R15, RZ, 0x1f, R9.reuse ;  /* 0x0000001fff0f7819 */ /* 0x100fe20000011409 */
[----:B------:R-:W-:Y:S01]  /*03f0*/  IMAD R17, R0, UR8, RZ ;  /* 0x0000000800117c24 */ /* 0x000fe2000f8e02ff */
[----:B------:R-:W-:-:S04]  /*0400*/  IADD3 R14, P1, P2, R12, R10, R9 ;  /* 0x0000000a0c0e7210 */ /* 0x000fc80007a3e009 */
[----:B------:R-:W-:Y:S01]  /*0410*/  IADD3.X R15, R13, R3, R15, P1, P2 ;  /* 0x000000030d0f7210 */ /* 0x000fe20000fe440f */
[C---:B0-----:R-:W-:Y:S02]  /*0420*/  IMAD R16, R22.reuse, UR7, RZ ;  /* 0x0000000716107c24 */ /* 0x041fe4000f8e02ff */
[----:B------:R-:W-:-:S04]  /*0430*/  IMAD.WIDE.U32 R14, R22, UR6, R14 ;  /* 0x00000006160e7c25 */ /* 0x000fc8000f8e000e */
[----:B------:R-:W-:-:S05]  /*0440*/  IMAD R3, R23, UR6, R16 ;  /* 0x0000000617037c24 */ /* 0x000fca000f8e0210 */
[----:B------:R-:W-:Y:S01]  /*0450*/  IADD3 R15, R15, R3, RZ ;  /* 0x000000030f0f7210 */ /* 0x000fe20007ffe0ff */
[C---:B------:R-:W-:Y:S02]  /*0460*/  IMAD R3, R4.reuse, UR9, R17 ;  /* 0x0000000904037c24 */ /* 0x040fe4000f8e0211 */
[----:B------:R-:W-:Y:S01]  /*0470*/  IMAD.WIDE.U32 R14, R4, UR8, R14 ;  /* 0x00000008040e7c25 */ /* 0x000fe2000f8e000e */
[----:B------:R-:W-:-:S04]  /*0480*/  ULDC.64 UR8, c[0x0][0x288] ;  /* 0x0000a20000087ab9 */ /* 0x000fc80000000a00 */
[----:B------:R-:W-:Y:S02]  /*0490*/  IADD3 R3, R15, R3, RZ ;  /* 0x000000030f037210 */ /* 0x000fe40007ffe0ff */
[----:B------:R-:W-:-:S04]  /*04a0*/  LEA R16, P1, R14, UR8, 0x2 ;  /* 0x000000080e107c11 */ /* 0x000fc8000f8210ff */
[----:B------:R-:W-:-:S05]  /*04b0*/  LEA.HI.X R17, R14, UR9, R3, 0x2, P1 ;  /* 0x000000090e117c11 */ /* 0x000fca00088f1403 */
[----:B------:R0:W5:Y:S04]  /*04c0*/  LDG.E R3, desc[UR4][R16.64] ;  /* 0x0000000410037981 */ /* 0x000168000c1e1900 */
.L_x_73:
[----:B------:R-:W-:Y:S05]  /*04d0*/  BSYNC B0 ;  /* 0x0000000000007941 */ /* 0x000fea0003800000 */
.L_x_72:
[----:B------:R-:W-:Y:S01]  /*04e0*/  @P0 LOP3.LUT R5, R20, 0xffffffc0, RZ, 0xc0, !PT ;  /* 0xffffffc014050812 */ /* 0x000fe200078ec0ff */
[----:B------:R-:W-:Y:S01]  /*04f0*/  ULDC.64 UR8, c[0x0][0x238] ;  /* 0x00008e0000087ab9 */ /* 0x000fe20000000a00 */
[----:B------:R-:W-:Y:S01]  /*0500*/  ISETP.GE.AND P0, PT, R6, R7, PT ;  /* 0x000000070600720c */ /* 0x000fe20003f06270 */
[----:B------:R-:W-:Y:S01]  /*0510*/  IMAD R15, R0, UR8, RZ ;  /* 0x00000008000f7c24 */ /* 0x000fe2000f8e02ff */
[----:B------:R-:W-:Y:S01]  /*0520*/  IADD3 R19, R19, R21, RZ ;  /* 0x0000001513137210 */ /* 0x000fe20007ffe0ff */
[----:B------:R-:W-:Y:S01]  /*0530*/  BSSY B0, `(.L_x_74) ;  /* 0x0000035000007945 */ /* 0x000fe20003800000 */
[----:B------:R-:W-:Y:S01]  /*0540*/  IADD3.X R63, R2, R13, RZ, P3, !PT ;  /* 0x0000000d023f7210 */ /* 0x000fe20001ffe4ff */
[C---:B------:R-:W-:Y:S01]  /*0550*/  IMAD R35, R4.reuse, UR9, R15 ;  /* 0x0000000904237c24 */ /* 0x040fe2000f8e020f */
[----:B0-----:R-:W-:Y:S01]  /*0560*/  HFMA2.MMA R16, -RZ, RZ, 0, 0 ;  /* 0x00000000ff107435 */ /* 0x001fe200000001ff */
[----:B------:R-:W-:Y:S01]  /*0570*/  IMAD.WIDE.U32 R36, R4, UR8, R18 ;  /* 0x0000000804247c25 */ /* 0x000fe2000f8e0012 */
[----:B------:R-:W-:-:S02]  /*0580*/  CS2R R28, SRZ ;  /* 0x00000000001c7805 */ /* 0x000fc4000001ff00 */
[----:B------:R-:W-:Y:S02]  /*0590*/  CS2R R20, SRZ ;  /* 0x0000000000147805 */ /* 0x000fe4000001ff00 */
[----:B------:R-:W-:Y:S02]  /*05a0*/  CS2R R22, SRZ ;  /* 0x0000000000167805 */ /* 0x000fe4000001ff00 */
[----:B------:R-:W-:Y:S02]  /*05b0*/  CS2R R24, SRZ ;  /* 0x0000000000187805 */ /* 0x000fe4000001ff00 */
[----:B------:R-:W-:Y:S02]  /*05c0*/  CS2R R26, SRZ ;  /* 0x00000000001a7805 */ /* 0x000fe4000001ff00 */
[----:B------:R-:W-:Y:S02]  /*05d0*/  CS2R R12, SRZ ;  /* 0x00000000000c7805 */ /* 0x000fe4000001ff00 */
[----:B------:R-:W-:Y:S01]  /*05e0*/  CS2R R14, SRZ ;  /* 0x00000000000e7805 */ /* 0x000fe2000001ff00 */
[----:B------:R-:W-:Y:S01]  /*05f0*/  IMAD.WIDE R62, R11, 0x40, R62 ;  /* 0x000000400b3e7825 */ /* 0x000fe200078e023e */
        /* <DEDUP_REMOVED lines=9> */
[----:B------:R-:W-:-:S03]  /*0690*/  @!P1 MOV R34, R36 ;  /* 0x0000002400229202 */ /* 0x000fc60000000f00 */
[----:B------:R-:W-:Y:S02]  /*06a0*/  @!P2 MOV R30, R36 ;  /* 0x00000024001ea202 */ /* 0x000fe40000000f00 */
[----:B------:R-:W-:Y:S02]  /*06b0*/  @!P2 MOV R31, R35 ;  /* 0x00000023001fa202 */ /* 0x000fe40000000f00 */
[----:B------:R-:W1:Y:S08]  /*06c0*/  @!P2 LDC.64 R46, c[0x0][0x228] ;  /* 0x00008a00ff2eab82 */ /* 0x000e700000000a00 */
[----:B------:R-:W2:Y:S08]  /*06d0*/  @!P3 LDC.64 R48, c[0x0][0x228] ;  /* 0x00008a00ff30bb82 */ /* 0x000eb00000000a00 */
[----:B------:R-:W3:Y:S01]  /*06e0*/  @!P1 LDC.64 R40, c[0x0][0x210] ;  /* 0x00008400ff289b82 */ /* 0x000ee20000000a00 */
[----:B0-----:R-:W-:-:S02]  /*06f0*/  @!P1 IMAD R17, R63, R18, RZ ;  /* 0x000000123f119224 */ /* 0x001fc400078e02ff */
[----:B------:R-:W-:Y:S01]  /*0700*/  @!P1 IMAD.WIDE.U32 R38, R62, R18, R34 ;  /* 0x000000123e269225 */ /* 0x000fe200078e0022 */
[----:B------:R-:W-:-:S03]  /*0710*/  @!P3 MOV R18, R36 ;  /* 0x000000240012b202 */ /* 0x000fc60000000f00 */
[C---:B------:R-:W-:Y:S01]  /*0720*/  @!P1 IMAD R17, R62.reuse, R19, R17 ;  /* 0x000000133e119224 */ /* 0x040fe200078e0211 */
[----:B------:R-:W0:Y:S01]  /*0730*/  @!P2 LDC.64 R32, c[0x0][0x210] ;  /* 0x00008400ff20ab82 */ /* 0x000e220000000a00 */
[-C--:B-1----:R-:W-:Y:S01]  /*0740*/  @!P2 IMAD.WIDE.U32 R30, R62, R46.reuse, R30 ;  /* 0x0000002e3e1ea225 */ /* 0x082fe200078e001e */
[----:B------:R-:W-:Y:S02]  /*0750*/  @!P3 MOV R19, R35 ;  /* 0x000000230013b202 */ /* 0x000fe40000000f00 */
[----:B------:R-:W-:Y:S01]  /*0760*/  @!P1 IADD3 R17, R39, R17, RZ ;  /* 0x0000001127119210 */ /* 0x000fe20007ffe0ff */
[----:B------:R-:W-:-:S03]  /*0770*/  @!P2 IMAD R46, R63, R46, RZ ;  /* 0x0000002e3f2ea224 */ /* 0x000fc600078e02ff */
[----:B------:R-:W1:Y:S01]  /*0780*/  @!P3 LDC.64 R42, c[0x0][0x210] ;  /* 0x00008400ff2abb82 */ /* 0x000e620000000a00 */
[-C--:B--2---:R-:W-:Y:S02]  /*0790*/  @!P3 IMAD R50, R63, R48.reuse, RZ ;  /* 0x000000303f32b224 */ /* 0x084fe400078e02ff */
[----:B------:R-:W-:-:S04]  /*07a0*/  @!P3 IMAD.WIDE.U32 R18, R62, R48, R18 ;  /* 0x000000303e12b225 */ /* 0x000fc800078e0012 */
[----:B------:R-:W-:Y:S01]  /*07b0*/  @!P2 IMAD R47, R62, R47, R46 ;  /* 0x0000002f3e2fa224 */ /* 0x000fe200078e022e */
[----:B---3--:R-:W-:Y:S01]  /*07c0*/  @!P1 LEA R40, P4, R38, R40, 0x1 ;  /* 0x0000002826289211 */ /* 0x008fe200078808ff */
[----:B------:R-:W-:-:S03]  /*07d0*/  @!P3 IMAD R49, R62, R49, R50 ;  /* 0x000000313e31b224 */ /* 0x000fc600078e0232 */
[----:B------:R-:W-:Y:S02]  /*07e0*/  @!P2 IADD3 R47, R31, R47, RZ ;  /* 0x0000002f1f2fa210 */ /* 0x000fe40007ffe0ff */
[----:B------:R-:W-:Y:S02]  /*07f0*/  @!P3 IADD3 R49, R19, R49, RZ ;  /* 0x000000311331b210 */ /* 0x000fe40007ffe0ff */
[----:B0-----:R-:W-:Y:S02]  /*0800*/  @!P2 LEA R32, P5, R30, R32, 0x1 ;  /* 0x000000201e20a211 */ /* 0x001fe400078a08ff */
[----:B------:R-:W-:Y:S02]  /*0810*/  @!P1 LEA.HI.X R41, R38, R41, R17, 0x1, P4 ;  /* 0x0000002926299211 */ /* 0x000fe400020f0c11 */
[----:B------:R-:W-:-:S03]  /*0820*/  @!P2 LEA.HI.X R33, R30, R33, R47, 0x1, P5 ;  /* 0x000000211e21a211 */ /* 0x000fc600028f0c2f */
[----:B------:R0:W5:Y:S01]  /*0830*/  @!P1 LDG.E.128 R20, desc[UR4][R40.64] ;  /* 0x0000000428149981 */ /* 0x000162000c1e1d00 */
[----:B-1----:R-:W-:-:S03]  /*0840*/  @!P3 LEA R42, P6, R18, R42, 0x1 ;  /* 0x0000002a122ab211 */ /* 0x002fc600078c08ff */
[----:B------:R0:W5:Y:S01]  /*0850*/  @!P2 LDG.E.128 R24, desc[UR4][R32.64+0x80] ;  /* 0x000080042018a981 */ /* 0x000162000c1e1d00 */
[----:B------:R-:W-:-:S05]  /*0860*/  @!P3 LEA.HI.X R43, R18, R43, R49, 0x1, P6 ;  /* 0x0000002b122bb211 */ /* 0x000fca00030f0c31 */
[----:B------:R0:W5:Y:S04]  /*0870*/  @!P3 LDG.E.128 R12, desc[UR4][R42.64+0x100] ;  /* 0x000100042a0cb981 */ /* 0x000168000c1e1d00 */
.L_x_75:
[----:B------:R-:W-:Y:S05]  /*0880*/  BSYNC B0 ;  /* 0x0000000000007941 */ /* 0x000fea0003800000 */
.L_x_74:
[----:B------:R-:W-:Y:S01]  /*0890*/  IADD3 R48, R6, 0x20, RZ ;  /* 0x0000002006307810 */ /* 0x000fe20007ffe0ff */
[----:B------:R-:W-:Y:S01]  /*08a0*/  BSSY B0, `(.L_x_76) ;  /* 0x0000025000007945 */ /* 0x000fe20003800000 */
[----:B------:R-:W-:Y:S01]  /*08b0*/  HFMA2.MMA R17, -RZ, RZ, 0, 0 ;  /* 0x00000000ff117435 */ /* 0x000fe200000001ff */
[----:B0----5:R-:W-:Y:S02]  /*08c0*/  MOV R32, R20 ;  /* 0x0000001400207202 */ /* 0x021fe40000000f00 */
[----:B------:R-:W-:Y:S02]  /*08d0*/  CS2R R30, SRZ ;  /* 0x00000000001e7805 */ /* 0x000fe4000001ff00 */
[----:B------:R-:W-:Y:S02]  /*08e0*/  ISETP.GE.AND P1, PT, R48, R7, PT ;  /* 0x000000073000720c */ /* 0x000fe40003f26270 */
[----:B------:R-:W-:Y:S02]  /*08f0*/  CS2R R18, SRZ ;  /* 0x0000000000127805 */ /* 0x000fe4000001ff00 */
[----:B------:R-:W-:-:S02]  /*0900*/  MOV R33, R21 ;  /* 0x0000001500217202 */ /* 0x000fc40000000f00 */
[----:B------:R-:W-:Y:S02]  /*0910*/  CS2R R20, SRZ ;  /* 0x0000000000147805 */ /* 0x000fe4000001ff00 */
[----:B------:R-:W-:Y:S02]  /*0920*/  MOV R46, R22 ;  /* 0x00000016002e7202 */ /* 0x000fe40000000f00 */
[----:B------:R-:W-:Y:S02]  /*0930*/  MOV R49, R23 ;  /* 0x0000001700317202 */ /* 0x000fe40000000f00 */
[----:B------:R-:W-:Y:S02]  /*0940*/  CS2R R22, SRZ ;  /* 0x0000000000167805 */ /* 0x000fe4000001ff00 */
[----:B------:R-:W-:Y:S02]  /*0950*/  MOV R47, R24 ;  /* 0x00000018002f7202 */ /* 0x000fe40000000f00 */
[----:B------:R-:W-:-:S02]  /*0960*/  MOV R50, R25 ;  /* 0x0000001900327202 */ /* 0x000fc40000000f00 */
[----:B------:R-:W-:Y:S02]  /*0970*/  MOV R51, R26 ;  /* 0x0000001a00337202 */ /* 0x000fe40000000f00 */
[----:B------:R-:W-:Y:S01]  /*0980*/  MOV R52, R27 ;  /* 0x0000001b00347202 */ /* 0x000fe20000000f00 */
[----:B------:R-:W-:Y:S06]  /*0990*/  @P1 BRA `(.L_x_77) ;  /* 0x0000000000541947 */ /* 0x000fec0003800000 */
[----:B------:R-:W-:Y:S01]  /*09a0*/  IADD3 R25, P1, R62, 0x20, RZ ;  /* 0x000000203e197810 */ /* 0x000fe20007f3e0ff */
[----:B------:R-:W-:Y:S01]  /*09b0*/  ULDC.64 UR10, c[0x0][0x228] ;  /* 0x00008a00000a7ab9 */ /* 0x000fe20000000a00 */
[----:B------:R-:W-:Y:S01]  /*09c0*/  IADD3 R34, R64, 0x40, RZ ;  /* 0x0000004040227810 */ /* 0x000fe20007ffe0ff */
[----:B------:R-:W-:Y:S01]  /*09d0*/  ULDC UR8, c[0x0][0x21c] ;  /* 0x0000870000087ab9 */ /* 0x000fe20000000800 */
[----:B------:R-:W-:Y:S02]  /*09e0*/  IADD3.X R24, RZ, R63, RZ, P1, !PT ;  /* 0x0000003fff187210 */ /* 0x000fe40000ffe4ff */
[----:B------:R-:W-:Y:S02]  /*09f0*/  MOV R26, R36 ;  /* 0x00000024001a7202 */ /* 0x000fe40000000f00 */
[----:B------:R-:W-:Y:S01]  /*0a00*/  MOV R27, R35 ;  /* 0x00000023001b7202 */ /* 0x000fe20000000f00 */
[----:B------:R-:W-:Y:S01]  /*0a10*/  IMAD R24, R24, UR10, RZ ;  /* 0x0000000a18187c24 */ /* 0x000fe2000f8e02ff */
[----:B------:R-:W-:-:S02]  /*0a20*/  ISETP.GE.AND P3, PT, R34, UR8, PT ;  /* 0x0000000822007c0c */ /* 0x000fc4000bf66270 */
[C---:B------:R-:W-:Y:S01]  /*0a30*/  IADD3 R34, R64.reuse, 0x80, RZ ;  /* 0x0000008040227810 */ /* 0x040fe20007ffe0ff */
[C---:B------:R-:W-:Y:S01]  /*0a40*/  IMAD.WIDE.U32 R26, R25.reuse, UR10, R26 ;  /* 0x0000000a191a7c25 */ /* 0x040fe2000f8e001a */
        /* <DEDUP_REMOVED lines=10> */
.L_x_77:
[----:B------:R-:W-:Y:S05]  /*0af0*/  BSYNC B0 ;  /* 0x0000000000007941 */ /* 0x000fea0003800000 */
.L_x_76:
[----:B------:R-:W-:Y:S01]  /*0b00*/  BSSY B0, `(.L_x_78) ;  /* 0x0000056000007945 */ /* 0x000fe20003800000 */
[----:B-----5:R-:W-:Y:S02]  /*0b10*/  MOV R53, R28 ;  /* 0x0000001c00357202 */ /* 0x020fe40000000f00 */
[----:B0-----:R-:W-:Y:S02]  /*0b20*/  CS2R R24, SRZ ;  /* 0x0000000000187805 */ /* 0x001fe4000001ff00 */
[----:B------:R-:W-:Y:S02]  /*0b30*/  MOV R54, R29 ;  /* 0x0000001d00367202 */ /* 0x000fe40000000f00 */
[----:B------:R-:W-:Y:S02]  /*0b40*/  CS2R R26, SRZ ;  /* 0x00000000001a7805 */ /* 0x000fe4000001ff00 */
[----:B------:R-:W-:Y:S02]  /*0b50*/  MOV R55, R30 ;  /* 0x0000001e00377202 */ /* 0x000fe40000000f00 */
[----:B------:R-:W-:-:S02]  /*0b60*/  CS2R R28, SRZ ;  /* 0x00000000001c7805 */ /* 0x000fc4000001ff00 */
[----:B------:R-:W-:Y:S02]  /*0b70*/  MOV R57, R31 ;  /* 0x0000001f00397202 */ /* 0x000fe40000000f00 */
[----:B------:R-:W-:Y:S02]  /*0b80*/  CS2R R30, SRZ ;  /* 0x00000000001e7805 */ /* 0x000fe4000001ff00 */
[----:B------:R-:W-:Y:S02]  /*0b90*/  MOV R56, R20 ;  /* 0x0000001400387202 */ /* 0x000fe40000000f00 */
[----:B------:R-:W-:Y:S02]  /*0ba0*/  MOV R58, R21 ;  /* 0x00000015003a7202 */ /* 0x000fe40000000f00 */
[----:B------:R-:W-:Y:S02]  /*0bb0*/  CS2R R20, SRZ ;  /* 0x0000000000147805 */ /* 0x000fe4000001ff00 */
[----:B------:R-:W-:-:S02]  /*0bc0*/  MOV R59, R22 ;  /* 0x00000016003b7202 */ /* 0x000fc40000000f00 */
[----:B------:R-:W-:Y:S02]  /*0bd0*/  MOV R60, R23 ;  /* 0x00000017003c7202 */ /* 0x000fe40000000f00 */
[----:B------:R-:W-:Y:S01]  /*0be0*/  CS2R R22, SRZ ;  /* 0x0000000000167805 */ /* 0x000fe2000001ff00 */
[----:B------:R-:W-:Y:S06]  /*0bf0*/  @P0 BRA `(.L_x_79) ;  /* 0x0000000400180947 */ /* 0x000fec0003800000 */
[----:B------:R-:W0:Y:S01]  /*0c00*/  LDC R35, c[0x0][0x21c] ;  /* 0x00008700ff237b82 */ /* 0x000e220000000800 */
[C---:B------:R-:W-:Y:S01]  /*0c10*/  IADD3 R34, R64.reuse, 0x40, RZ ;  /* 0x0000004040227810 */ /* 0x040fe20007ffe0ff */
[----:B------:R-:W-:Y:S01]  /*0c20*/  BSSY B1, `(.L_x_80) ;  /* 0x0000019000017945 */ /* 0x000fe20003800000 */
[C---:B------:R-:W-:Y:S02]  /*0c30*/  IADD3 R36, R64.reuse, 0x80, RZ ;  /* 0x0000008040247810 */ /* 0x040fe40007ffe0ff */
[-C--:B0-----:R-:W-:Y:S02]  /*0c40*/  ISETP.GE.AND P0, PT, R64, R35.reuse, PT ;  /* 0x000000234000720c */ /* 0x081fe40003f06270 */
[-C--:B------:R-:W-:Y:S02]  /*0c50*/  ISETP.GE.AND P1, PT, R34, R35.reuse, PT ;  /* 0x000000232200720c */ /* 0x080fe40003f26270 */
[----:B------:R-:W-:-:S09]  /*0c60*/  ISETP.GE.AND P2, PT, R36, R35, PT ;  /* 0x000000232400720c */ /* 0x000fd20003f46270 */
[----:B------:R-:W-:Y:S05]  /*0c70*/  @P0 BRA `(.L_x_81) ;  /* 0x00000000004c0947 */ /* 0x000fea0003800000 */
[----:B------:R-:W0:Y:S01]  /*0c80*/  LDC.64 R20, c[0x0][0x250] ;  /* 0x00009400ff147b82 */ /* 0x000e220000000a00 */
[----:B------:R-:W-:Y:S02]  /*0c90*/  ULDC.64 UR8, c[0x0][0x258] ;  /* 0x0000960000087ab9 */ /* 0x000fe40000000a00 */
[----:B------:R-:W-:-:S04]  /*0ca0*/  IMAD R35, R0, UR8, RZ ;  /* 0x0000000800237c24 */ /* 0x000fc8000f8e02ff */
[----:B------:R-:W-:Y:S02]  /*0cb0*/  IMAD R35, R4, UR9, R35 ;  /* 0x0000000904237c24 */ /* 0x000fe4000f8e0223 */
[C---:B0-----:R-:W-:Y:S02]  /*0cc0*/  IMAD R34, R20.reuse, UR7, RZ ;  /* 0x0000000714227c24 */ /* 0x041fe4000f8e02ff */
[----:B------:R-:W-:-:S04]  /*0cd0*/  IMAD.WIDE.U32 R22, R20, UR6, R64 ;  /* 0x0000000614167c25 */ /* 0x000fc8000f8e0040 */
[----:B------:R-:W-:-:S05]  /*0ce0*/  IMAD R21, R21, UR6, R34 ;  /* 0x0000000615157c24 */ /* 0x000fca000f8e0222 */
[----:B------:R-:W-:-:S03]  /*0cf0*/  IADD3 R23, R23, R21, RZ ;  /* 0x0000001517177210 */ /* 0x000fc60007ffe0ff */
[----:B------:R-:W-:Y:S01]  /*0d00*/  IMAD.WIDE.U32 R22, R4, UR8, R22 ;  /* 0x0000000804167c25 */ /* 0x000fe2000f8e0016 */
[----:B------:R-:W-:-:S03]  /*0d10*/  ULDC.64 UR8, c[0x0][0x248] ;  /* 0x0000920000087ab9 */ /* 0x000fc60000000a00 */
[----:B------:R-:W-:Y:S01]  /*0d20*/  IMAD R21, R63, UR8, RZ ;  /* 0x000000083f157c24 */ /* 0x000fe2000f8e02ff */
[----:B------:R-:W-:-:S03]  /*0d30*/  IADD3 R23, R23, R35, RZ ;  /* 0x0000002317177210 */ /* 0x000fc60007ffe0ff */
[C---:B------:R-:W-:Y:S02]  /*0d40*/  IMAD R21, R62.reuse, UR9, R21 ;  /* 0x000000093e157c24 */ /* 0x040fe4000f8e0215 */
[----:B------:R-:W-:Y:S01]  /*0d50*/  IMAD.WIDE.U32 R22, R62, UR8, R22 ;  /* 0x000000083e167c25 */ /* 0x000fe2000f8e0016 */
[----:B------:R-:W-:-:S04]  /*0d60*/  ULDC.64 UR8, c[0x0][0x240] ;  /* 0x0000900000087ab9 */ /* 0x000fc80000000a00 */
[----:B------:R-:W-:Y:S02]  /*0d70*/  IADD3 R21, R23, R21, RZ ;  /* 0x0000001517157210 */ /* 0x000fe40007ffe0ff */
[----:B------:R-:W-:-:S04]  /*0d80*/  LEA R20, P0, R22, UR8, 0x1 ;  /* 0x0000000816147c11 */ /* 0x000fc8000f8008ff */
[----:B------:R-:W-:-:S06]  /*0d90*/  LEA.HI.X R21, R22, UR9, R21, 0x1, P0 ;  /* 0x0000000916157c11 */ /* 0x000fcc00080f0c15 */
[----:B------:R-:W5:Y:S03]  /*0da0*/  LDG.E.128 R20, desc[UR4][R20.64] ;  /* 0x0000000414147981 */ /* 0x000f66000c1e1d00 */
.L_x_81:
[----:B------:R-:W-:Y:S05]  /*0db0*/  BSYNC B1 ;  /* 0x0000000000017941 */ /* 0x000fea0003800000 */
.L_x_80:
[----:B------:R-:W-:Y:S04]  /*0dc0*/  BSSY B1, `(.L_x_82) ;  /* 0x0000015000017945 */ /* 0x000fe80003800000 */
        /* <DEDUP_REMOVED lines=20> */
.L_x_83:
[----:B------:R-:W-:Y:S05]  /*0f10*/  BSYNC B1 ;  /* 0x0000000000017941 */ /* 0x000fea0003800000 */
.L_x_82:
        /* <DEDUP_REMOVED lines=20> */
.L_x_79:
[----:B------:R-:W-:Y:S05]  /*1060*/  BSYNC B0 ;  /* 0x0000000000007941 */ /* 0x000fea0003800000 */
.L_x_78:
[----:B-----5:R-:W-:Y:S01]  /*1070*/  MOV R34, R20 ;  /* 0x0000001400227202 */ /* 0x020fe20000000f00 */
[--C-:B------:R-:W-:Y:S01]  /*1080*/  HADD2.F32 R20, -RZ, R32.reuse.H1_H1 ;  /* 0x30000020ff147230 */ /* 0x100fe20000004100 */
[----:B------:R-:W-:Y:S01]  /*1090*/  MOV R36, R21 ;  /* 0x0000001500247202 */ /* 0x000fe20000000f00 */
[----:B------:R-:W-:Y:S01]  /*10a0*/  HADD2.F32 R32, -RZ, R32.H0_H0 ;  /* 0x20000020ff207230 */ /* 0x000fe20000004100 */
[----:B------:R-:W-:Y:S01]  /*10b0*/  MOV R61, R22 ;  /* 0x00000016003d7202 */ /* 0x000fe20000000f00 */
[--C-:B------:R-:W-:Y:S01]  /*10c0*/  HADD2.F32 R35, -RZ, R34.reuse.H1_H1 ;  /* 0x30000022ff237230 */ /* 0x100fe20000004100 */
[----:B------:R-:W-:Y:S01]  /*10d0*/  BSSY B0, `(.L_x_84) ;  /* 0x0000032000007945 */ /* 0x000fe20003800000 */
[----:B------:R-:W-:Y:S01]  /*10e0*/  HADD2.F32 R21, -RZ, R34.H0_H0 ;  /* 0x20000022ff157230 */ /* 0x000fe20000004100 */
[----:B------:R-:W-:Y:S01]  /*10f0*/  CS2R R38, SRZ ;  /* 0x0000000000267805 */ /* 0x000fe2000001ff00 */
[--C-:B------:R-:W-:Y:S02]  /*1100*/  HADD2.F32 R66, -RZ, R33.reuse.H1_H1 ;  /* 0x30000021ff427230 */ /* 0x100fe40000004100 */
[----:B------:R-:W-:Y:S01]  /*1110*/  FMUL.FTZ R37, R20, R35 ;  /* 0x0000002314257220 */ /* 0x000fe20000410000 */
[----:B------:R-:W-:Y:S01]  /*1120*/  HADD2.F32 R20, -RZ, R33.H0_H0 ;  /* 0x20000021ff147230 */ /* 0x000fe20000004100 */
[----:B------:R-:W-:Y:S01]  /*1130*/  CS2R R40, SRZ ;  /* 0x0000000000287805 */ /* 0x000fe2000001ff00 */
[----:B------:R-:W-:-:S02]  /*1140*/  HADD2.F32 R35, -RZ, R36.H0_H0 ;  /* 0x20000024ff237230 */ /* 0x000fc40000004100 */
[----:B------:R-:W-:Y:S01]  /*1150*/  FFMA.FTZ R37, R32, R21, R37 ;  /* 0x0000001520257223 */ /* 0x000fe20000010025 */
[----:B------:R-:W-:Y:S01]  /*1160*/  IMAD R21, R11, -0x40, R45 ;  /* 0xffffffc00b157824 */ /* 0x000fe200078e022d */
[----:B------:R-:W-:Y:S01]  /*1170*/  CS2R R42, SRZ ;  /* 0x00000000002a7805 */ /* 0x000fe2000001ff00 */
[----:B------:R-:W-:Y:S02]  /*1180*/  HADD2.F32 R33, -RZ, R36.H1_H1 ;  /* 0x30000024ff217230 */ /* 0x000fe40000004100 */
[----:B------:R-:W-:Y:S01]  /*1190*/  FFMA.FTZ R35, R20, R35, R37 ;  /* 0x0000002314237223 */ /* 0x000fe20000010025 */
[----:B------:R-:W-:Y:S01]  /*11a0*/  HADD2.F32 R67, -RZ, R46.H0_H0 ;  /* 0x2000002eff437230 */ /* 0x000fe20000004100 */
[----:B------:R-:W-:Y:S02]  /*11b0*/  ISETP.GE.AND P0, PT, R48, R21, PT ;  /* 0x000000153000720c */ /* 0x000fe40003f06270 */
[----:B------:R-:W-:Y:S01]  /*11c0*/  CS2R R36, SRZ ;  /* 0x0000000000247805 */ /* 0x000fe2000001ff00 */
[----:B------:R-:W-:Y:S01]  /*11d0*/  FFMA.FTZ R66, R66, R33, R35 ;  /* 0x0000002142427223 */ /* 0x000fe20000010023 */
[----:B------:R-:W-:-:S02]  /*11e0*/  CS2R R32, SRZ ;  /* 0x0000000000207805 */ /* 0x000fc4000001ff00 */
[----:B------:R-:W-:Y:S01]  /*11f0*/  CS2R R34, SRZ ;  /* 0x0000000000227805 */ /* 0x000fe2000001ff00 */
[----:B------:R-:W-:-:S06]  /*1200*/  HADD2.F32 R68, -RZ, R61.H0_H0 ;  /* 0x2000003dff447230 */ /* 0x000fcc0000004100 */
[----:B------:R-:W-:Y:S05]  /*1210*/  @P0 BRA `(.L_x_85) ;  /* 0x0000000000740947 */ /* 0x000fea0003800000 */
[----:B------:R-:W0:Y:S01]  /*1220*/  LDC.64 R20, c[0x0][0x250] ;  /* 0x00009400ff147b82 */ /* 0x000e220000000a00 */
[----:B------:R-:W-:Y:S01]  /*1230*/  ULDC.64 UR8, c[0x0][0x258] ;  /* 0x0000960000087ab9 */ /* 0x000fe20000000a00 */
[----:B------:R-:W-:Y:S01]  /*1240*/  ULDC.64 UR10, c[0x0][0x248] ;  /* 0x00009200000a7ab9 */ /* 0x000fe20000000a00 */
[C---:B0-----:R-:W-:Y:S02]  /*1250*/  IMAD R69, R20.reuse, UR7, RZ ;  /* 0x0000000714457c24 */ /* 0x041fe4000f8e02ff */
[----:B------:R-:W-:Y:S01]  /*1260*/  IMAD.WIDE.U32 R70, R20, UR6, R64 ;  /* 0x0000000614467c25 */ /* 0x000fe2000f8e0040 */
[----:B------:R-:W-:Y:S02]  /*1270*/  IADD3 R20, P0, R62, 0x20, RZ ;  /* 0x000000203e147810 */ /* 0x000fe40007f1e0ff */
[----:B------:R-:W-:Y:S01]  /*1280*/  IADD3 R62, R64, 0x40, RZ ;  /* 0x00000040403e7810 */ /* 0x000fe20007ffe0ff */
[----:B------:R-:W-:Y:S02]  /*1290*/  IMAD R21, R21, UR6, R69 ;  /* 0x0000000615157c24 */ /* 0x000fe4000f8e0245 */
[----:B------:R-:W-:-:S03]  /*12a0*/  IMAD R65, R0, UR8, RZ ;  /* 0x0000000800417c24 */ /* 0x000fc6000f8e02ff */
[----:B------:R-:W-:Y:S01]  /*12b0*/  IADD3 R71, R71, R21, RZ ;  /* 0x0000001547477210 */ /* 0x000fe20007ffe0ff */
[----:B------:R-:W-:Y:S01]  /*12c0*/  IMAD R65, R4, UR9, R65 ;  /* 0x0000000904417c24 */ /* 0x000fe2000f8e0241 */
[----:B------:R-:W-:Y:S02]  /*12d0*/  IADD3.X R21, RZ, R63, RZ, P0, !PT ;  /* 0x0000003fff157210 */ /* 0x000fe400007fe4ff */
[----:B------:R-:W-:Y:S01]  /*12e0*/  IADD3 R63, R64, 0x80, RZ ;  /* 0x00000080403f7810 */ /* 0x000fe20007ffe0ff */
[----:B------:R-:W-:Y:S01]  /*12f0*/  IMAD.WIDE.U32 R70, R4, UR8, R70 ;  /* 0x0000000804467c25 */ /* 0x000fe2000f8e0046 */
[----:B------:R-:W-:Y:S02]  /*1300*/  ULDC UR8, c[0x0][0x21c] ;  /* 0x0000870000087ab9 */ /* 0x000fe40000000800 */
[----:B------:R-:W-:Y:S01]  /*1310*/  ISETP.GE.AND P1, PT, R64, UR8, PT ;  /* 0x0000000840007c0c */ /* 0x000fe2000bf26270 */
[----:B------:R-:W-:Y:S01]  /*1320*/  IMAD R21, R21, UR10, RZ ;  /* 0x0000000a15157c24 */ /* 0x000fe2000f8e02ff */
[----:B------:R-:W-:-:S02]  /*1330*/  IADD3 R71, R71, R65, RZ ;  /* 0x0000004147477210 */ /* 0x000fc40007ffe0ff */
[----:B------:R-:W-:Y:S01]  /*1340*/  ISETP.GE.AND P2, PT, R62, UR8, PT ;  /* 0x000000083e007c0c */ /* 0x000fe2000bf46270 */
[C---:B------:R-:W-:Y:S01]  /*1350*/  IMAD R21, R20.reuse, UR11, R21 ;  /* 0x0000000b14157c24 */ /* 0x040fe2000f8e0215 */
[----:B------:R-:W-:Y:S01]  /*1360*/  ISETP.GE.AND P3, PT, R63, UR8, PT ;  /* 0x000000083f007c0c */ /* 0x000fe2000bf66270 */
[----:B------:R-:W-:Y:S01]  /*1370*/  IMAD.WIDE.U32 R70, R20, UR10, R70 ;  /* 0x0000000a14467c25 */ /* 0x000fe2000f8e0046 */
[----:B------:R-:W-:-:S04]  /*1380*/  ULDC.64 UR8, c[0x0][0x240] ;  /* 0x0000900000087ab9 */ /* 0x000fc80000000a00 */
[----:B------:R-:W-:Y:S02]  /*1390*/  IADD3 R21, R71, R21, RZ ;  /* 0x0000001547157210 */ /* 0x000fe40007ffe0ff */
[----:B------:R-:W-:-:S04]  /*13a0*/  LEA R20, P0, R70, UR8, 0x1 ;  /* 0x0000000846147c11 */ /* 0x000fc8000f8008ff */
[----:B------:R-:W-:-:S05]  /*13b0*/  LEA.HI.X R21, R70, UR9, R21, 0x1, P0 ;  /* 0x0000000946157c11 */ /* 0x000fca00080f0c15 */
[----:B------:R0:W5:Y:S04]  /*13c0*/  @!P1 LDG.E.128 R32, desc[UR4][R20.64] ;  /* 0x0000000414209981 */ /* 0x000168000c1e1d00 */
[----:B------:R0:W5:Y:S04]  /*13d0*/  @!P2 LDG.E.128 R36, desc[UR4][R20.64+0x80] ;  /* 0x000080041424a981 */ /* 0x000168000c1e1d00 */
[----:B------:R0:W5:Y:S02]  /*13e0*/  @!P3 LDG.E.128 R40, desc[UR4][R20.64+0x100] ;  /* 0x000100041428b981 */ /* 0x000164000c1e1d00 */
.L_x_85:
[----:B------:R-:W-:Y:S05]  /*13f0*/  BSYNC B0 ;  /* 0x0000000000007941 */ /* 0x000fea0003800000 */
.L_x_84:
[----:B-----5:R-:W-:Y:S01]  /*1400*/  MOV R22, R32 ;  /* 0x0000002000167202 */ /* 0x020fe20000000f00 */
[----:B------:R-:W-:Y:S02]  /*1410*/  HADD2.F32 R46, -RZ, R46.H1_H1 ;  /* 0x3000002eff2e7230 */ /* 0x000fe40000004100 */
[----:B------:R-:W-:Y:S01]  /*1420*/  FFMA.FTZ R67, R67, R68, R66 ;  /* 0x0000004443437223 */ /* 0x000fe20000010042 */
[----:B0-----:R-:W-:Y:S01]  /*1430*/  HADD2.F32 R21, -RZ, R61.H1_H1 ;  /* 0x3000003dff157230 */ /* 0x001fe20000004100 */
[----:B------:R-:W-:Y:S01]  /*1440*/  BSSY B0, `(.L_x_86) ;  /* 0x00000bc000007945 */ /* 0x000fe20003800000 */
[--C-:B------:R-:W-:Y:S02]  /*1450*/  HADD2.F32 R20, -RZ, R53.reuse.H1_H1 ;  /* 0x30000035ff147230 */ /* 0x100fe40000004100 */
[----:B------:R-:W-:Y:S02]  /*1460*/  HADD2.F32 R61, -RZ, R22.H1_H1 ;  /* 0x30000016ff3d7230 */ /* 0x000fe40000004100 */
[----:B------:R-:W-:Y:S01]  /*1470*/  FFMA.FTZ R46, R46, R21, R67 ;  /* 0x000000152e2e7223 */ /* 0x000fe20000010043 */
[----:B------:R-:W-:-:S02]  /*1480*/  HADD2.F32 R53, -RZ, R53.H0_H0 ;  /* 0x20000035ff357230 */ /* 0x000fc40000004100 */
[----:B------:R-:W-:Y:S02]  /*1490*/  HADD2.F32 R21, -RZ, R49.H0_H0 ;  /* 0x20000031ff157230 */ /* 0x000fe40000004100 */
[----:B------:R-:W-:Y:S01]  /*14a0*/  FMUL.FTZ R20, R20, R61 ;  /* 0x0000003d14147220 */ /* 0x000fe20000410000 */
[----:B------:R-:W-:Y:S02]  /*14b0*/  HADD2.F32 R32, -RZ, R23.H0_H0 ;  /* 0x20000017ff207230 */ /* 0x000fe40000004100 */
[----:B------:R-:W-:Y:S02]  /*14c0*/  HADD2.F32 R22, -RZ, R22.H0_H0 ;  /* 0x20000016ff167230 */ /* 0x000fe40000004100 */
[----:B------:R-:W-:Y:S02]  /*14d0*/  HADD2.F32 R49, -RZ, R49.H1_H1 ;  /* 0x30000031ff317230 */ /* 0x000fe40000004100 */
[----:B------:R-:W-:Y:S01]  /*14e0*/  FFMA.FTZ R32, R21, R32, R46 ;  /* 0x0000002015207223 */ /* 0x000fe2000001002e */
[----:B------:R-:W-:-:S02]  /*14f0*/  HADD2.F32 R21, -RZ, R33.H0_H0 ;  /* 0x20000021ff157230 */ /* 0x000fc40000004100 */
[----:B------:R-:W-:Y:S01]  /*1500*/  FFMA.FTZ R53, R53, R22, R20 ;  /* 0x0000001635357223 */ /* 0x000fe20000010014 */
[--C-:B------:R-:W-:Y:S01]  /*1510*/  HADD2.F32 R20, -RZ, R54.reuse.H0_H0 ;  /* 0x20000036ff147230 */ /* 0x100fe20000004100 */
[----:B------:R-:W-:Y:S01]  /*1520*/  MOV R46, R24 ;  /* 0x00000018002e7202 */ /* 0x000fe20000000f00 */
[----:B------:R-:W-:Y:S02]  /*1530*/  HADD2.F32 R22, -RZ, R23.H1_H1 ;  /* 0x30000017ff167230 */ /* 0x000fe40000004100 */
[----:B------:R-:W-:Y:S02]  /*1540*/  HADD2.F32 R54, -RZ, R54.H1_H1 ;  /* 0x30000036ff367230 */ /* 0x000fe40000004100 */
[----:B------:R-:W-:Y:S01]  /*1550*/  FFMA.FTZ R21, R20, R21, R53 ;  /* 0x0000001514157223 */ /* 0x000fe20000010035 */
[----:B------:R-:W-:Y:S02]  /*1560*/  HADD2.F32 R23, -RZ, R33.H1_H1 ;  /* 0x30000021ff177230 */ /* 0x000fe40000004100 */
[----:B------:R-:W-:Y:S01]  /*1570*/  FFMA.FTZ R32, R49, R22, R32 ;  /* 0x0000001631207223 */ /* 0x000fe20000010020 */
[----:B------:R-:W-:-:S02]  /*1580*/  HADD2.F32 R20, -RZ, R55.H0_H0 ;  /* 0x20000037ff147230 */ /* 0x000fc40000004100 */
[----:B------:R-:W-:Y:S02]  /*1590*/  HADD2.F32 R55, -RZ, R55.H1_H1 ;  /* 0x30000037ff377230 */ /* 0x000fe40000004100 */
[----:B------:R-:W-:Y:S01]  /*15a0*/  FFMA.FTZ R33, R54, R23, R21 ;  /* 0x0000001736217223 */ /* 0x000fe20000010015 */
[----:B------:R-:W-:Y:S02]  /*15b0*/  HADD2.F32 R23, -RZ, R34.H0_H0 ;  /* 0x20000022ff177230 */ /* 0x000fe40000004100 */
[----:B------:R-:W-:Y:S02]  /*15c0*/  HADD2.F32 R21, -RZ, R47.H0_H0 ;  /* 0x2000002fff157230 */ /* 0x000fe40000004100 */
[----:B------:R-:W-:Y:S02]  /*15d0*/  HADD2.F32 R24, -RZ, R46.H0_H0 ;  /* 0x2000002eff187230 */ /* 0x000fe40000004100 */
[----:B------:R-:W-:Y:S01]  /*15e0*/  FFMA.FTZ R20, R20, R23, R33 ;  /* 0x0000001714147223 */ /* 0x000fe20000010021 */
[----:B------:R-:W-:Y:S01]  /*15f0*/  HADD2.F32 R22, -RZ, R34.H1_H1 ;  /* 0x30000022ff167230 */ /* 0x000fe20000004100 */
[----:B------:R-:W-:Y:S01]  /*1600*/  MOV R34, R25 ;  /* 0x0000001900227202 */ /* 0x000fe20000000f00 */
[----:B------:R-:W-:-:S02]  /*1610*/  HADD2.F32 R23, -RZ, R36.H0_H0 ;  /* 0x20000024ff177230 */ /* 0x000fc40000004100 */
[----:B------:R-:W-:Y:S01]  /*1620*/  FFMA.FTZ R32, R21, R24, R32 ;  /* 0x0000001815207223 */ /* 0x000fe20000010020 */
[----:B------:R-:W-:Y:S02]  /*1630*/  HADD2.F32 R21, -RZ, R35.H0_H0 ;  /* 0x20000023ff157230 */ /* 0x000fe40000004100 */
[----:B------:R-:W-:Y:S01]  /*1640*/  FFMA.FTZ R55, R55, R22, R20 ;  /* 0x0000001637377223 */ /* 0x000fe20000010014 */
[--C-:B------:R-:W-:Y:S02]  /*1650*/  HADD2.F32 R20, -RZ, R57.reuse.H0_H0 ;  /* 0x20000039ff147230 */ /* 0x100fe40000004100 */
[----:B------:R-:W-:Y:S02]  /*1660*/  HADD2.F32 R57, -RZ, R57.H1_H1 ;  /* 0x30000039ff397230 */ /* 0x000fe40000004100 */
[----:B------:R-:W-:Y:S02]  /*1670*/  HADD2.F32 R22, -RZ, R35.H1_H1 ;  /* 0x30000023ff167230 */ /* 0x000fe40000004100 */
[----:B------:R-:W-:Y:S01]  /*1680*/  FFMA.FTZ R20, R20, R21, R55 ;  /* 0x0000001514147223 */ /* 0x000fe20000010037 */
[----:B------:R-:W-:-:S02]  /*1690*/  HADD2.F32 R47, -RZ, R47.H1_H1 ;  /* 0x3000002fff2f7230 */ /* 0x000fc40000004100 */
[----:B------:R-:W-:Y:S02]  /*16a0*/  HADD2.F32 R24, -RZ, R46.H1_H1 ;  /* 0x3000002eff187230 */ /* 0x000fe40000004100 */
[----:B------:R-:W-:Y:S01]  /*16b0*/  FFMA.FTZ R57, R57, R22, R20 ;  /* 0x0000001639397223 */ /* 0x000fe20000010014 */
[--C-:B------:R-:W-:Y:S02]  /*16c0*/  HADD2.F32 R20, -RZ, R56.reuse.H0_H0 ;  /* 0x20000038ff147230 */ /* 0x100fe40000004100 */
[----:B------:R-:W-:Y:S02]  /*16d0*/  HADD2.F32 R56, -RZ, R56.H1_H1 ;  /* 0x30000038ff387230 */ /* 0x000fe40000004100 */
[----:B------:R-:W-:Y:S01]  /*16e0*/  FFMA.FTZ R24, R47, R24, R32 ;  /* 0x000000182f187223 */ /* 0x000fe20000010020 */
        /* <DEDUP_REMOVED lines=13> */
[----:B------:R-:W-:Y:S02]  /*17c0*/  HADD2.F32 R24, -RZ, R51.H0_H0 ;  /* 0x20000033ff187230 */ /* 0x000fe40000004100 */
[----:B------:R-:W-:Y:S01]  /*17d0*/  FFMA.FTZ R35, R50, R21, R33 ;  /* 0x0000001532237223 */ /* 0x000fe20000010021 */
[----:B------:R-:W-:Y:S02]  /*17e0*/  HADD2.F32 R33, -RZ, R26.H0_H0 ;  /* 0x2000001aff217230 */ /* 0x000fe40000004100 */
[----:B------:R-:W-:Y:S01]  /*17f0*/  FFMA.FTZ R58, R58, R25, R23 ;  /* 0x000000193a3a7223 */ /* 0x000fe20000010017 */
[----:B------:R-:W-:-:S02]  /*1800*/  HADD2.F32 R25, -RZ, R59.H0_H0 ;  /* 0x2000003bff197230 */ /* 0x000fc40000004100 */
[----:B------:R-:W-:Y:S02]  /*1810*/  HADD2.F32 R32, -RZ, R38.H0_H0 ;  /* 0x20000026ff207230 */ /* 0x000fe40000004100 */
[----:B------:R-:W-:Y:S01]  /*1820*/  FFMA.FTZ R36, R24, R33, R35 ;  /* 0x0000002118247223 */ /* 0x000fe20000010023 */
[--C-:B------:R-:W-:Y:S02]  /*1830*/  HADD2.F32 R24, -RZ, R30.reuse.H0_H0 ;  /* 0x2000001eff187230 */ /* 0x100fe40000004100 */
[----:B------:R-:W-:Y:S02]  /*1840*/  HADD2.F32 R51, -RZ, R51.H1_H1 ;  /* 0x30000033ff337230 */ /* 0x000fe40000004100 */
[----:B------:R-:W-:Y:S01]  /*1850*/  FFMA.FTZ R58, R25, R32, R58 ;  /* 0x00000020193a7223 */ /* 0x000fe2000001003a */
[----:B------:R-:W-:Y:S02]  /*1860*/  HADD2.F32 R25, -RZ, R30.H1_H1 ;  /* 0x3000001eff197230 */ /* 0x000fe40000004100 */
[----:B------:R-:W-:-:S02]  /*1870*/  HADD2.F32 R30, -RZ, R26.H1_H1 ;  /* 0x3000001aff1e7230 */ /* 0x000fc40000004100 */
[----:B------:R-:W-:Y:S02]  /*1880*/  HADD2.F32 R59, -RZ, R59.H1_H1 ;  /* 0x3000003bff3b7230 */ /* 0x000fe40000004100 */
[----:B------:R-:W-:Y:S02]  /*1890*/  HADD2.F32 R34, -RZ, R38.H1_H1 ;  /* 0x30000026ff227230 */ /* 0x000fe40000004100 */
[----:B------:R-:W-:Y:S01]  /*18a0*/  FFMA.FTZ R51, R51, R30, R36 ;  /* 0x0000001e33337223 */ /* 0x000fe20000010024 */
[--C-:B------:R-:W-:Y:S02]  /*18b0*/  HADD2.F32 R32, -RZ, R28.reuse.H0_H0 ;  /* 0x2000001cff207230 */ /* 0x100fe40000004100 */
[----:B------:R-:W-:Y:S02]  /*18c0*/  HADD2.F32 R35, -RZ, R28.H1_H1 ;  /* 0x3000001cff237230 */ /* 0x000fe40000004100 */
[----:B------:R-:W-:Y:S01]  /*18d0*/  FFMA.FTZ R58, R59, R34, R58 ;  /* 0x000000223b3a7223 */ /* 0x000fe2000001003a */
[----:B------:R-:W-:-:S02]  /*18e0*/  HADD2.F32 R28, -RZ, R29.H0_H0 ;  /* 0x2000001dff1c7230 */ /* 0x000fc40000004100 */
[----:B------:R-:W-:Y:S02]  /*18f0*/  HADD2.F32 R33, -RZ, R29.H1_H1 ;  /* 0x3000001dff217230 */ /* 0x000fe40000004100 */
[----:B------:R-:W-:Y:S02]  /*1900*/  HADD2.F32 R30, -RZ, R52.H0_H0 ;  /* 0x20000034ff1e7230 */ /* 0x000fe40000004100 */
[----:B------:R-:W-:Y:S02]  /*1910*/  HADD2.F32 R37, -RZ, R27.H0_H0 ;  /* 0x2000001bff257230 */ /* 0x000fe40000004100 */
[--C-:B------:R-:W-:Y:S02]  /*1920*/  HADD2.F32 R29, -RZ, R31.reuse.H0_H0 ;  /* 0x2000001fff1d7230 */ /* 0x100fe40000004100 */
[----:B------:R-:W-:Y:S02]  /*1930*/  HADD2.F32 R26, -RZ, R31.H1_H1 ;  /* 0x3000001fff1a7230 */ /* 0x000fe40000004100 */
[----:B------:R-:W-:Y:S01]  /*1940*/  FFMA.FTZ R51, R30, R37, R51 ;  /* 0x000000251e337223 */ /* 0x000fe20000010033 */
[----:B------:R-:W-:-:S02]  /*1950*/  HADD2.F32 R31, -RZ, R60.H0_H0 ;  /* 0x2000003cff1f7230 */ /* 0x000fc40000004100 */
[----:B------:R-:W-:Y:S02]  /*1960*/  HADD2.F32 R34, -RZ, R39.H0_H0 ;  /* 0x20000027ff227230 */ /* 0x000fe40000004100 */
        /* <DEDUP_REMOVED lines=10> */
[----:B------:R-:W-:Y:S01]  /*1a10*/  FFMA.FTZ R31, R23, R32, R52 ;  /* 0x00000020171f7223 */ /* 0x000fe20000010034 */
[----:B------:R-:W-:Y:S02]  /*1a20*/  HADD2.F32 R22, -RZ, R12.H1_H1 ;  /* 0x3000000cff167230 */ /* 0x000fe40000004100 */
[----:B------:R-:W-:Y:S02]  /*1a30*/  HADD2.F32 R16, -RZ, R16.H1_H1 ;  /* 0x30000010ff107230 */ /* 0x000fe40000004100 */
[----:B------:R-:W-:Y:S01]  /*1a40*/  FFMA.FTZ R37, R27, R30, R60 ;  /* 0x0000001e1b257223 */ /* 0x000fe2000001003c */
[----:B------:R-:W-:-:S02]  /*1a50*/  HADD2.F32 R23, -RZ, R40.H1_H1 ;  /* 0x30000028ff177230 */ /* 0x000fc40000004100 */
[----:B------:R-:W-:Y:S01]  /*1a60*/  FFMA.FTZ R30, R22, R35, R31 ;  /* 0x00000023161e7223 */ /* 0x000fe2000001001f */
[----:B------:R-:W-:Y:S02]  /*1a70*/  HADD2.F32 R21, -RZ, R13.H0_H0 ;  /* 0x2000000dff157230 */ /* 0x000fe40000004100 */
[----:B------:R-:W-:Y:S02]  /*1a80*/  HADD2.F32 R22, -RZ, R17.H0_H0 ;  /* 0x20000011ff167230 */ /* 0x000fe40000004100 */
[----:B------:R-:W-:Y:S01]  /*1a90*/  FFMA.FTZ R23, R16, R23, R37 ;  /* 0x0000001710177223 */ /* 0x000fe20000010025 */
[----:B------:R-:W-:Y:S02]  /*1aa0*/  HADD2.F32 R27, -RZ, R41.H0_H0 ;  /* 0x20000029ff1b7230 */ /* 0x000fe40000004100 */
[----:B------:R-:W-:Y:S01]  /*1ab0*/  FFMA.FTZ R21, R21, R28, R30 ;  /* 0x0000001c15157223 */ /* 0x000fe2000001001e */
[----:B------:R-:W-:Y:S02]  /*1ac0*/  HADD2.F32 R20, -RZ, R13.H1_H1 ;  /* 0x3000000dff147230 */ /* 0x000fe40000004100 */
[----:B------:R-:W-:-:S02]  /*1ad0*/  HADD2.F32 R17, -RZ, R17.H1_H1 ;  /* 0x30000011ff117230 */ /* 0x000fc40000004100 */
[----:B------:R-:W-:Y:S01]  /*1ae0*/  FFMA.FTZ R22, R22, R27, R23 ;  /* 0x0000001b16167223 */ /* 0x000fe20000010017 */
[----:B------:R-:W-:Y:S02]  /*1af0*/  HADD2.F32 R28, -RZ, R41.H1_H1 ;  /* 0x30000029ff1c7230 */ /* 0x000fe40000004100 */
[----:B------:R-:W-:Y:S01]  /*1b00*/  FFMA.FTZ R20, R20, R33, R21 ;  /* 0x0000002114147223 */ /* 0x000fe20000010015 */
[----:B------:R-:W-:Y:S02]  /*1b10*/  HADD2.F32 R13, -RZ, R14.H0_H0 ;  /* 0x2000000eff0d7230 */ /* 0x000fe40000004100 */
[----:B------:R-:W-:Y:S02]  /*1b20*/  HADD2.F32 R16, -RZ, R18.H0_H0 ;  /* 0x20000012ff107230 */ /* 0x000fe40000004100 */
[----:B------:R-:W-:Y:S01]  /*1b30*/  FFMA.FTZ R23, R17, R28, R22 ;  /* 0x0000001c11177223 */ /* 0x000fe20000010016 */
[----:B------:R-:W-:Y:S02]  /*1b40*/  HADD2.F32 R21, -RZ, R42.H0_H0 ;  /* 0x2000002aff157230 */ /* 0x000fe40000004100 */
[----:B------:R-:W-:Y:S01]  /*1b50*/  FFMA.FTZ R13, R13, R24, R20 ;  /* 0x000000180d0d7223 */ /* 0x000fe20000010014 */
[----:B------:R-:W-:Y:S01]  /*1b60*/  HADD2.F32 R14, -RZ, R14.H1_H1 ;  /* 0x3000000eff0e7230 */ /* 0x000fe20000004100 */
[----:B------:R-:W-:Y:S01]  /*1b70*/  IADD3 R20, R45, 0x3f, RZ ;  /* 0x0000003f2d147810 */ /* 0x000fe20007ffe0ff */
[----:B------:R-:W-:-:S02]  /*1b80*/  HADD2.F32 R18, -RZ, R18.H1_H1 ;  /* 0x30000012ff127230 */ /* 0x000fc40000004100 */
[----:B------:R-:W-:Y:S01]  /*1b90*/  FFMA.FTZ R21, R16, R21, R23 ;  /* 0x0000001510157223 */ /* 0x000fe20000010017 */
[----:B------:R-:W-:Y:S02]  /*1ba0*/  HADD2.F32 R17, -RZ, R42.H1_H1 ;  /* 0x3000002aff117230 */ /* 0x000fe40000004100 */
[----:B------:R-:W-:Y:S01]  /*1bb0*/  FFMA.FTZ R25, R14, R25, R13 ;  /* 0x000000190e197223 */ /* 0x000fe2000001000d */
[----:B------:R-:W-:Y:S01]  /*1bc0*/  HADD2.F32 R12, -RZ, R15.H0_H0 ;  /* 0x2000000fff0c7230 */ /* 0x000fe20000004100 */
[----:B------:R-:W-:Y:S01]  /*1bd0*/  SHF.L.U32 R23, R9, 0x2, RZ ;  /* 0x0000000209177819 */ /* 0x000fe200000006ff */
[----:B------:R-:W-:Y:S02]  /*1be0*/  HADD2.F32 R13, -RZ, R19.H0_H0 ;  /* 0x20000013ff0d7230 */ /* 0x000fe40000004100 */
[----:B------:R-:W-:Y:S01]  /*1bf0*/  FFMA.FTZ R18, R18, R17, R21 ;  /* 0x0000001112127223 */ /* 0x000fe20000010015 */
[----:B------:R-:W-:Y:S02]  /*1c00*/  HADD2.F32 R14, -RZ, R43.H0_H0 ;  /* 0x2000002bff0e7230 */ /* 0x000fe40000004100 */
[----:B------:R-:W-:Y:S01]  /*1c10*/  FFMA.FTZ R12, R12, R29, R25 ;  /* 0x0000001d0c0c7223 */ /* 0x000fe20000010019 */
[----:B------:R-:W-:-:S02]  /*1c20*/  HADD2.F32 R15, -RZ, R15.H1_H1 ;  /* 0x3000000fff0f7230 */ /* 0x000fc40000004100 */
[----:B------:R-:W-:Y:S02]  /*1c30*/  HADD2.F32 R19, -RZ, R19.H1_H1 ;  /* 0x30000013ff137230 */ /* 0x000fe40000004100 */
[----:B------:R-:W-:Y:S01]  /*1c40*/  FFMA.FTZ R14, R13, R14, R18 ;  /* 0x0000000e0d0e7223 */ /* 0x000fe20000010012 */
[----:B------:R-:W-:Y:S02]  /*1c50*/  HADD2.F32 R16, -RZ, R43.H1_H1 ;  /* 0x3000002bff107230 */ /* 0x000fe40000004100 */
[----:B------:R-:W-:Y:S01]  /*1c60*/  FFMA.FTZ R15, R15, R26, R12 ;  /* 0x0000001a0f0f7223 */ /* 0x000fe2000001000c */
[----:B------:R-:W-:Y:S02]  /*1c70*/  IMAD R21, R5, 0xc0, RZ ;  /* 0x000000c005157824 */ /* 0x000fe400078e02ff */
[----:B------:R-:W-:Y:S02]  /*1c80*/  IMAD R22, R11, 0x3000, RZ ;  /* 0x000030000b167824 */ /* 0x000fe400078e02ff */
[----:B------:R-:W-:Y:S01]  /*1c90*/  FFMA.FTZ R16, R19, R16, R14 ;  /* 0x0000001013107223 */ /* 0x000fe2000001000e */
[----:B------:R-:W0:Y:S01]  /*1ca0*/  SHFL.BFLY PT, R12, R15, 0x4, 0x1f ;  /* 0x0c801f000f0c7f89 */ /* 0x000e2200000e0000 */
[----:B------:R-:W-:-:S02]  /*1cb0*/  SHF.R.S32.HI R24, RZ, 0x1f, R21 ;  /* 0x0000001fff187819 */ /* 0x000fc40000011415 */
[----:B------:R-:W-:Y:S01]  /*1cc0*/  SHF.R.S32.HI R25, RZ, 0x1f, R22 ;  /* 0x0000001fff197819 */ /* 0x000fe20000011416 */
[----:B------:R-:W1:Y:S01]  /*1cd0*/  SHFL.BFLY PT, R13, R16, 0x4, 0x1f ;  /* 0x0c801f00100d7f89 */ /* 0x000e6200000e0000 */
[----:B0-----:R-:W-:Y:S01]  /*1ce0*/  FADD.FTZ R14, R15, R12 ;  /* 0x0000000c0f0e7221 */ /* 0x001fe20000010000 */
[----:B------:R-:W-:Y:S01]  /*1cf0*/  SHF.R.S32.HI R15, RZ, 0x1f, R20 ;  /* 0x0000001fff0f7819 */ /* 0x000fe20000011414 */
[----:B-1----:R-:W-:-:S03]  /*1d00*/  FADD.FTZ R18, R16, R13 ;  /* 0x0000000d10127221 */ /* 0x002fc60000010000 */
[----:B------:R-:W0:Y:S01]  /*1d10*/  SHFL.BFLY PT, R17, R14, 0x2, 0x1f ;  /* 0x0c401f000e117f89 */ /* 0x000e2200000e0000 */
[----:B------:R-:W1:Y:S01]  /*1d20*/  LDC.64 R12, c[0x0][0x2d0] ;  /* 0x0000b400ff0c7b82 */ /* 0x000e620000000a00 */
[----:B------:R-:W-:Y:S02]  /*1d30*/  LEA.HI R15, R15, R20, RZ, 0x6 ;  /* 0x000000140f0f7211 */ /* 0x000fe400078f30ff */
[----:B------:R-:W2:Y:S02]  /*1d40*/  SHFL.BFLY PT, R19, R18, 0x2, 0x1f ;  /* 0x0c401f0012137f89 */ /* 0x000ea400000e0000 */
[----:B------:R-:W-:Y:S01]  /*1d50*/  LOP3.LUT R15, R15, 0xffffffc0, RZ, 0xc0, !PT ;  /* 0xffffffc00f0f7812 */ /* 0x000fe200078ec0ff */
[----:B0-----:R-:W-:Y:S01]  /*1d60*/  FADD.FTZ R17, R14, R17 ;  /* 0x000000110e117221 */ /* 0x001fe20000010000 */
[----:B------:R-:W-:Y:S01]  /*1d70*/  IADD3 R14, P0, P1, R21, R23, R22 ;  /* 0x00000017150e7210 */ /* 0x000fe2000791e016 */
[--C-:B------:R-:W-:Y:S01]  /*1d80*/  IMAD R21, R11, -0x40, R20.reuse ;  /* 0xffffffc00b157824 */ /* 0x100fe200078e0214 */
[----:B------:R-:W-:Y:S01]  /*1d90*/  SHF.R.S32.HI R23, RZ, 0x1f, R23 ;  /* 0x0000001fff177819 */ /* 0x000fe20000011417 */
[----:B--2---:R-:W-:Y:S01]  /*1da0*/  FADD.FTZ R19, R18, R19 ;  /* 0x0000001312137221 */ /* 0x004fe20000010000 */
[----:B------:R-:W0:Y:S01]  /*1db0*/  SHFL.BFLY PT, R16, R17, 0x1, 0x1f ;  /* 0x0c201f0011107f89 */ /* 0x000e2200000e0000 */
[----:B-1----:R-:W-:Y:S01]  /*1dc0*/  IMAD R22, R12, UR7, RZ ;  /* 0x000000070c167c24 */ /* 0x002fe2000f8e02ff */
[----:B------:R-:W-:-:S02]  /*1dd0*/  IADD3 R20, R21, R15, -R20 ;  /* 0x0000000f15147210 */ /* 0x000fc40007ffe814 */
[----:B------:R-:W1:Y:S01]  /*1de0*/  SHFL.BFLY PT, R18, R19, 0x1, 0x1f ;  /* 0x0c201f0013127f89 */ /* 0x000e6200000e0000 */
[----:B------:R-:W-:Y:S01]  /*1df0*/  IADD3.X R15, R24, R23, R25, P0, P1 ;  /* 0x00000017180f7210 */ /* 0x000fe200007e2419 */
[----:B------:R-:W-:Y:S01]  /*1e00*/  IMAD R21, R13, UR6, R22 ;  /* 0x000000060d157c24 */ /* 0x000fe2000f8e0216 */
[----:B------:R-:W-:Y:S02]  /*1e10*/  ISETP.NE.AND P1, PT, R8, RZ, PT ;  /* 0x000000ff0800720c */ /* 0x000fe40003f25270 */
[----:B------:R-:W-:Y:S01]  /*1e20*/  ISETP.GE.AND P0, PT, R9, R20, PT ;  /* 0x000000140900720c */ /* 0x000fe20003f06270 */
[----:B------:R-:W-:-:S03]  /*1e30*/  IMAD.WIDE.U32 R12, R12, UR6, R14 ;  /* 0x000000060c0c7c25 */ /* 0x000fc6000f8e000e */
[----:B------:R-:W-:Y:S02]  /*1e40*/  ISETP.GT.OR P0, PT, R9, 0x3f, P0 ;  /* 0x0000003f0900780c */ /* 0x000fe40000704670 */
[----:B------:R-:W-:Y:S01]  /*1e50*/  IADD3 R15, R13, R21, RZ ;  /* 0x000000150d0f7210 */ /* 0x000fe20007ffe0ff */
[----:B0-----:R-:W-:Y:S01]  /*1e60*/  FADD.FTZ R14, R17, R16 ;  /* 0x00000010110e7221 */ /* 0x001fe20000010000 */
[----:B-1----:R-:W-:-:S03]  /*1e70*/  FADD.FTZ R20, R19, R18 ;  /* 0x0000001213147221 */ /* 0x002fc60000010000 */
[----:B------:R-:W-:Y:S06]  /*1e80*/  @P1 BRA `(.L_x_87) ;  /* 0x00000000005c1947 */ /* 0x000fec0003800000 */
[----:B------:R-:W0:Y:S01]  /*1e90*/  LDC.64 R18, c[0x0][0x278] ;  /* 0x00009e00ff127b82 */ /* 0x000e220000000a00 */
[----:B------:R-:W-:Y:S01]  /*1ea0*/  SHF.R.S32.HI R17, RZ, 0x1f, R5 ;  /* 0x0000001fff117819 */ /* 0x000fe20000011405 */
[----:B------:R-:W-:Y:S01]  /*1eb0*/  ULDC.64 UR8, c[0x0][0x280] ;  /* 0x0000a00000087ab9 */ /* 0x000fe20000000a00 */
[----:B------:R-:W-:Y:S02]  /*1ec0*/  IADD3 R16, P1, R10, R5, RZ ;  /* 0x000000050a107210 */ /* 0x000fe40007f3e0ff */
[----:B------:R-:W-:Y:S02]  /*1ed0*/  ISETP.GE.AND P2, PT, R6, R7, PT ;  /* 0x000000070600720c */ /* 0x000fe40003f46270 */
[----:B------:R-:W-:Y:S01]  /*1ee0*/  LEA.HI.X.SX32 R17, R10, R17, 0x1, P1 ;  /* 0x000000110a117211 */ /* 0x000fe200008f0eff */
[C---:B0-----:R-:W-:Y:S02]  /*1ef0*/  IMAD R8, R18.reuse, UR7, RZ ;  /* 0x0000000712087c24 */ /* 0x041fe4000f8e02ff */
[----:B------:R-:W-:-:S04]  /*1f00*/  IMAD.WIDE.U32 R16, R18, UR6, R16 ;  /* 0x0000000612107c25 */ /* 0x000fc8000f8e0010 */
[----:B------:R-:W-:-:S05]  /*1f10*/  IMAD R19, R19, UR6, R8 ;  /* 0x0000000613137c24 */ /* 0x000fca000f8e0208 */
[----:B------:R-:W-:Y:S01]  /*1f20*/  IADD3 R17, R17, R19, RZ ;  /* 0x0000001311117210 */ /* 0x000fe20007ffe0ff */
[----:B------:R-:W-:Y:S02]  /*1f30*/  IMAD R19, R0, UR8, RZ ;  /* 0x0000000800137c24 */ /* 0x000fe4000f8e02ff */
[----:B------:R-:W-:-:S04]  /*1f40*/  IMAD.WIDE.U32 R16, R4, UR8, R16 ;  /* 0x0000000804107c25 */ /* 0x000fc8000f8e0010 */
[----:B------:R-:W-:Y:S01]  /*1f50*/  IMAD R19, R4, UR9, R19 ;  /* 0x0000000904137c24 */ /* 0x000fe2000f8e0213 */
[----:B------:R-:W-:Y:S01]  /*1f60*/  IADD3 R8, P1, R6, R16, RZ ;  /* 0x0000001006087210 */ /* 0x000fe20007f3e0ff */
[----:B------:R-:W-:-:S03]  /*1f70*/  ULDC.64 UR8, c[0x0][0x260] ;  /* 0x0000980000087ab9 */ /* 0x000fc60000000a00 */
[----:B------:R-:W-:Y:S02]  /*1f80*/  IADD3.X R17, R2, R17, R19, P1, !PT ;  /* 0x0000001102117210 */ /* 0x000fe40000ffe413 */
[----:B------:R-:W-:Y:S02]  /*1f90*/  LEA R16, P3, R8, UR8, 0x2 ;  /* 0x0000000808107c11 */ /* 0x000fe4000f8610ff */
[----:B------:R-:W-:Y:S02]  /*1fa0*/  ISETP.GE.AND P1, PT, R48, R7, PT ;  /* 0x000000073000720c */ /* 0x000fe40003f26270 */
[----:B------:R-:W-:Y:S02]  /*1fb0*/  LEA.HI.X R17, R8, UR9, R17, 0x2, P3 ;  /* 0x0000000908117c11 */ /* 0x000fe400098f1411 */
[----:B------:R-:W-:Y:S02]  /*1fc0*/  FSEL R7, R14, RZ, !P2 ;  /* 0x000000ff0e077208 */ /* 0x000fe40005000000 */
[----:B------:R-:W-:-:S03]  /*1fd0*/  FSEL R19, R20, RZ, !P1 ;  /* 0x000000ff14137208 */ /* 0x000fc60004800000 */
[----:B------:R0:W-:Y:S04]  /*1fe0*/  STG.E desc[UR4][R16.64], R7 ;  /* 0x0000000710007986 */ /* 0x0001e8000c101904 */
[----:B------:R0:W-:Y:S02]  /*1ff0*/  STG.E desc[UR4][R16.64+0x80], R19 ;  /* 0x0000801310007986 */ /* 0x0001e4000c101904 */
.L_x_87:
[----:B------:R-:W-:Y:S05]  /*2000*/  BSYNC B0 ;  /* 0x0000000000007941 */ /* 0x000fea0003800000 */
.L_x_86:
[----:B------:R-:W-:Y:S04]  /*2010*/  BSSY B0, `(.L_x_88) ;  /* 0x0000018000007945 */ /* 0x000fe80003800000 */
[----:B------:R-:W-:Y:S05]  /*2020*/  @P0 BRA `(.L_x_89) ;  /* 0x0000000000580947 */ /* 0x000fea0003800000 */
[----:B0-----:R-:W0:Y:S01]  /*2030*/  LDC.64 R16, c[0x0][0x2a8] ;  /* 0x0000aa00ff107b82 */ /* 0x001e220000000a00 */
[----:B------:R-:W-:Y:S01]  /*2040*/  IADD3 R6, P0, P1, R5, R10, R9 ;  /* 0x0000000a05067210 */ /* 0x000fe2000791e009 */
[----:B------:R-:W-:Y:S01]  /*2050*/  ULDC.64 UR8, c[0x0][0x2b0] ;  /* 0x0000ac0000087ab9 */ /* 0x000fe20000000a00 */
[----:B------:R-:W-:Y:S02]  /*2060*/  SHF.R.S32.HI R7, RZ, 0x1f, R5 ;  /* 0x0000001fff077819 */ /* 0x000fe40000011405 */
[----:B------:R-:W-:Y:S02]  /*2070*/  SHF.R.S32.HI R2, RZ, 0x1f, R10 ;  /* 0x0000001fff027819 */ /* 0x000fe4000001140a */
[----:B------:R-:W-:-:S04]  /*2080*/  SHF.R.S32.HI R5, RZ, 0x1f, R9 ;  /* 0x0000001fff057819 */ /* 0x000fc80000011409 */
[----:B------:R-:W-:Y:S02]  /*2090*/  IADD3.X R7, R7, R2, R5, P0, P1 ;  /* 0x0000000207077210 */ /* 0x000fe400007e2405 */
[----:B------:R-:W-:Y:S01]  /*20a0*/  FSETP.NEU.FTZ.AND P0, PT, R3, -INF , PT ;  /* 0xff8000000300780b */ /* 0x000fe20003f1d000 */
[C---:B0-----:R-:W-:Y:S02]  /*20b0*/  IMAD R2, R16.reuse, UR7, RZ ;  /* 0x0000000710027c24 */ /* 0x041fe4000f8e02ff */
[----:B------:R-:W-:-:S04]  /*20c0*/  IMAD.WIDE.U32 R6, R16, UR6, R6 ;  /* 0x0000000610067c25 */ /* 0x000fc8000f8e0006 */
[----:B------:R-:W-:Y:S02]  /*20d0*/  IMAD R5, R17, UR6, R2 ;  /* 0x0000000611057c24 */ /* 0x000fe4000f8e0202 */
[----:B------:R-:W-:-:S03]  /*20e0*/  IMAD R17, R0, UR8, RZ ;  /* 0x0000000800117c24 */ /* 0x000fc6000f8e02ff */
[----:B------:R-:W-:Y:S01]  /*20f0*/  IADD3 R7, R7, R5, RZ ;  /* 0x0000000507077210 */ /* 0x000fe20007ffe0ff */
[C---:B------:R-:W-:Y:S02]  /*2100*/  IMAD R17, R4.reuse, UR9, R17 ;  /* 0x0000000904117c24 */ /* 0x040fe4000f8e0211 */
[----:B------:R-:W-:Y:S01]  /*2110*/  FMUL.FTZ R5, R3, 1.4426950216293334961 ;  /* 0x3fb8aa3b03057820 */ /* 0x000fe20000410000 */
[----:B------:R-:W-:Y:S01]  /*2120*/  IMAD.WIDE.U32 R6, R4, UR8, R6 ;  /* 0x0000000804067c25 */ /* 0x000fe2000f8e0006 */
[----:B------:R-:W-:-:S03]  /*2130*/  ULDC.64 UR8, c[0x0][0x2a0] ;  /* 0x0000a80000087ab9 */ /* 0x000fc60000000a00 */
[----:B------:R-:W-:Y:S02]  /*2140*/  FSEL R5, R5, RZ, P0 ;  /* 0x000000ff05057208 */ /* 0x000fe40000000000 */
[----:B------:R-:W-:Y:S02]  /*2150*/  IADD3 R7, R7, R17, RZ ;  /* 0x0000001107077210 */ /* 0x000fe40007ffe0ff */
[----:B------:R-:W-:-:S04]  /*2160*/  LEA R2, P1, R6, UR8, 0x2 ;  /* 0x0000000806027c11 */ /* 0x000fc8000f8210ff */
[----:B------:R-:W-:-:S05]  /*2170*/  LEA.HI.X R3, R6, UR9, R7, 0x2, P1 ;  /* 0x0000000906037c11 */ /* 0x000fca00088f1407 */
[----:B------:R1:W-:Y:S04]  /*2180*/  STG.E desc[UR4][R2.64], R5 ;  /* 0x0000000502007986 */ /* 0x0003e8000c101904 */
.L_x_89:
[----:B------:R-:W-:Y:S05]  /*2190*/  BSYNC B0 ;  /* 0x0000000000007941 */ /* 0x000fea0003800000 */
.L_x_88:
[----:B------:R-:W-:Y:S01]  /*21a0*/  ULDC.64 UR10, c[0x0][0x2e8] ;  /* 0x0000ba00000a7ab9 */ /* 0x000fe20000000a00 */
[----:B------:R-:W-:Y:S01]  /*21b0*/  ULDC.64 UR8, c[0x0][0x2d8] ;  /* 0x0000b60000087ab9 */ /* 0x000fe20000000a00 */
[----:B------:R-:W-:Y:S01]  /*21c0*/  ISETP.NE.U32.AND P0, PT, RZ, UR10, PT ;  /* 0x0000000aff007c0c */ /* 0x000fe2000bf05070 */
[----:B-1----:R-:W-:Y:S01]  /*21d0*/  IMAD R3, R0, UR8, RZ ;  /* 0x0000000800037c24 */ /* 0x002fe2000f8e02ff */
[----:B------:R-:W-:Y:S02]  /*21e0*/  MOV R14, R12 ;  /* 0x0000000c000e7202 */ /* 0x000fe40000000f00 */
[----:B------:R-:W-:Y:S01]  /*21f0*/  ISETP.NE.AND.EX P0, PT, RZ, UR11, PT, P0 ;  /* 0x0000000bff007c0c */ /* 0x000fe2000bf05300 */
[C---:B------:R-:W-:Y:S02]  /*2200*/  IMAD R3, R4.reuse, UR9, R3 ;  /* 0x0000000904037c24 */ /* 0x040fe4000f8e0203 */
[----:B------:R-:W-:Y:S01]  /*2210*/  IMAD.WIDE.U32 R14, R4, UR8, R14 ;  /* 0x00000008040e7c25 */ /* 0x000fe2000f8e000e */
[----:B------:R-:W-:Y:S01]  /*2220*/  ISETP.NE.OR P0, PT, R9, RZ, !P0 ;  /* 0x000000ff0900720c */ /* 0x000fe20004705670 */
[----:B------:R-:W-:-:S02]  /*2230*/  ULDC.64 UR8, c[0x0][0x2b8] ;  /* 0x0000ae0000087ab9 */ /* 0x000fc40000000a00 */
[----:B------:R-:W-:Y:S02]  /*2240*/  LEA R2, P1, R14, UR8, 0x2 ;  /* 0x000000080e027c11 */ /* 0x000fe4000f8210ff */
[----:B------:R-:W-:-:S04]  /*2250*/  IADD3 R3, R15, R3, RZ ;  /* 0x000000030f037210 */ /* 0x000fc80007ffe0ff */
[----:B------:R-:W-:-:S05]  /*2260*/  LEA.HI.X R3, R14, UR9, R3, 0x2, P1 ;  /* 0x000000090e037c11 */ /* 0x000fca00088f1403 */
        /* <DEDUP_REMOVED lines=13> */
[----:B------:R-:W2:Y:S08]  /*2340*/  LDC R0, c[0x0][0x2e0] ;  /* 0x0000b800ff007b82 */ /* 0x000eb00000000800 */
[----:B------:R-:W3:Y:S08]  /*2350*/  LDC R4, c[0x0][0x220] ;  /* 0x00008800ff047b82 */ /* 0x000ef00000000800 */
[----:B-1----:R-:W1:Y:S01]  /*2360*/  LDC.64 R2, c[0x0][0x2e8] ;  /* 0x0000ba00ff027b82 */ /* 0x002e620000000a00 */
[----:B--2---:R-:W-:-:S04]  /*2370*/  IMAD R11, R11, R0, R44 ;  /* 0x000000000b0b7224 */ /* 0x004fc800078e022c */
[----:B---3--:R-:W-:-:S04]  /*2380*/  IMAD R11, R11, R4, UR6 ;  /* 0x000000060b0b7e24 */ /* 0x008fc8000f8e0204 */
[----:B-1----:R-:W-:-:S05]  /*2390*/  IMAD.WIDE R2, R11, 0x4, R2 ;  /* 0x000000040b027825 */ /* 0x002fca00078e0202 */
[----:B------:R-:W-:Y:S01]  /*23a0*/  STG.E desc[UR4][R2.64], RZ ;  /* 0x000000ff02007986 */ /* 0x000fe2000c101904 */
[----:B------:R-:W-:Y:S05]  /*23b0*/  EXIT ;  /* 0x000000000000794d */ /* 0x000fea0003800000 */
.L_x_90:
        /* <DEDUP_REMOVED lines=12> */
.L_x_142:


//--------------------- .nv.shared._ZN7cutlass13device_kernelIN5flash19enable_sm80_to_sm89INS1_16FlashAttnBwdSm80INS1_25CollectiveMainloopBwdSm80ILi1ELi1EN4cute5tupleIJNS5_1CILi64EEES8_NS7_ILi192EEEEEENS_6half_tEfNS_4arch4Sm80ELb0ELb0ELb0ELb0ELb0ELb0ELb0ELb0ELi2ELi2ELi2ELi2ELb1EEENS1_21CollectiveEpilogueBwdISA_SB_SD_Li256ELb0ELb0ELi4EEENS1_19SingleTileSchedulerILb0ELb0ELb0ELi64EEEEEEEEEvNT_6ParamsE --------------------------
	.section	.nv.shared._ZN7cutlass13device_kernelIN5flash19enable_sm80_to_sm89INS1_16FlashAttnBwdSm80INS1_25CollectiveMainloopBwdSm80ILi1ELi1EN4cute5tupleIJNS5_1CILi64EEES8_NS7_ILi192EEEEEENS_6half_tEfNS_4arch4Sm80ELb0ELb0ELb0ELb0ELb0ELb0ELb0ELb0ELi2ELi2ELi2ELi2ELb1EEENS1_21CollectiveEpilogueBwdISA_SB_SD_Li256ELb0ELb0ELi4EEENS1_19SingleTileSchedulerILb0ELb0ELb0ELi64EEEEEEEEEvNT_6ParamsE,"aw",@nobits
	.sectionflags	@""
	.align	16
	.zero		1024


//--------------------- .nv.shared.reserved.0     --------------------------
	.section	.nv.shared.reserved.0,"aw",@nobits
	.weak		__nv_reservedSMEM_offset_0_alias
	.size		__nv_reservedSMEM_offset_0_alias, 0, 0
	.other		__nv_reservedSMEM_offset_0_alias,@"STO_CUDA_RESERVED_SHARED STV_DEFAULT"
__nv_reservedSMEM_offset_0_alias:
	.zero		0


//--------------------- .nv.global                --------------------------
	.section	.nv.global,"aw",@nobits
.nv.global:
	.type		_ZN66_INTERNAL_63749ae7_30_flash_bwd_hdim192_fp16_sm80_cu_ef95aea4_28184cute1_E,@object
	.size		_ZN66_INTERNAL_63749ae7_30_flash_bwd_hdim192_fp16_sm80_cu_ef95aea4_28184cute1_E,(_ZN66_INTERNAL_63749ae7_30_flash_bwd_hdim192_fp16_sm80_cu_ef95aea4_28184cuda3std3__45__cpo6cbeginE - _ZN66_INTERNAL_63749ae7_30_flash_bwd_hdim192_fp16_sm80_cu_ef95aea4_28184cute1_E)
_ZN66_INTERNAL_63749ae7_30_flash_bwd_hdim192_fp16_sm80_cu_ef95aea4_28184cute1_E:
	.zero		1
	.type		_ZN66_INTERNAL_63749ae7_30_flash_bwd_hdim192_fp16_sm80_cu_ef95aea4_28184cuda3std3__45__cpo6cbeginE,@object
	.size		_ZN66_INTERNAL_63749ae7_30_flash_bwd_hdim192_fp16_sm80_cu_ef95aea4_28184cuda3std3__45__cpo6cbeginE,(_ZN66_INTERNAL_63749ae7_30_flash_bwd_hdim192_fp16_sm80_cu_ef95aea4_28184cuda3std3__48in_placeE - _ZN66_INTERNAL_63749ae7_30_flash_bwd_hdim192_fp16_sm80_cu_ef95aea4_28184cuda3std3__45__cpo6cbeginE)
_ZN66_INTERNAL_63749ae7_30_flash_bwd_hdim192_fp16_sm80_cu_ef95aea4_28184cuda3std3__45__cpo6cbeginE:
	.zero		1
	.type		_ZN66_INTERNAL_63749ae7_30_flash_bwd_hdim192_fp16_sm80_cu_ef95aea4_28184cuda3std3__48in_placeE,@object
	.size		_ZN66_INTERNAL_63749ae7_30_flash_bwd_hdim192_fp16_sm80_cu_ef95aea4_28184cuda3std3__48in_placeE,(_ZN66_INTERNAL_63749ae7_30_flash_bwd_hdim192_fp16_sm80_cu_ef95aea4_28184cuda3std6ranges3__45__cpo9iter_moveE - _ZN66_INTERNAL_63749ae7_30_flash_bwd_hdim192_fp16_sm80_cu_ef95aea4_28184cuda3std3__48in_placeE)
_ZN66_INTERNAL_63749ae7_30_flash_bwd_hdim192_fp16_sm80_cu_ef95aea4_28184cuda3std3__48in_placeE:
	.zero		1
	.type		_ZN66_INTERNAL_63749ae7_30_flash_bwd_hdim192_fp16_sm80_cu_ef95aea4_28184cuda3std6ranges3__45__cpo9iter_moveE,@object
	.size		_ZN66_INTERNAL_63749ae7_30_flash_bwd_hdim192_fp16_sm80_cu_ef95aea4_28184cuda3std6ranges3__45__cpo9iter_moveE,(_ZN66_INTERNAL_63749ae7_30_flash_bwd_hdim192_fp16_sm80_cu_ef95aea4_28184cuda3std3__45__cpo5beginE - _ZN66_INTERNAL_63749ae7_30_flash_bwd_hdim192_fp16_sm80_cu_ef95aea4_28184cuda3std6ranges3__45__cpo9iter_moveE)
_ZN66_INTERNAL_63749ae7_30_flash_bwd_hdim192_fp16_sm80_cu_ef95aea4_28184cuda3std6ranges3__45__cpo9iter_moveE:
	.zero		1
	.type		_ZN66_INTERNAL_63749ae7_30_flash_bwd_hdim192_fp16_sm80_cu_ef95aea4_28184cuda3std3__45__cpo5beginE,@object
	.size		_ZN66_INTERNAL_63749ae7_30_flash_bwd_hdim192_fp16_sm80_cu_ef95aea4_28184cuda3std3__45__cpo5beginE,(_ZN66_INTERNAL_63749ae7_30_flash_bwd_hdim192_fp16_sm80_cu_ef95aea4_28184cuda3std3__468_GLOBAL__N__63749ae7_30_flash_bwd_hdim192_fp16_sm80_cu_ef95aea4_28186ignoreE - _ZN66_INTERNAL_63749ae7_30_flash_bwd_hdim192_fp16_sm80_cu_ef95aea4_28184cuda3std3__45__cpo5beginE)
_ZN66_INTERNAL_63749ae7_30_flash_bwd_hdim192_fp16_sm80_cu_ef95aea4_28184cuda3std3__45__cpo5beginE:
	.zero		1
	.type		_ZN66_INTERNAL_63749ae7_30_flash_bwd_hdim192_fp16_sm80_cu_ef95aea4_28184cuda3std3__468_GLOBAL__N__63749ae7_30_flash_bwd_hdim192_fp16_sm80_cu_ef95aea4_28186ignoreE,@object
	.size		_ZN66_INTERNAL_63749ae7_30_flash_bwd_hdim192_fp16_sm80_cu_ef95aea4_28184cuda3std3__468_GLOBAL__N__63749ae7_30_flash_bwd_hdim192_fp16_sm80_cu_ef95aea4_28186ignoreE,(_ZN66_INTERNAL_63749ae7_30_flash_bwd_hdim192_fp16_sm80_cu_ef95aea4_28184cute7productE - _ZN66_INTERNAL_63749ae7_30_flash_bwd_hdim192_fp16_sm80_cu_ef95aea4_28184cuda3std3__468_GLOBAL__N__63749ae7_30_flash_bwd_hdim192_fp16_sm80_cu_ef95aea4_28186ignoreE)
_ZN66_INTERNAL_63749ae7_30_flash_bwd_hdim192_fp16_sm80_cu_ef95aea4_28184cuda3std3__468_GLOBAL__N__63749ae7_30_flash_bwd_hdim192_fp16_sm80_cu_ef95aea4_28186ignoreE:
	.zero		1
	.type		_ZN66_INTERNAL_63749ae7_30_flash_bwd_hdim192_fp16_sm80_cu_ef95aea4_28184cute7productE,@object
	.size		_ZN66_INTERNAL_63749ae7_30_flash_bwd_hdim192_fp16_sm80_cu_ef95aea4_28184cute7productE,(_ZN66_INTERNAL_63749ae7_30_flash_bwd_hdim192_fp16_sm80_cu_ef95aea4_28184cuda3std3__45__cpo3endE - _ZN66_INTERNAL_63749ae7_30_flash_bwd_hdim192_fp16_sm80_cu_ef95aea4_28184cute7productE)
_ZN66_INTERNAL_63749ae7_30_flash_bwd_hdim192_fp16_sm80_cu_ef95aea4_28184cute7productE:
	.zero		1
	.type		_ZN66_INTERNAL_63749ae7_30_flash_bwd_hdim192_fp16_sm80_cu_ef95aea4_28184cuda3std3__45__cpo3endE,@object
	.size		_ZN66_INTERNAL_63749ae7_30_flash_bwd_hdim192_fp16_sm80_cu_ef95aea4_28184cuda3std3__45__cpo3endE,(_ZN66_INTERNAL_63749ae7_30_flash_bwd_hdim192_fp16_sm80_cu_ef95aea4_28184cuda3std3__419piecewise_constructE - _ZN66_INTERNAL_63749ae7_30_flash_bwd_hdim192_fp16_sm80_cu_ef95aea4_28184cuda3std3__45__cpo3endE)
_ZN66_INTERNAL_63749ae7_30_flash_bwd_hdim192_fp16_sm80_cu_ef95aea4_28184cuda3std3__45__cpo3endE:
	.zero		1
	.type		_ZN66_INTERNAL_63749ae7_30_flash_bwd_hdim192_fp16_sm80_cu_ef95aea4_28184cuda3std3__419piecewise_constructE,@object
	.size		_ZN66_INTERNAL_63749ae7_30_flash_bwd_hdim192_fp16_sm80_cu_ef95aea4_28184cuda3std3__419piecewise_constructE,(_ZN66_INTERNAL_63749ae7_30_flash_bwd_hdim192_fp16_sm80_cu_ef95aea4_28184cuda3std3__45__cpo4cendE - _ZN66_INTERNAL_63749ae7_30_flash_bwd_hdim192_fp16_sm80_cu_ef95aea4_28184cuda3std3__419piecewise_constructE)
_ZN66_INTERNAL_63749ae7_30_flash_bwd_hdim192_fp16_sm80_cu_ef95aea4_28184cuda3std3__419piecewise_constructE:
	.zero		1
	.type		_ZN66_INTERNAL_63749ae7_30_flash_bwd_hdim192_fp16_sm80_cu_ef95aea4_28184cuda3std3__45__cpo4cendE,@object
	.size		_ZN66_INTERNAL_63749ae7_30_flash_bwd_hdim192_fp16_sm80_cu_ef95aea4_28184cuda3std3__45__cpo4cendE,(_ZN66_INTERNAL_63749ae7_30_flash_bwd_hdim192_fp16_sm80_cu_ef95aea4_28184cuda3std6ranges3__45__cpo4swapE - _ZN66_INTERNAL_63749ae7_30_flash_bwd_hdim192_fp16_sm80_cu_ef95aea4_28184cuda3std3__45__cpo4cendE)
_ZN66_INTERNAL_63749ae7_30_flash_bwd_hdim192_fp16_sm80_cu_ef95aea4_28184cuda3std3__45__cpo4cendE:
	.zero		1
	.type		_ZN66_INTERNAL_63749ae7_30_flash_bwd_hdim192_fp16_sm80_cu_ef95aea4_28184cuda3std6ranges3__45__cpo4swapE,@object
	.size		_ZN66_INTERNAL_63749ae7_30_flash_bwd_hdim192_fp16_sm80_cu_ef95aea4_28184cuda3std6ranges3__45__cpo4swapE,(.L_7 - _ZN66_INTERNAL_63749ae7_30_flash_bwd_hdim192_fp16_sm80_cu_ef95aea4_28184cuda3std6ranges3__45__cpo4swapE)
_ZN66_INTERNAL_63749ae7_30_flash_bwd_hdim192_fp16_sm80_cu_ef95aea4_28184cuda3std6ranges3__45__cpo4swapE:
	.zero		1
.L_7:


//--------------------- .nv.shared._ZN7cutlass13device_kernelIN5flash19enable_sm80_to_sm89INS1_16FlashAttnBwdSm80INS1_25CollectiveMainloopBwdSm80ILi1ELi1EN4cute5tupleIJNS5_1CILi64EEES8_NS7_ILi192EEEEEENS_6half_tEfNS_4arch4Sm80ELb0ELb0ELb0ELb0ELb1ELb0ELb0ELb0ELi2ELi2ELi2ELi2ELb1EEENS1_21CollectiveEpilogueBwdISA_SB_SD_Li256ELb0ELb0ELi4EEENS1_19SingleTileSchedulerILb0ELb0ELb0ELi64EEEEEEEEEvNT_6ParamsE --------------------------
	.section	.nv.shared._ZN7cutlass13device_kernelIN5flash19enable_sm80_to_sm89INS1_16FlashAttnBwdSm80INS1_25CollectiveMainloopBwdSm80ILi1ELi1EN4cute5tupleIJNS5_1CILi64EEES8_NS7_ILi192EEEEEENS_6half_tEfNS_4arch4Sm80ELb0ELb0ELb0ELb0ELb1ELb0ELb0ELb0ELi2ELi2ELi2ELi2ELb1EEENS1_21CollectiveEpilogueBwdISA_SB_SD_Li256ELb0ELb0ELi4EEENS1_19SingleTileSchedulerILb0ELb0ELb0ELi64EEEEEEEEEvNT_6ParamsE,"aw",@nobits
	.sectionflags	@""
	.align	16
	.zero		1024


//--------------------- .nv.shared._ZN7cutlass13device_kernelIN5flash19enable_sm80_to_sm89INS1_16FlashAttnBwdSm80INS1_25CollectiveMainloopBwdSm80ILi1ELi1EN4cute5tupleIJNS5_1CILi64EEES8_NS7_ILi192EEEEEENS_6half_tEfNS_4arch4Sm80ELb0ELb0ELb0ELb0ELb0ELb0ELb0ELb0ELi2ELi2ELi2ELi2ELb1EEENS1_24CollectiveEpilogueBwdGQAISA_fSD_Li256ELb0ELb0EEENS1_19SingleTileSchedulerILb0ELb0ELb0ELi64EEEEEEEEEvNT_6ParamsE --------------------------
	.section	.nv.shared._ZN7cutlass13device_kernelIN5flash19enable_sm80_to_sm89INS1_16FlashAttnBwdSm80INS1_25CollectiveMainloopBwdSm80ILi1ELi1EN4cute5tupleIJNS5_1CILi64EEES8_NS7_ILi192EEEEEENS_6half_tEfNS_4arch4Sm80ELb0ELb0ELb0ELb0ELb0ELb0ELb0ELb0ELi2ELi2ELi2ELi2ELb1EEENS1_24CollectiveEpilogueBwdGQAISA_fSD_Li256ELb0ELb0EEENS1_19SingleTileSchedulerILb0ELb0ELb0ELi64EEEEEEEEEvNT_6ParamsE,"aw",@nobits
	.sectionflags	@""
	.align	16
	.zero		1024


//--------------------- .nv.shared._ZN7cutlass13device_kernelIN5flash19enable_sm80_to_sm89INS1_16FlashAttnBwdSm80INS1_25CollectiveMainloopBwdSm80ILi1ELi1EN4cute5tupleIJNS5_1CILi64EEES8_NS7_ILi192EEEEEENS_6half_tEfNS_4arch4Sm80ELb0ELb0ELb0ELb0ELb1ELb0ELb0ELb0ELi2ELi2ELi2ELi2ELb1EEENS1_24CollectiveEpilogueBwdGQAISA_fSD_Li256ELb0ELb1EEENS1_19SingleTileSchedulerILb0ELb0ELb0ELi64EEEEEEEEEvNT_6ParamsE --------------------------
	.section	.nv.shared._ZN7cutlass13device_kernelIN5flash19enable_sm80_to_sm89INS1_16FlashAttnBwdSm80INS1_25CollectiveMainloopBwdSm80ILi1ELi1EN4cute5tupleIJNS5_1CILi64EEES8_NS7_ILi192EEEEEENS_6half_tEfNS_4arch4Sm80ELb0ELb0ELb0ELb0ELb1ELb0ELb0ELb0ELi2ELi2ELi2ELi2ELb1EEENS1_24CollectiveEpilogueBwdGQAISA_fSD_Li256ELb0ELb1EEENS1_19SingleTileSchedulerILb0ELb0ELb0ELi64EEEEEEEEEvNT_6ParamsE,"aw",@nobits
	.sectionflags	@""
	.align	16
	.zero		1024


//--------------------- .nv.shared._ZN7cutlass13device_kernelIN5flash19enable_sm80_to_sm89INS1_16FlashAttnBwdSm80INS1_25CollectiveMainloopBwdSm80ILi1ELi1EN4cute5tupleIJNS5_1CILi64EEES8_NS7_ILi192EEEEEENS_6half_tEfNS_4arch4Sm80ELb0ELb0ELb0ELb1ELb0ELb0ELb0ELb0ELi2ELi2ELi2ELi2ELb1EEENS1_21CollectiveEpilogueBwdISA_SB_SD_Li256ELb1ELb0ELi4EEENS1_19SingleTileSchedulerILb1ELb0ELb0ELi64EEEEEEEEEvNT_6ParamsE --------------------------
	.section	.nv.shared._ZN7cutlass13device_kernelIN5flash19enable_sm80_to_sm89INS1_16FlashAttnBwdSm80INS1_25CollectiveMainloopBwdSm80ILi1ELi1EN4cute5tupleIJNS5_1CILi64EEES8_NS7_ILi192EEEEEENS_6half_tEfNS_4arch4Sm80ELb0ELb0ELb0ELb1ELb0ELb0ELb0ELb0ELi2ELi2ELi2ELi2ELb1EEENS1_21CollectiveEpilogueBwdISA_SB_SD_Li256ELb1ELb0ELi4EEENS1_19SingleTileSchedulerILb1ELb0ELb0ELi64EEEEEEEEEvNT_6ParamsE,"aw",@nobits
	.sectionflags	@""
	.align	16
	.zero		1024


//--------------------- .nv.shared._ZN7cutlass13device_kernelIN5flash19enable_sm80_to_sm89INS1_16FlashAttnBwdSm80INS1_25CollectiveMainloopBwdSm80ILi1ELi1EN4cute5tupleIJNS5_1CILi64EEES8_NS7_ILi192EEEEEENS_6half_tEfNS_4arch4Sm80ELb0ELb0ELb0ELb1ELb1ELb0ELb0ELb0ELi2ELi2ELi2ELi2ELb1EEENS1_21CollectiveEpilogueBwdISA_SB_SD_Li256ELb1ELb0ELi4EEENS1_19SingleTileSchedulerILb1ELb0ELb0ELi64EEEEEEEEEvNT_6ParamsE --------------------------
	.section	.nv.shared._ZN7cutlass13device_kernelIN5flash19enable_sm80_to_sm89INS1_16FlashAttnBwdSm80INS1_25CollectiveMainloopBwdSm80ILi1ELi1EN4cute5tupleIJNS5_1CILi64EEES8_NS7_ILi192EEEEEENS_6half_tEfNS_4arch4Sm80ELb0ELb0ELb0ELb1ELb1ELb0ELb0ELb0ELi2ELi2ELi2ELi2ELb1EEENS1_21CollectiveEpilogueBwdISA_SB_SD_Li256ELb1ELb0ELi4EEENS1_19SingleTileSchedulerILb1ELb0ELb0ELi64EEEEEEEEEvNT_6ParamsE,"aw",@nobits
	.sectionflags	@""
	.align	16
	.zero		1024


//--------------------- .nv.shared._ZN7cutlass13device_kernelIN5flash19enable_sm80_to_sm89INS1_16FlashAttnBwdSm80INS1_25CollectiveMainloopBwdSm80ILi1ELi1EN4cute5tupleIJNS5_1CILi64EEES8_NS7_ILi192EEEEEENS_6half_tEfNS_4arch4Sm80ELb0ELb0ELb0ELb1ELb0ELb0ELb0ELb0ELi2ELi2ELi2ELi2ELb1EEENS1_24CollectiveEpilogueBwdGQAISA_fSD_Li256ELb1ELb0EEENS1_19SingleTileSchedulerILb1ELb0ELb0ELi64EEEEEEEEEvNT_6ParamsE --------------------------
	.section	.nv.shared._ZN7cutlass13device_kernelIN5flash19enable_sm80_to_sm89INS1_16FlashAttnBwdSm80INS1_25CollectiveMainloopBwdSm80ILi1ELi1EN4cute5tupleIJNS5_1CILi64EEES8_NS7_ILi192EEEEEENS_6half_tEfNS_4arch4Sm80ELb0ELb0ELb0ELb1ELb0ELb0ELb0ELb0ELi2ELi2ELi2ELi2ELb1EEENS1_24CollectiveEpilogueBwdGQAISA_fSD_Li256ELb1ELb0EEENS1_19SingleTileSchedulerILb1ELb0ELb0ELi64EEEEEEEEEvNT_6ParamsE,"aw",@nobits
	.sectionflags	@""
	.align	16
	.zero		1024


//--------------------- .nv.shared._ZN7cutlass13device_kernelIN5flash19enable_sm80_to_sm89INS1_16FlashAttnBwdSm80INS1_25CollectiveMainloopBwdSm80ILi1ELi1EN4cute5tupleIJNS5_1CILi64EEES8_NS7_ILi192EEEEEENS_6half_tEfNS_4arch4Sm80ELb0ELb0ELb0ELb1ELb1ELb0ELb0ELb0ELi2ELi2ELi2ELi2ELb1EEENS1_24CollectiveEpilogueBwdGQAISA_fSD_Li256ELb1ELb1EEENS1_19SingleTileSchedulerILb1ELb0ELb0ELi64EEEEEEEEEvNT_6ParamsE --------------------------
	.section	.nv.shared._ZN7cutlass13device_kernelIN5flash19enable_sm80_to_sm89INS1_16FlashAttnBwdSm80INS1_25CollectiveMainloopBwdSm80ILi1ELi1EN4cute5tupleIJNS5_1CILi64EEES8_NS7_ILi192EEEEEENS_6half_tEfNS_4arch4Sm80ELb0ELb0ELb0ELb1ELb1ELb0ELb0ELb0ELi2ELi2ELi2ELi2ELb1EEENS1_24CollectiveEpilogueBwdGQAISA_fSD_Li256ELb1ELb1EEENS1_19SingleTileSchedulerILb1ELb0ELb0ELi64EEEEEEEEEvNT_6ParamsE,"aw",@nobits
	.sectionflags	@""
	.align	16
	.zero		1024


//--------------------- .nv.shared._ZN7cutlass13device_kernelIN5flash19enable_sm80_to_sm89INS1_16FlashAttnBwdSm80INS1_25CollectiveMainloopBwdSm80ILi1ELi1EN4cute5tupleIJNS5_1CILi64EEES8_NS7_ILi192EEEEEENS_6half_tEfNS_4arch4Sm80ELb0ELb1ELb0ELb0ELb0ELb0ELb0ELb0ELi2ELi2ELi2ELi2ELb1EEENS1_21CollectiveEpilogueBwdISA_SB_SD_Li256ELb0ELb0ELi4EEENS1_19SingleTileSchedulerILb0ELb0ELb0ELi64EEEEEEEEEvNT_6ParamsE --------------------------
	.section	.nv.shared._ZN7cutlass13device_kernelIN5flash19enable_sm80_to_sm89INS1_16FlashAttnBwdSm80INS1_25CollectiveMainloopBwdSm80ILi1ELi1EN4cute5tupleIJNS5_1CILi64EEES8_NS7_ILi192EEEEEENS_6half_tEfNS_4arch4Sm80ELb0ELb1ELb0ELb0ELb0ELb0ELb0ELb0ELi2ELi2ELi2ELi2ELb1EEENS1_21CollectiveEpilogueBwdISA_SB_SD_Li256ELb0ELb0ELi4EEENS1_19SingleTileSchedulerILb0ELb0ELb0ELi64EEEEEEEEEvNT_6ParamsE,"aw",@nobits
	.sectionflags	@""
	.align	16
	.zero		1024


//--------------------- .nv.shared._ZN7cutlass13device_kernelIN5flash19enable_sm80_to_sm89INS1_16FlashAttnBwdSm80INS1_25CollectiveMainloopBwdSm80ILi1ELi1EN4cute5tupleIJNS5_1CILi64EEES8_NS7_ILi192EEEEEENS_6half_tEfNS_4arch4Sm80ELb0ELb1ELb0ELb0ELb1ELb0ELb0ELb0ELi2ELi2ELi2ELi2ELb1EEENS1_21CollectiveEpilogueBwdISA_SB_SD_Li256ELb0ELb0ELi4EEENS1_19SingleTileSchedulerILb0ELb0ELb0ELi64EEEEEEEEEvNT_6ParamsE --------------------------
	.section	.nv.shared._ZN7cutlass13device_kernelIN5flash19enable_sm80_to_sm89INS1_16FlashAttnBwdSm80INS1_25CollectiveMainloopBwdSm80ILi1ELi1EN4cute5tupleIJNS5_1CILi64EEES8_NS7_ILi192EEEEEENS_6half_tEfNS_4arch4Sm80ELb0ELb1ELb0ELb0ELb1ELb0ELb0ELb0ELi2ELi2ELi2ELi2ELb1EEENS1_21CollectiveEpilogueBwdISA_SB_SD_Li256ELb0ELb0ELi4EEENS1_19SingleTileSchedulerILb0ELb0ELb0ELi64EEEEEEEEEvNT_6ParamsE,"aw",@nobits
	.sectionflags	@""
	.align	16
	.zero		1024


//--------------------- .nv.shared._ZN7cutlass13device_kernelIN5flash19enable_sm80_to_sm89INS1_16FlashAttnBwdSm80INS1_25CollectiveMainloopBwdSm80ILi1ELi1EN4cute5tupleIJNS5_1CILi64EEES8_NS7_ILi192EEEEEENS_6half_tEfNS_4arch4Sm80ELb0ELb1ELb0ELb0ELb0ELb0ELb0ELb0ELi2ELi2ELi2ELi2ELb1EEENS1_24CollectiveEpilogueBwdGQAISA_fSD_Li256ELb0ELb0EEENS1_19SingleTileSchedulerILb0ELb0ELb0ELi64EEEEEEEEEvNT_6ParamsE --------------------------
	.section	.nv.shared._ZN7cutlass13device_kernelIN5flash19enable_sm80_to_sm89INS1_16FlashAttnBwdSm80INS1_25CollectiveMainloopBwdSm80ILi1ELi1EN4cute5tupleIJNS5_1CILi64EEES8_NS7_ILi192EEEEEENS_6half_tEfNS_4arch4Sm80ELb0ELb1ELb0ELb0ELb0ELb0ELb0ELb0ELi2ELi2ELi2ELi2ELb1EEENS1_24CollectiveEpilogueBwdGQAISA_fSD_Li256ELb0ELb0EEENS1_19SingleTileSchedulerILb0ELb0ELb0ELi64EEEEEEEEEvNT_6ParamsE,"aw",@nobits
	.sectionflags	@""
	.align	16
	.zero		1024


//--------------------- .nv.shared._ZN7cutlass13device_kernelIN5flash19enable_sm80_to_sm89INS1_16FlashAttnBwdSm80INS1_25CollectiveMainloopBwdSm80ILi1ELi1EN4cute5tupleIJNS5_1CILi64EEES8_NS7_ILi192EEEEEENS_6half_tEfNS_4arch4Sm80ELb0ELb1ELb0ELb0ELb1ELb0ELb0ELb0ELi2ELi2ELi2ELi2ELb1EEENS1_24CollectiveEpilogueBwdGQAISA_fSD_Li256ELb0ELb1EEENS1_19SingleTileSchedulerILb0ELb0ELb0ELi64EEEEEEEEEvNT_6ParamsE --------------------------
	.section	.nv.shared._ZN7cutlass13device_kernelIN5flash19enable_sm80_to_sm89INS1_16FlashAttnBwdSm80INS1_25CollectiveMainloopBwdSm80ILi1ELi1EN4cute5tupleIJNS5_1CILi64EEES8_NS7_ILi192EEEEEENS_6half_tEfNS_4arch4Sm80ELb0ELb1ELb0ELb0ELb1ELb0ELb0ELb0ELi2ELi2ELi2ELi2ELb1EEENS1_24CollectiveEpilogueBwdGQAISA_fSD_Li256ELb0ELb1EEENS1_19SingleTileSchedulerILb0ELb0ELb0ELi64EEEEEEEEEvNT_6ParamsE,"aw",@nobits
	.sectionflags	@""
	.align	16
	.zero		1024


//--------------------- .nv.shared._ZN7cutlass13device_kernelIN5flash19enable_sm80_to_sm89INS1_16FlashAttnBwdSm80INS1_25CollectiveMainloopBwdSm80ILi1ELi1EN4cute5tupleIJNS5_1CILi64EEES8_NS7_ILi192EEEEEENS_6half_tEfNS_4arch4Sm80ELb0ELb1ELb0ELb1ELb0ELb0ELb0ELb0ELi2ELi2ELi2ELi2ELb1EEENS1_21CollectiveEpilogueBwdISA_SB_SD_Li256ELb1ELb0ELi4EEENS1_19SingleTileSchedulerILb1ELb0ELb0ELi64EEEEEEEEEvNT_6ParamsE --------------------------
	.section	.nv.shared._ZN7cutlass13device_kernelIN5flash19enable_sm80_to_sm89INS1_16FlashAttnBwdSm80INS1_25CollectiveMainloopBwdSm80ILi1ELi1EN4cute5tupleIJNS5_1CILi64EEES8_NS7_ILi192EEEEEENS_6half_tEfNS_4arch4Sm80ELb0ELb1ELb0ELb1ELb0ELb0ELb0ELb0ELi2ELi2ELi2ELi2ELb1EEENS1_21CollectiveEpilogueBwdISA_SB_SD_Li256ELb1ELb0ELi4EEENS1_19SingleTileSchedulerILb1ELb0ELb0ELi64EEEEEEEEEvNT_6ParamsE,"aw",@nobits
	.sectionflags	@""
	.align	16
	.zero		1024


//--------------------- .nv.shared._ZN7cutlass13device_kernelIN5flash19enable_sm80_to_sm89INS1_16FlashAttnBwdSm80INS1_25CollectiveMainloopBwdSm80ILi1ELi1EN4cute5tupleIJNS5_1CILi64EEES8_NS7_ILi192EEEEEENS_6half_tEfNS_4arch4Sm80ELb0ELb1ELb0ELb1ELb1ELb0ELb0ELb0ELi2ELi2ELi2ELi2ELb1EEENS1_21CollectiveEpilogueBwdISA_SB_SD_Li256ELb1ELb0ELi4EEENS1_19SingleTileSchedulerILb1ELb0ELb0ELi64EEEEEEEEEvNT_6ParamsE --------------------------
	.section	.nv.shared._ZN7cutlass13device_kernelIN5flash19enable_sm80_to_sm89INS1_16FlashAttnBwdSm80INS1_25CollectiveMainloopBwdSm80ILi1ELi1EN4cute5tupleIJNS5_1CILi64EEES8_NS7_ILi192EEEEEENS_6half_tEfNS_4arch4Sm80ELb0ELb1ELb0ELb1ELb1ELb0ELb0ELb0ELi2ELi2ELi2ELi2ELb1EEENS1_21CollectiveEpilogueBwdISA_SB_SD_Li256ELb1ELb0ELi4EEENS1_19SingleTileSchedulerILb1ELb0ELb0ELi64EEEEEEEEEvNT_6ParamsE,"aw",@nobits
	.sectionflags	@""
	.align	16
	.zero		1024


//--------------------- .nv.shared._ZN7cutlass13device_kernelIN5flash19enable_sm80_to_sm89INS1_16FlashAttnBwdSm80INS1_25CollectiveMainloopBwdSm80ILi1ELi1EN4cute5tupleIJNS5_1CILi64EEES8_NS7_ILi192EEEEEENS_6half_tEfNS_4arch4Sm80ELb0ELb1ELb0ELb1ELb0ELb0ELb0ELb0ELi2ELi2ELi2ELi2ELb1EEENS1_24CollectiveEpilogueBwdGQAISA_fSD_Li256ELb1ELb0EEENS1_19SingleTileSchedulerILb1ELb0ELb0ELi64EEEEEEEEEvNT_6ParamsE --------------------------
	.section	.nv.shared._ZN7cutlass13device_kernelIN5flash19enable_sm80_to_sm89INS1_16FlashAttnBwdSm80INS1_25CollectiveMainloopBwdSm80ILi1ELi1EN4cute5tupleIJNS5_1CILi64EEES8_NS7_ILi192EEEEEENS_6half_tEfNS_4arch4Sm80ELb0ELb1ELb0ELb1ELb0ELb0ELb0ELb0ELi2ELi2ELi2ELi2ELb1EEENS1_24CollectiveEpilogueBwdGQAISA_fSD_Li256ELb1ELb0EEENS1_19SingleTileSchedulerILb1ELb0ELb0ELi64EEEEEEEEEvNT_6ParamsE,"aw",@nobits
	.sectionflags	@""
	.align	16
	.zero		1024


//--------------------- .nv.shared._ZN7cutlass13device_kernelIN5flash19enable_sm80_to_sm89INS1_16FlashAttnBwdSm80INS1_25CollectiveMainloopBwdSm80ILi1ELi1EN4cute5tupleIJNS5_1CILi64EEES8_NS7_ILi192EEEEEENS_6half_tEfNS_4arch4Sm80ELb0ELb1ELb0ELb1ELb1ELb0ELb0ELb0ELi2ELi2ELi2ELi2ELb1EEENS1_24CollectiveEpilogueBwdGQAISA_fSD_Li256ELb1ELb1EEENS1_19SingleTileSchedulerILb1ELb0ELb0ELi64EEEEEEEEEvNT_6ParamsE --------------------------
	.section	.nv.shared._ZN7cutlass13device_kernelIN5flash19enable_sm80_to_sm89INS1_16FlashAttnBwdSm80INS1_25CollectiveMainloopBwdSm80ILi1ELi1EN4cute5tupleIJNS5_1CILi64EEES8_NS7_ILi192EEEEEENS_6half_tEfNS_4arch4Sm80ELb0ELb1ELb0ELb1ELb1ELb0ELb0ELb0ELi2ELi2ELi2ELi2ELb1EEENS1_24CollectiveEpilogueBwdGQAISA_fSD_Li256ELb1ELb1EEENS1_19SingleTileSchedulerILb1ELb0ELb0ELi64EEEEEEEEEvNT_6ParamsE,"aw",@nobits
	.sectionflags	@""
	.align	16
	.zero		1024


//--------------------- .nv.shared._ZN7cutlass13device_kernelIN5flash19enable_sm80_to_sm89INS1_16FlashAttnBwdSm80INS1_25CollectiveMainloopBwdSm80ILi1ELi1EN4cute5tupleIJNS5_1CILi64EEES8_NS7_ILi192EEEEEENS_6half_tEfNS_4arch4Sm80ELb1ELb0ELb0ELb0ELb0ELb0ELb0ELb0ELi2ELi2ELi2ELi2ELb1EEENS1_21CollectiveEpilogueBwdISA_SB_SD_Li256ELb0ELb0ELi4EEENS1_25SingleTileBwdLPTSchedulerILb0ELi64ELb0EEEEEEEEEvNT_6ParamsE --------------------------
	.section	.nv.shared._ZN7cutlass13device_kernelIN5flash19enable_sm80_to_sm89INS1_16FlashAttnBwdSm80INS1_25CollectiveMainloopBwdSm80ILi1ELi1EN4cute5tupleIJNS5_1CILi64EEES8_NS7_ILi192EEEEEENS_6half_tEfNS_4arch4Sm80ELb1ELb0ELb0ELb0ELb0ELb0ELb0ELb0ELi2ELi2ELi2ELi2ELb1EEENS1_21CollectiveEpilogueBwdISA_SB_SD_Li256ELb0ELb0ELi4EEENS1_25SingleTileBwdLPTSchedulerILb0ELi64ELb0EEEEEEEEEvNT_6ParamsE,"aw",@nobits
	.sectionflags	@""
	.align	16
	.zero		1024


//--------------------- .nv.shared._ZN7cutlass13device_kernelIN5flash19enable_sm80_to_sm89INS1_16FlashAttnBwdSm80INS1_25CollectiveMainloopBwdSm80ILi1ELi1EN4cute5tupleIJNS5_1CILi64EEES8_NS7_ILi192EEEEEENS_6half_tEfNS_4arch4Sm80ELb1ELb0ELb0ELb0ELb1ELb0ELb0ELb0ELi2ELi2ELi2ELi2ELb1EEENS1_21CollectiveEpilogueBwdISA_SB_SD_Li256ELb0ELb0ELi4EEENS1_25SingleTileBwdLPTSchedulerILb0ELi64ELb1EEEEEEEEEvNT_6ParamsE --------------------------
	.section	.nv.shared._ZN7cutlass13device_kernelIN5flash19enable_sm80_to_sm89INS1_16FlashAttnBwdSm80INS1_25CollectiveMainloopBwdSm80ILi1ELi1EN4cute5tupleIJNS5_1CILi64EEES8_NS7_ILi192EEEEEENS_6half_tEfNS_4arch4Sm80ELb1ELb0ELb0ELb0ELb1ELb0ELb0ELb0ELi2ELi2ELi2ELi2ELb1EEENS1_21CollectiveEpilogueBwdISA_SB_SD_Li256ELb0ELb0ELi4EEENS1_25SingleTileBwdLPTSchedulerILb0ELi64ELb1EEEEEEEEEvNT_6ParamsE,"aw",@nobits
	.sectionflags	@""
	.align	16
	.zero		1024


//--------------------- .nv.shared._ZN7cutlass13device_kernelIN5flash19enable_sm80_to_sm89INS1_16FlashAttnBwdSm80INS1_25CollectiveMainloopBwdSm80ILi1ELi1EN4cute5tupleIJNS5_1CILi64EEES8_NS7_ILi192EEEEEENS_6half_tEfNS_4arch4Sm80ELb1ELb0ELb0ELb0ELb0ELb0ELb0ELb0ELi2ELi2ELi2ELi2ELb1EEENS1_24CollectiveEpilogueBwdGQAISA_fSD_Li256ELb0ELb0EEENS1_25SingleTileBwdLPTSchedulerILb0ELi64ELb0EEEEEEEEEvNT_6ParamsE --------------------------
	.section	.nv.shared._ZN7cutlass13device_kernelIN5flash19enable_sm80_to_sm89INS1_16FlashAttnBwdSm80INS1_25CollectiveMainloopBwdSm80ILi1ELi1EN4cute5tupleIJNS5_1CILi64EEES8_NS7_ILi192EEEEEENS_6half_tEfNS_4arch4Sm80ELb1ELb0ELb0ELb0ELb0ELb0ELb0ELb0ELi2ELi2ELi2ELi2ELb1EEENS1_24CollectiveEpilogueBwdGQAISA_fSD_Li256ELb0ELb0EEENS1_25SingleTileBwdLPTSchedulerILb0ELi64ELb0EEEEEEEEEvNT_6ParamsE,"aw",@nobits
	.sectionflags	@""
	.align	16
	.zero		1024


//--------------------- .nv.shared._ZN7cutlass13device_kernelIN5flash19enable_sm80_to_sm89INS1_16FlashAttnBwdSm80INS1_25CollectiveMainloopBwdSm80ILi1ELi1EN4cute5tupleIJNS5_1CILi64EEES8_NS7_ILi192EEEEEENS_6half_tEfNS_4arch4Sm80ELb1ELb0ELb0ELb0ELb1ELb0ELb0ELb0ELi2ELi2ELi2ELi2ELb1EEENS1_24CollectiveEpilogueBwdGQAISA_fSD_Li256ELb0ELb1EEENS1_25SingleTileBwdLPTSchedulerILb0ELi64ELb1EEEEEEEEEvNT_6ParamsE --------------------------
	.section	.nv.shared._ZN7cutlass13device_kernelIN5flash19enable_sm80_to_sm89INS1_16FlashAttnBwdSm80INS1_25CollectiveMainloopBwdSm80ILi1ELi1EN4cute5tupleIJNS5_1CILi64EEES8_NS7_ILi192EEEEEENS_6half_tEfNS_4arch4Sm80ELb1ELb0ELb0ELb0ELb1ELb0ELb0ELb0ELi2ELi2ELi2ELi2ELb1EEENS1_24CollectiveEpilogueBwdGQAISA_fSD_Li256ELb0ELb1EEENS1_25SingleTileBwdLPTSchedulerILb0ELi64ELb1EEEEEEEEEvNT_6ParamsE,"aw",@nobits
	.sectionflags	@""
	.align	16
	.zero		1024


//--------------------- .nv.shared._ZN7cutlass13device_kernelIN5flash19enable_sm80_to_sm89INS1_16FlashAttnBwdSm80INS1_25CollectiveMainloopBwdSm80ILi1ELi1EN4cute5tupleIJNS5_1CILi64EEES8_NS7_ILi192EEEEEENS_6half_tEfNS_4arch4Sm80ELb1ELb0ELb0ELb1ELb0ELb0ELb0ELb0ELi2ELi2ELi2ELi2ELb1EEENS1_21CollectiveEpilogueBwdISA_SB_SD_Li256ELb1ELb0ELi4EEENS1_25SingleTileBwdLPTSchedulerILb1ELi64ELb0EEEEEEEEEvNT_6ParamsE --------------------------
	.section	.nv.shared._ZN7cutlass13device_kernelIN5flash19enable_sm80_to_sm89INS1_16FlashAttnBwdSm80INS1_25CollectiveMainloopBwdSm80ILi1ELi1EN4cute5tupleIJNS5_1CILi64EEES8_NS7_ILi192EEEEEENS_6half_tEfNS_4arch4Sm80ELb1ELb0ELb0ELb1ELb0ELb0ELb0ELb0ELi2ELi2ELi2ELi2ELb1EEENS1_21CollectiveEpilogueBwdISA_SB_SD_Li256ELb1ELb0ELi4EEENS1_25SingleTileBwdLPTSchedulerILb1ELi64ELb0EEEEEEEEEvNT_6ParamsE,"aw",@nobits
	.sectionflags	@""
	.align	16
	.zero		1024


//--------------------- .nv.shared._ZN7cutlass13device_kernelIN5flash19enable_sm80_to_sm89INS1_16FlashAttnBwdSm80INS1_25CollectiveMainloopBwdSm80ILi1ELi1EN4cute5tupleIJNS5_1CILi64EEES8_NS7_ILi192EEEEEENS_6half_tEfNS_4arch4Sm80ELb1ELb0ELb0ELb1ELb1ELb0ELb0ELb0ELi2ELi2ELi2ELi2ELb1EEENS1_21CollectiveEpilogueBwdISA_SB_SD_Li256ELb1ELb0ELi4EEENS1_25SingleTileBwdLPTSchedulerILb1ELi64ELb1EEEEEEEEEvNT_6ParamsE --------------------------
	.section	.nv.shared._ZN7cutlass13device_kernelIN5flash19enable_sm80_to_sm89INS1_16FlashAttnBwdSm80INS1_25CollectiveMainloopBwdSm80ILi1ELi1EN4cute5tupleIJNS5_1CILi64EEES8_NS7_ILi192EEEEEENS_6half_tEfNS_4arch4Sm80ELb1ELb0ELb0ELb1ELb1ELb0ELb0ELb0ELi2ELi2ELi2ELi2ELb1EEENS1_21CollectiveEpilogueBwdISA_SB_SD_Li256ELb1ELb0ELi4EEENS1_25SingleTileBwdLPTSchedulerILb1ELi64ELb1EEEEEEEEEvNT_6ParamsE,"aw",@nobits
	.sectionflags	@""
	.align	16
	.zero		1024


//--------------------- .nv.shared._ZN7cutlass13device_kernelIN5flash19enable_sm80_to_sm89INS1_16FlashAttnBwdSm80INS1_25CollectiveMainloopBwdSm80ILi1ELi1EN4cute5tupleIJNS5_1CILi64EEES8_NS7_ILi192EEEEEENS_6half_tEfNS_4arch4Sm80ELb1ELb0ELb0ELb1ELb0ELb0ELb0ELb0ELi2ELi2ELi2ELi2ELb1EEENS1_24CollectiveEpilogueBwdGQAISA_fSD_Li256ELb1ELb0EEENS1_25SingleTileBwdLPTSchedulerILb1ELi64ELb0EEEEEEEEEvNT_6ParamsE --------------------------
	.section	.nv.shared._ZN7cutlass13device_kernelIN5flash19enable_sm80_to_sm89INS1_16FlashAttnBwdSm80INS1_25CollectiveMainloopBwdSm80ILi1ELi1EN4cute5tupleIJNS5_1CILi64EEES8_NS7_ILi192EEEEEENS_6half_tEfNS_4arch4Sm80ELb1ELb0ELb0ELb1ELb0ELb0ELb0ELb0ELi2ELi2ELi2ELi2ELb1EEENS1_24CollectiveEpilogueBwdGQAISA_fSD_Li256ELb1ELb0EEENS1_25SingleTileBwdLPTSchedulerILb1ELi64ELb0EEEEEEEEEvNT_6ParamsE,"aw",@nobits
	.sectionflags	@""
	.align	16
	.zero		1024


//--------------------- .nv.shared._ZN7cutlass13device_kernelIN5flash19enable_sm80_to_sm89INS1_16FlashAttnBwdSm80INS1_25CollectiveMainloopBwdSm80ILi1ELi1EN4cute5tupleIJNS5_1CILi64EEES8_NS7_ILi192EEEEEENS_6half_tEfNS_4arch4Sm80ELb1ELb0ELb0ELb1ELb1ELb0ELb0ELb0ELi2ELi2ELi2ELi2ELb1EEENS1_24CollectiveEpilogueBwdGQAISA_fSD_Li256ELb1ELb1EEENS1_25SingleTileBwdLPTSchedulerILb1ELi64ELb1EEEEEEEEEvNT_6ParamsE --------------------------
	.section	.nv.shared._ZN7cutlass13device_kernelIN5flash19enable_sm80_to_sm89INS1_16FlashAttnBwdSm80INS1_25CollectiveMainloopBwdSm80ILi1ELi1EN4cute5tupleIJNS5_1CILi64EEES8_NS7_ILi192EEEEEENS_6half_tEfNS_4arch4Sm80ELb1ELb0ELb0ELb1ELb1ELb0ELb0ELb0ELi2ELi2ELi2ELi2ELb1EEENS1_24CollectiveEpilogueBwdGQAISA_fSD_Li256ELb1ELb1EEENS1_25SingleTileBwdLPTSchedulerILb1ELi64ELb1EEEEEEEEEvNT_6ParamsE,"aw",@nobits
	.sectionflags	@""
	.align	16
	.zero		1024


//--------------------- .nv.shared._ZN7cutlass13device_kernelIN5flash19enable_sm80_to_sm89INS1_16FlashAttnBwdSm80INS1_25CollectiveMainloopBwdSm80ILi2ELi1EN4cute5tupleIJNS5_1CILi64EEENS7_ILi80EEENS7_ILi192EEEEEENS_6half_tEfNS_4arch4Sm80ELb0ELb0ELb0ELb0ELb0ELb0ELb1ELb0ELi2ELi4ELi2ELi2ELb0EEENS1_21CollectiveEpilogueBwdISB_SC_SE_Li256ELb0ELb1ELi4EEENS1_19SingleTileSchedulerILb0ELb0ELb0ELi80EEEEEEEEEvNT_6ParamsE --------------------------
	.section	.nv.shared._ZN7cutlass13device_kernelIN5flash19enable_sm80_to_sm89INS1_16FlashAttnBwdSm80INS1_25CollectiveMainloopBwdSm80ILi2ELi1EN4cute5tupleIJNS5_1CILi64EEENS7_ILi80EEENS7_ILi192EEEEEENS_6half_tEfNS_4arch4Sm80ELb0ELb0ELb0ELb0ELb0ELb0ELb1ELb0ELi2ELi4ELi2ELi2ELb0EEENS1_21CollectiveEpilogueBwdISB_SC_SE_Li256ELb0ELb1ELi4EEENS1_19SingleTileSchedulerILb0ELb0ELb0ELi80EEEEEEEEEvNT_6ParamsE,"aw",@nobits
	.sectionflags	@""
	.align	16
	.zero		1024


//--------------------- .nv.shared._ZN7cutlass13device_kernelIN5flash19enable_sm80_to_sm89INS1_16FlashAttnBwdSm80INS1_25CollectiveMainloopBwdSm80ILi2ELi1EN4cute5tupleIJNS5_1CILi64EEENS7_ILi80EEENS7_ILi192EEEEEENS_6half_tEfNS_4arch4Sm80ELb0ELb0ELb0ELb0ELb1ELb0ELb1ELb0ELi2ELi4ELi2ELi2ELb0EEENS1_21CollectiveEpilogueBwdISB_SC_SE_Li256ELb0ELb1ELi4EEENS1_19SingleTileSchedulerILb0ELb0ELb0ELi80EEEEEEEEEvNT_6ParamsE --------------------------
	.section	.nv.shared._ZN7cutlass13device_kernelIN5flash19enable_sm80_to_sm89INS1_16FlashAttnBwdSm80INS1_25CollectiveMainloopBwdSm80ILi2ELi1EN4cute5tupleIJNS5_1CILi64EEENS7_ILi80EEENS7_ILi192EEEEEENS_6half_tEfNS_4arch4Sm80ELb0ELb0ELb0ELb0ELb1ELb0ELb1ELb0ELi2ELi4ELi2ELi2ELb0EEENS1_21CollectiveEpilogueBwdISB_SC_SE_Li256ELb0ELb1ELi4EEENS1_19SingleTileSchedulerILb0ELb0ELb0ELi80EEEEEEEEEvNT_6ParamsE,"aw",@nobits
	.sectionflags	@""
	.align	16
	.zero		1024


//--------------------- .nv.shared._ZN7cutlass13device_kernelIN5flash19enable_sm80_to_sm89INS1_16FlashAttnBwdSm80INS1_25CollectiveMainloopBwdSm80ILi2ELi1EN4cute5tupleIJNS5_1CILi64EEENS7_ILi80EEENS7_ILi192EEEEEENS_6half_tEfNS_4arch4Sm80ELb0ELb0ELb0ELb0ELb0ELb0ELb1ELb0ELi2ELi4ELi2ELi2ELb0EEENS1_24CollectiveEpilogueBwdGQAISB_fSE_Li256ELb0ELb0EEENS1_19SingleTileSchedulerILb0ELb0ELb0ELi80EEEEEEEEEvNT_6ParamsE --------------------------
	.section	.nv.shared._ZN7cutlass13device_kernelIN5flash19enable_sm80_to_sm89INS1_16FlashAttnBwdSm80INS1_25CollectiveMainloopBwdSm80ILi2ELi1EN4cute5tupleIJNS5_1CILi64EEENS7_ILi80EEENS7_ILi192EEEEEENS_6half_tEfNS_4arch4Sm80ELb0ELb0ELb0ELb0ELb0ELb0ELb1ELb0ELi2ELi4ELi2ELi2ELb0EEENS1_24CollectiveEpilogueBwdGQAISB_fSE_Li256ELb0ELb0EEENS1_19SingleTileSchedulerILb0ELb0ELb0ELi80EEEEEEEEEvNT_6ParamsE,"aw",@nobits
	.sectionflags	@""
	.align	16
	.zero		1024


//--------------------- .nv.shared._ZN7cutlass13device_kernelIN5flash19enable_sm80_to_sm89INS1_16FlashAttnBwdSm80INS1_25CollectiveMainloopBwdSm80ILi2ELi1EN4cute5tupleIJNS5_1CILi64EEENS7_ILi80EEENS7_ILi192EEEEEENS_6half_tEfNS_4arch4Sm80ELb0ELb0ELb0ELb0ELb1ELb0ELb1ELb0ELi2ELi4ELi2ELi2ELb0EEENS1_24CollectiveEpilogueBwdGQAISB_fSE_Li256ELb0ELb1EEENS1_19SingleTileSchedulerILb0ELb0ELb0ELi80EEEEEEEEEvNT_6ParamsE --------------------------
	.section	.nv.shared._ZN7cutlass13device_kernelIN5flash19enable_sm80_to_sm89INS1_16FlashAttnBwdSm80INS1_25CollectiveMainloopBwdSm80ILi2ELi1EN4cute5tupleIJNS5_1CILi64EEENS7_ILi80EEENS7_ILi192EEEEEENS_6half_tEfNS_4arch4Sm80ELb0ELb0ELb0ELb0ELb1ELb0ELb1ELb0ELi2ELi4ELi2ELi2ELb0EEENS1_24CollectiveEpilogueBwdGQAISB_fSE_Li256ELb0ELb1EEENS1_19SingleTileSchedulerILb0ELb0ELb0ELi80EEEEEEEEEvNT_6ParamsE,"aw",@nobits
	.sectionflags	@""
	.align	16
	.zero		1024


//--------------------- .nv.shared._ZN7cutlass13device_kernelIN5flash19enable_sm80_to_sm89INS1_16FlashAttnBwdSm80INS1_25CollectiveMainloopBwdSm80ILi2ELi1EN4cute5tupleIJNS5_1CILi64EEENS7_ILi80EEENS7_ILi192EEEEEENS_6half_tEfNS_4arch4Sm80ELb0ELb0ELb0ELb1ELb0ELb0ELb1ELb0ELi2ELi4ELi2ELi2ELb0EEENS1_21CollectiveEpilogueBwdISB_SC_SE_Li256ELb1ELb1ELi4EEENS1_19SingleTileSchedulerILb1ELb0ELb0ELi80EEEEEEEEEvNT_6ParamsE --------------------------
	.section	.nv.shared._ZN7cutlass13device_kernelIN5flash19enable_sm80_to_sm89INS1_16FlashAttnBwdSm80INS1_25CollectiveMainloopBwdSm80ILi2ELi1EN4cute5tupleIJNS5_1CILi64EEENS7_ILi80EEENS7_ILi192EEEEEENS_6half_tEfNS_4arch4Sm80ELb0ELb0ELb0ELb1ELb0ELb0ELb1ELb0ELi2ELi4ELi2ELi2ELb0EEENS1_21CollectiveEpilogueBwdISB_SC_SE_Li256ELb1ELb1ELi4EEENS1_19SingleTileSchedulerILb1ELb0ELb0ELi80EEEEEEEEEvNT_6ParamsE,"aw",@nobits
	.sectionflags	@""
	.align	16
	.zero		1024


//--------------------- .nv.shared._ZN7cutlass13device_kernelIN5flash19enable_sm80_to_sm89INS1_16FlashAttnBwdSm80INS1_25CollectiveMainloopBwdSm80ILi2ELi1EN4cute5tupleIJNS5_1CILi64EEENS7_ILi80EEENS7_ILi192EEEEEENS_6half_tEfNS_4arch4Sm80ELb0ELb0ELb0ELb1ELb1ELb0ELb1ELb0ELi2ELi4ELi2ELi2ELb0EEENS1_21CollectiveEpilogueBwdISB_SC_SE_Li256ELb1ELb1ELi4EEENS1_19SingleTileSchedulerILb1ELb0ELb0ELi80EEEEEEEEEvNT_6ParamsE --------------------------
	.section	.nv.shared._ZN7cutlass13device_kernelIN5flash19enable_sm80_to_sm89INS1_16FlashAttnBwdSm80INS1_25CollectiveMainloopBwdSm80ILi2ELi1EN4cute5tupleIJNS5_1CILi64EEENS7_ILi80EEENS7_ILi192EEEEEENS_6half_tEfNS_4arch4Sm80ELb0ELb0ELb0ELb1ELb1ELb0ELb1ELb0ELi2ELi4ELi2ELi2ELb0EEENS1_21CollectiveEpilogueBwdISB_SC_SE_Li256ELb1ELb1ELi4EEENS1_19SingleTileSchedulerILb1ELb0ELb0ELi80EEEEEEEEEvNT_6ParamsE,"aw",@nobits
	.sectionflags	@""
	.align	16
	.zero		1024


//--------------------- .nv.shared._ZN7cutlass13device_kernelIN5flash19enable_sm80_to_sm89INS1_16FlashAttnBwdSm80INS1_25CollectiveMainloopBwdSm80ILi2ELi1EN4cute5tupleIJNS5_1CILi64EEENS7_ILi80EEENS7_ILi192EEEEEENS_6half_tEfNS_4arch4Sm80ELb0ELb0ELb0ELb1ELb0ELb0ELb1ELb0ELi2ELi4ELi2ELi2ELb0EEENS1_24CollectiveEpilogueBwdGQAISB_fSE_Li256ELb1ELb0EEENS1_19SingleTileSchedulerILb1ELb0ELb0ELi80EEEEEEEEEvNT_6ParamsE --------------------------
	.section	.nv.shared._ZN7cutlass13device_kernelIN5flash19enable_sm80_to_sm89INS1_16FlashAttnBwdSm80INS1_25CollectiveMainloopBwdSm80ILi2ELi1EN4cute5tupleIJNS5_1CILi64EEENS7_ILi80EEENS7_ILi192EEEEEENS_6half_tEfNS_4arch4Sm80ELb0ELb0ELb0ELb1ELb0ELb0ELb1ELb0ELi2ELi4ELi2ELi2ELb0EEENS1_24CollectiveEpilogueBwdGQAISB_fSE_Li256ELb1ELb0EEENS1_19SingleTileSchedulerILb1ELb0ELb0ELi80EEEEEEEEEvNT_6ParamsE,"aw",@nobits
	.sectionflags	@""
	.align	16
	.zero		1024


//--------------------- .nv.shared._ZN7cutlass13device_kernelIN5flash19enable_sm80_to_sm89INS1_16FlashAttnBwdSm80INS1_25CollectiveMainloopBwdSm80ILi2ELi1EN4cute5tupleIJNS5_1CILi64EEENS7_ILi80EEENS7_ILi192EEEEEENS_6half_tEfNS_4arch4Sm80ELb0ELb0ELb0ELb1ELb1ELb0ELb1ELb0ELi2ELi4ELi2ELi2ELb0EEENS1_24CollectiveEpilogueBwdGQAISB_fSE_Li256ELb1ELb1EEENS1_19SingleTileSchedulerILb1ELb0ELb0ELi80EEEEEEEEEvNT_6ParamsE --------------------------
	.section	.nv.shared._ZN7cutlass13device_kernelIN5flash19enable_sm80_to_sm89INS1_16FlashAttnBwdSm80INS1_25CollectiveMainloopBwdSm80ILi2ELi1EN4cute5tupleIJNS5_1CILi64EEENS7_ILi80EEENS7_ILi192EEEEEENS_6half_tEfNS_4arch4Sm80ELb0ELb0ELb0ELb1ELb1ELb0ELb1ELb0ELi2ELi4ELi2ELi2ELb0EEENS1_24CollectiveEpilogueBwdGQAISB_fSE_Li256ELb1ELb1EEENS1_19SingleTileSchedulerILb1ELb0ELb0ELi80EEEEEEEEEvNT_6ParamsE,"aw",@nobits
	.sectionflags	@""
	.align	16
	.zero		1024


//--------------------- .nv.shared._ZN7cutlass13device_kernelIN5flash19enable_sm80_to_sm89INS1_16FlashAttnBwdSm80INS1_25CollectiveMainloopBwdSm80ILi2ELi1EN4cute5tupleIJNS5_1CILi64EEENS7_ILi80EEENS7_ILi192EEEEEENS_6half_tEfNS_4arch4Sm80ELb0ELb1ELb0ELb0ELb0ELb0ELb1ELb0ELi2ELi4ELi2ELi2ELb0EEENS1_21CollectiveEpilogueBwdISB_SC_SE_Li256ELb0ELb1ELi4EEENS1_19SingleTileSchedulerILb0ELb0ELb0ELi80EEEEEEEEEvNT_6ParamsE --------------------------
	.section	.nv.shared._ZN7cutlass13device_kernelIN5flash19enable_sm80_to_sm89INS1_16FlashAttnBwdSm80INS1_25CollectiveMainloopBwdSm80ILi2ELi1EN4cute5tupleIJNS5_1CILi64EEENS7_ILi80EEENS7_ILi192EEEEEENS_6half_tEfNS_4arch4Sm80ELb0ELb1ELb0ELb0ELb0ELb0ELb1ELb0ELi2ELi4ELi2ELi2ELb0EEENS1_21CollectiveEpilogueBwdISB_SC_SE_Li256ELb0ELb1ELi4EEENS1_19SingleTileSchedulerILb0ELb0ELb0ELi80EEEEEEEEEvNT_6ParamsE,"aw",@nobits
	.sectionflags	@""
	.align	16
	.zero		1024


//--------------------- .nv.shared._ZN7cutlass13device_kernelIN5flash19enable_sm80_to_sm89INS1_16FlashAttnBwdSm80INS1_25CollectiveMainloopBwdSm80ILi2ELi1EN4cute5tupleIJNS5_1CILi64EEENS7_ILi80EEENS7_ILi192EEEEEENS_6half_tEfNS_4arch4Sm80ELb0ELb1ELb0ELb0ELb1ELb0ELb1ELb0ELi2ELi4ELi2ELi2ELb0EEENS1_21CollectiveEpilogueBwdISB_SC_SE_Li256ELb0ELb1ELi4EEENS1_19SingleTileSchedulerILb0ELb0ELb0ELi80EEEEEEEEEvNT_6ParamsE --------------------------
	.section	.nv.shared._ZN7cutlass13device_kernelIN5flash19enable_sm80_to_sm89INS1_16FlashAttnBwdSm80INS1_25CollectiveMainloopBwdSm80ILi2ELi1EN4cute5tupleIJNS5_1CILi64EEENS7_ILi80EEENS7_ILi192EEEEEENS_6half_tEfNS_4arch4Sm80ELb0ELb1ELb0ELb0ELb1ELb0ELb1ELb0ELi2ELi4ELi2ELi2ELb0EEENS1_21CollectiveEpilogueBwdISB_SC_SE_Li256ELb0ELb1ELi4EEENS1_19SingleTileSchedulerILb0ELb0ELb0ELi80EEEEEEEEEvNT_6ParamsE,"aw",@nobits
	.sectionflags	@""
	.align	16
	.zero		1024


//--------------------- .nv.shared._ZN7cutlass13device_kernelIN5flash19enable_sm80_to_sm89INS1_16FlashAttnBwdSm80INS1_25CollectiveMainloopBwdSm80ILi2ELi1EN4cute5tupleIJNS5_1CILi64EEENS7_ILi80EEENS7_ILi192EEEEEENS_6half_tEfNS_4arch4Sm80ELb0ELb1ELb0ELb0ELb0ELb0ELb1ELb0ELi2ELi4ELi2ELi2ELb0EEENS1_24CollectiveEpilogueBwdGQAISB_fSE_Li256ELb0ELb0EEENS1_19SingleTileSchedulerILb0ELb0ELb0ELi80EEEEEEEEEvNT_6ParamsE --------------------------
	.section	.nv.shared._ZN7cutlass13device_kernelIN5flash19enable_sm80_to_sm89INS1_16FlashAttnBwdSm80INS1_25CollectiveMainloopBwdSm80ILi2ELi1EN4cute5tupleIJNS5_1CILi64EEENS7_ILi80EEENS7_ILi192EEEEEENS_6half_tEfNS_4arch4Sm80ELb0ELb1ELb0ELb0ELb0ELb0ELb1ELb0ELi2ELi4ELi2ELi2ELb0EEENS1_24CollectiveEpilogueBwdGQAISB_fSE_Li256ELb0ELb0EEENS1_19SingleTileSchedulerILb0ELb0ELb0ELi80EEEEEEEEEvNT_6ParamsE,"aw",@nobits
	.sectionflags	@""
	.align	16
	.zero		1024


//--------------------- .nv.shared._ZN7cutlass13device_kernelIN5flash19enable_sm80_to_sm89INS1_16FlashAttnBwdSm80INS1_25CollectiveMainloopBwdSm80ILi2ELi1EN4cute5tupleIJNS5_1CILi64EEENS7_ILi80EEENS7_ILi192EEEEEENS_6half_tEfNS_4arch4Sm80ELb0ELb1ELb0ELb0ELb1ELb0ELb1ELb0ELi2ELi4ELi2ELi2ELb0EEENS1_24CollectiveEpilogueBwdGQAISB_fSE_Li256ELb0ELb1EEENS1_19SingleTileSchedulerILb0ELb0ELb0ELi80EEEEEEEEEvNT_6ParamsE --------------------------
	.section	.nv.shared._ZN7cutlass13device_kernelIN5flash19enable_sm80_to_sm89INS1_16FlashAttnBwdSm80INS1_25CollectiveMainloopBwdSm80ILi2ELi1EN4cute5tupleIJNS5_1CILi64EEENS7_ILi80EEENS7_ILi192EEEEEENS_6half_tEfNS_4arch4Sm80ELb0ELb1ELb0ELb0ELb1ELb0ELb1ELb0ELi2ELi4ELi2ELi2ELb0EEENS1_24CollectiveEpilogueBwdGQAISB_fSE_Li256ELb0ELb1EEENS1_19SingleTileSchedulerILb0ELb0ELb0ELi80EEEEEEEEEvNT_6ParamsE,"aw",@nobits
	.sectionflags	@""
	.align	16
	.zero		1024


//--------------------- .nv.shared._ZN7cutlass13device_kernelIN5flash19enable_sm80_to_sm89INS1_16FlashAttnBwdSm80INS1_25CollectiveMainloopBwdSm80ILi2ELi1EN4cute5tupleIJNS5_1CILi64EEENS7_ILi80EEENS7_ILi192EEEEEENS_6half_tEfNS_4arch4Sm80ELb0ELb1ELb0ELb1ELb0ELb0ELb1ELb0ELi2ELi4ELi2ELi2ELb0EEENS1_21CollectiveEpilogueBwdISB_SC_SE_Li256ELb1ELb1ELi4EEENS1_19SingleTileSchedulerILb1ELb0ELb0ELi80EEEEEEEEEvNT_6ParamsE --------------------------
	.section	.nv.shared._ZN7cutlass13device_kernelIN5flash19enable_sm80_to_sm89INS1_16FlashAttnBwdSm80INS1_25CollectiveMainloopBwdSm80ILi2ELi1EN4cute5tupleIJNS5_1CILi64EEENS7_ILi80EEENS7_ILi192EEEEEENS_6half_tEfNS_4arch4Sm80ELb0ELb1ELb0ELb1ELb0ELb0ELb1ELb0ELi2ELi4ELi2ELi2ELb0EEENS1_21CollectiveEpilogueBwdISB_SC_SE_Li256ELb1ELb1ELi4EEENS1_19SingleTileSchedulerILb1ELb0ELb0ELi80EEEEEEEEEvNT_6ParamsE,"aw",@nobits
	.sectionflags	@""
	.align	16
	.zero		1024


//--------------------- .nv.shared._ZN7cutlass13device_kernelIN5flash19enable_sm80_to_sm89INS1_16FlashAttnBwdSm80INS1_25CollectiveMainloopBwdSm80ILi2ELi1EN4cute5tupleIJNS5_1CILi64EEENS7_ILi80EEENS7_ILi192EEEEEENS_6half_tEfNS_4arch4Sm80ELb0ELb1ELb0ELb1ELb1ELb0ELb1ELb0ELi2ELi4ELi2ELi2ELb0EEENS1_21CollectiveEpilogueBwdISB_SC_SE_Li256ELb1ELb1ELi4EEENS1_19SingleTileSchedulerILb1ELb0ELb0ELi80EEEEEEEEEvNT_6ParamsE --------------------------
	.section	.nv.shared._ZN7cutlass13device_kernelIN5flash19enable_sm80_to_sm89INS1_16FlashAttnBwdSm80INS1_25CollectiveMainloopBwdSm80ILi2ELi1EN4cute5tupleIJNS5_1CILi64EEENS7_ILi80EEENS7_ILi192EEEEEENS_6half_tEfNS_4arch4Sm80ELb0ELb1ELb0ELb1ELb1ELb0ELb1ELb0ELi2ELi4ELi2ELi2ELb0EEENS1_21CollectiveEpilogueBwdISB_SC_SE_Li256ELb1ELb1ELi4EEENS1_19SingleTileSchedulerILb1ELb0ELb0ELi80EEEEEEEEEvNT_6ParamsE,"aw",@nobits
	.sectionflags	@""
	.align	16
	.zero		1024


//--------------------- .nv.shared._ZN7cutlass13device_kernelIN5flash19enable_sm80_to_sm89INS1_16FlashAttnBwdSm80INS1_25CollectiveMainloopBwdSm80ILi2ELi1EN4cute5tupleIJNS5_1CILi64EEENS7_ILi80EEENS7_ILi192EEEEEENS_6half_tEfNS_4arch4Sm80ELb0ELb1ELb0ELb1ELb0ELb0ELb1ELb0ELi2ELi4ELi2ELi2ELb0EEENS1_24CollectiveEpilogueBwdGQAISB_fSE_Li256ELb1ELb0EEENS1_19SingleTileSchedulerILb1ELb0ELb0ELi80EEEEEEEEEvNT_6ParamsE --------------------------
	.section	.nv.shared._ZN7cutlass13device_kernelIN5flash19enable_sm80_to_sm89INS1_16FlashAttnBwdSm80INS1_25CollectiveMainloopBwdSm80ILi2ELi1EN4cute5tupleIJNS5_1CILi64EEENS7_ILi80EEENS7_ILi192EEEEEENS_6half_tEfNS_4arch4Sm80ELb0ELb1ELb0ELb1ELb0ELb0ELb1ELb0ELi2ELi4ELi2ELi2ELb0EEENS1_24CollectiveEpilogueBwdGQAISB_fSE_Li256ELb1ELb0EEENS1_19SingleTileSchedulerILb1ELb0ELb0ELi80EEEEEEEEEvNT_6ParamsE,"aw",@nobits
	.sectionflags	@""
	.align	16
	.zero		1024


//--------------------- .nv.shared._ZN7cutlass13device_kernelIN5flash19enable_sm80_to_sm89INS1_16FlashAttnBwdSm80INS1_25CollectiveMainloopBwdSm80ILi2ELi1EN4cute5tupleIJNS5_1CILi64EEENS7_ILi80EEENS7_ILi192EEEEEENS_6half_tEfNS_4arch4Sm80ELb0ELb1ELb0ELb1ELb1ELb0ELb1ELb0ELi2ELi4ELi2ELi2ELb0EEENS1_24CollectiveEpilogueBwdGQAISB_fSE_Li256ELb1ELb1EEENS1_19SingleTileSchedulerILb1ELb0ELb0ELi80EEEEEEEEEvNT_6ParamsE --------------------------
	.section	.nv.shared._ZN7cutlass13device_kernelIN5flash19enable_sm80_to_sm89INS1_16FlashAttnBwdSm80INS1_25CollectiveMainloopBwdSm80ILi2ELi1EN4cute5tupleIJNS5_1CILi64EEENS7_ILi80EEENS7_ILi192EEEEEENS_6half_tEfNS_4arch4Sm80ELb0ELb1ELb0ELb1ELb1ELb0ELb1ELb0ELi2ELi4ELi2ELi2ELb0EEENS1_24CollectiveEpilogueBwdGQAISB_fSE_Li256ELb1ELb1EEENS1_19SingleTileSchedulerILb1ELb0ELb0ELi80EEEEEEEEEvNT_6ParamsE,"aw",@nobits
	.sectionflags	@""
	.align	16
	.zero		1024


//--------------------- .nv.shared._ZN7cutlass13device_kernelIN5flash19enable_sm80_to_sm89INS1_16FlashAttnBwdSm80INS1_25CollectiveMainloopBwdSm80ILi2ELi1EN4cute5tupleIJNS5_1CILi64EEENS7_ILi80EEENS7_ILi192EEEEEENS_6half_tEfNS_4arch4Sm80ELb1ELb0ELb0ELb0ELb0ELb0ELb1ELb0ELi2ELi4ELi2ELi2ELb0EEENS1_21CollectiveEpilogueBwdISB_SC_SE_Li256ELb0ELb1ELi4EEENS1_25SingleTileBwdLPTSchedulerILb0ELi80ELb0EEEEEEEEEvNT_6ParamsE --------------------------
	.section	.nv.shared._ZN7cutlass13device_kernelIN5flash19enable_sm80_to_sm89INS1_16FlashAttnBwdSm80INS1_25CollectiveMainloopBwdSm80ILi2ELi1EN4cute5tupleIJNS5_1CILi64EEENS7_ILi80EEENS7_ILi192EEEEEENS_6half_tEfNS_4arch4Sm80ELb1ELb0ELb0ELb0ELb0ELb0ELb1ELb0ELi2ELi4ELi2ELi2ELb0EEENS1_21CollectiveEpilogueBwdISB_SC_SE_Li256ELb0ELb1ELi4EEENS1_25SingleTileBwdLPTSchedulerILb0ELi80ELb0EEEEEEEEEvNT_6ParamsE,"aw",@nobits
	.sectionflags	@""
	.align	16
	.zero		1024


//--------------------- .nv.shared._ZN7cutlass13device_kernelIN5flash19enable_sm80_to_sm89INS1_16FlashAttnBwdSm80INS1_25CollectiveMainloopBwdSm80ILi2ELi1EN4cute5tupleIJNS5_1CILi64EEENS7_ILi80EEENS7_ILi192EEEEEENS_6half_tEfNS_4arch4Sm80ELb1ELb0ELb0ELb0ELb1ELb0ELb1ELb0ELi2ELi4ELi2ELi2ELb0EEENS1_21CollectiveEpilogueBwdISB_SC_SE_Li256ELb0ELb1ELi4EEENS1_25SingleTileBwdLPTSchedulerILb0ELi80ELb1EEEEEEEEEvNT_6ParamsE --------------------------
	.section	.nv.shared._ZN7cutlass13device_kernelIN5flash19enable_sm80_to_sm89INS1_16FlashAttnBwdSm80INS1_25CollectiveMainloopBwdSm80ILi2ELi1EN4cute5tupleIJNS5_1CILi64EEENS7_ILi80EEENS7_ILi192EEEEEENS_6half_tEfNS_4arch4Sm80ELb1ELb0ELb0ELb0ELb1ELb0ELb1ELb0ELi2ELi4ELi2ELi2ELb0EEENS1_21CollectiveEpilogueBwdISB_SC_SE_Li256ELb0ELb1ELi4EEENS1_25SingleTileBwdLPTSchedulerILb0ELi80ELb1EEEEEEEEEvNT_6ParamsE,"aw",@nobits
	.sectionflags	@""
	.align	16
	.zero		1024


//--------------------- .nv.shared._ZN7cutlass13device_kernelIN5flash19enable_sm80_to_sm89INS1_16FlashAttnBwdSm80INS1_25CollectiveMainloopBwdSm80ILi2ELi1EN4cute5tupleIJNS5_1CILi64EEENS7_ILi80EEENS7_ILi192EEEEEENS_6half_tEfNS_4arch4Sm80ELb1ELb0ELb0ELb0ELb0ELb0ELb1ELb0ELi2ELi4ELi2ELi2ELb0EEENS1_24CollectiveEpilogueBwdGQAISB_fSE_Li256ELb0ELb0EEENS1_25SingleTileBwdLPTSchedulerILb0ELi80ELb0EEEEEEEEEvNT_6ParamsE --------------------------
	.section	.nv.shared._ZN7cutlass13device_kernelIN5flash19enable_sm80_to_sm89INS1_16FlashAttnBwdSm80INS1_25CollectiveMainloopBwdSm80ILi2ELi1EN4cute5tupleIJNS5_1CILi64EEENS7_ILi80EEENS7_ILi192EEEEEENS_6half_tEfNS_4arch4Sm80ELb1ELb0ELb0ELb0ELb0ELb0ELb1ELb0ELi2ELi4ELi2ELi2ELb0EEENS1_24CollectiveEpilogueBwdGQAISB_fSE_Li256ELb0ELb0EEENS1_25SingleTileBwdLPTSchedulerILb0ELi80ELb0EEEEEEEEEvNT_6ParamsE,"aw",@nobits
	.sectionflags	@""
	.align	16
	.zero		1024


//--------------------- .nv.shared._ZN7cutlass13device_kernelIN5flash19enable_sm80_to_sm89INS1_16FlashAttnBwdSm80INS1_25CollectiveMainloopBwdSm80ILi2ELi1EN4cute5tupleIJNS5_1CILi64EEENS7_ILi80EEENS7_ILi192EEEEEENS_6half_tEfNS_4arch4Sm80ELb1ELb0ELb0ELb0ELb1ELb0ELb1ELb0ELi2ELi4ELi2ELi2ELb0EEENS1_24CollectiveEpilogueBwdGQAISB_fSE_Li256ELb0ELb1EEENS1_25SingleTileBwdLPTSchedulerILb0ELi80ELb1EEEEEEEEEvNT_6ParamsE --------------------------
	.section	.nv.shared._ZN7cutlass13device_kernelIN5flash19enable_sm80_to_sm89INS1_16FlashAttnBwdSm80INS1_25CollectiveMainloopBwdSm80ILi2ELi1EN4cute5tupleIJNS5_1CILi64EEENS7_ILi80EEENS7_ILi192EEEEEENS_6half_tEfNS_4arch4Sm80ELb1ELb0ELb0ELb0ELb1ELb0ELb1ELb0ELi2ELi4ELi2ELi2ELb0EEENS1_24CollectiveEpilogueBwdGQAISB_fSE_Li256ELb0ELb1EEENS1_25SingleTileBwdLPTSchedulerILb0ELi80ELb1EEEEEEEEEvNT_6ParamsE,"aw",@nobits
	.sectionflags	@""
	.align	16
	.zero		1024


//--------------------- .nv.shared._ZN7cutlass13device_kernelIN5flash22FlashAttnBwdPreprocessIN4cute5tupleIJNS3_1CILi64EEENS5_ILi192EEEEEENS_6half_tEfNS_4arch4Sm80ELb1ELb0EEEEEvNT_6ParamsE --------------------------
	.section	.nv.shared._ZN7cutlass13device_kernelIN5flash22FlashAttnBwdPreprocessIN4cute5tupleIJNS3_1CILi64EEENS5_ILi192EEEEEENS_6half_tEfNS_4arch4Sm80ELb1ELb0EEEEEvNT_6ParamsE,"aw",@nobits
	.sectionflags	@""
	.align	16
	.zero		1024


//--------------------- .nv.shared._ZN7cutlass13device_kernelIN5flash19enable_sm80_to_sm89INS1_16FlashAttnBwdSm80INS1_25CollectiveMainloopBwdSm80ILi2ELi1EN4cute5tupleIJNS5_1CILi64EEENS7_ILi80EEENS7_ILi192EEEEEENS_6half_tEfNS_4arch4Sm80ELb1ELb0ELb0ELb1ELb0ELb0ELb1ELb0ELi2ELi4ELi2ELi2ELb0EEENS1_21CollectiveEpilogueBwdISB_SC_SE_Li256ELb1ELb1ELi4EEENS1_25SingleTileBwdLPTSchedulerILb1ELi80ELb0EEEEEEEEEvNT_6ParamsE --------------------------
	.section	.nv.shared._ZN7cutlass13device_kernelIN5flash19enable_sm80_to_sm89INS1_16FlashAttnBwdSm80INS1_25CollectiveMainloopBwdSm80ILi2ELi1EN4cute5tupleIJNS5_1CILi64EEENS7_ILi80EEENS7_ILi192EEEEEENS_6half_tEfNS_4arch4Sm80ELb1ELb0ELb0ELb1ELb0ELb0ELb1ELb0ELi2ELi4ELi2ELi2ELb0EEENS1_21CollectiveEpilogueBwdISB_SC_SE_Li256ELb1ELb1ELi4EEENS1_25SingleTileBwdLPTSchedulerILb1ELi80ELb0EEEEEEEEEvNT_6ParamsE,"aw",@nobits
	.sectionflags	@""
	.align	16
	.zero		1024


//--------------------- .nv.shared._ZN7cutlass13device_kernelIN5flash19enable_sm80_to_sm89INS1_16FlashAttnBwdSm80INS1_25CollectiveMainloopBwdSm80ILi2ELi1EN4cute5tupleIJNS5_1CILi64EEENS7_ILi80EEENS7_ILi192EEEEEENS_6half_tEfNS_4arch4Sm80ELb1ELb0ELb0ELb1ELb1ELb0ELb1ELb0ELi2ELi4ELi2ELi2ELb0EEENS1_21CollectiveEpilogueBwdISB_SC_SE_Li256ELb1ELb1ELi4EEENS1_25SingleTileBwdLPTSchedulerILb1ELi80ELb1EEEEEEEEEvNT_6ParamsE --------------------------
	.section	.nv.shared._ZN7cutlass13device_kernelIN5flash19enable_sm80_to_sm89INS1_16FlashAttnBwdSm80INS1_25CollectiveMainloopBwdSm80ILi2ELi1EN4cute5tupleIJNS5_1CILi64EEENS7_ILi80EEENS7_ILi192EEEEEENS_6half_tEfNS_4arch4Sm80ELb1ELb0ELb0ELb1ELb1ELb0ELb1ELb0ELi2ELi4ELi2ELi2ELb0EEENS1_21CollectiveEpilogueBwdISB_SC_SE_Li256ELb1ELb1ELi4EEENS1_25SingleTileBwdLPTSchedulerILb1ELi80ELb1EEEEEEEEEvNT_6ParamsE,"aw",@nobits
	.sectionflags	@""
	.align	16
	.zero		1024


//--------------------- .nv.shared._ZN7cutlass13device_kernelIN5flash19enable_sm80_to_sm89INS1_16FlashAttnBwdSm80INS1_25CollectiveMainloopBwdSm80ILi2ELi1EN4cute5tupleIJNS5_1CILi64EEENS7_ILi80EEENS7_ILi192EEEEEENS_6half_tEfNS_4arch4Sm80ELb1ELb0ELb0ELb1ELb0ELb0ELb1ELb0ELi2ELi4ELi2ELi2ELb0EEENS1_24CollectiveEpilogueBwdGQAISB_fSE_Li256ELb1ELb0EEENS1_25SingleTileBwdLPTSchedulerILb1ELi80ELb0EEEEEEEEEvNT_6ParamsE --------------------------
	.section	.nv.shared._ZN7cutlass13device_kernelIN5flash19enable_sm80_to_sm89INS1_16FlashAttnBwdSm80INS1_25CollectiveMainloopBwdSm80ILi2ELi1EN4cute5tupleIJNS5_1CILi64EEENS7_ILi80EEENS7_ILi192EEEEEENS_6half_tEfNS_4arch4Sm80ELb1ELb0ELb0ELb1ELb0ELb0ELb1ELb0ELi2ELi4ELi2ELi2ELb0EEENS1_24CollectiveEpilogueBwdGQAISB_fSE_Li256ELb1ELb0EEENS1_25SingleTileBwdLPTSchedulerILb1ELi80ELb0EEEEEEEEEvNT_6ParamsE,"aw",@nobits
	.sectionflags	@""
	.align	16
	.zero		1024


//--------------------- .nv.shared._ZN7cutlass13device_kernelIN5flash32FlashAttnBwdPostprocessConvertdQIN4cute5tupleIJNS3_1CILi80EEENS5_ILi192EEEEEENS_6half_tEfNS_4arch4Sm80ELi256ENS3_8TiledMMAINS3_8MMA_AtomIJNS3_28SM80_16x8x16_F32F16F16F32_TNEEEENS3_6LayoutINS4_IJNS5_ILi4EEENS5_ILi2EEENS5_ILi1EEEEEENS4_IJSJ_SH_NS5_ILi0EEEEEEEENS4_IJNS5_ILi64EEENS5_ILi16EEESP_EEEEELb1EEEEEvNT_6ParamsE --------------------------
	.section	.nv.shared._ZN7cutlass13device_kernelIN5flash32FlashAttnBwdPostprocessConvertdQIN4cute5tupleIJNS3_1CILi80EEENS5_ILi192EEEEEENS_6half_tEfNS_4arch4Sm80ELi256ENS3_8TiledMMAINS3_8MMA_AtomIJNS3_28SM80_16x8x16_F32F16F16F32_TNEEEENS3_6LayoutINS4_IJNS5_ILi4EEENS5_ILi2EEENS5_ILi1EEEEEENS4_IJSJ_SH_NS5_ILi0EEEEEEEENS4_IJNS5_ILi64EEENS5_ILi16EEESP_EEEEELb1EEEEEvNT_6ParamsE,"aw",@nobits
	.sectionflags	@""
	.align	16
	.zero		1024


//--------------------- .nv.shared._ZN7cutlass13device_kernelIN5flash32FlashAttnBwdPostprocessConvertdQIN4cute5tupleIJNS3_1CILi64EEENS5_ILi192EEEEEENS_6half_tEfNS_4arch4Sm80ELi256ENS3_8TiledMMAINS3_8MMA_AtomIJNS3_28SM80_16x8x16_F32F16F16F32_TNEEEENS3_6LayoutINS4_IJNS5_ILi2EEENS5_ILi4EEENS5_ILi1EEEEEENS4_IJSJ_SH_NS5_ILi0EEEEEEEENS4_IJNS5_ILi32EEES6_NS5_ILi16EEEEEEEELb0EEEEEvNT_6ParamsE --------------------------
	.section	.nv.shared._ZN7cutlass13device_kernelIN5flash32FlashAttnBwdPostprocessConvertdQIN4cute5tupleIJNS3_1CILi64EEENS5_ILi192EEEEEENS_6half_tEfNS_4arch4Sm80ELi256ENS3_8TiledMMAINS3_8MMA_AtomIJNS3_28SM80_16x8x16_F32F16F16F32_TNEEEENS3_6LayoutINS4_IJNS5_ILi2EEENS5_ILi4EEENS5_ILi1EEEEEENS4_IJSJ_SH_NS5_ILi0EEEEEEEENS4_IJNS5_ILi32EEES6_NS5_ILi16EEEEEEEELb0EEEEEvNT_6ParamsE,"aw",@nobits
	.sectionflags	@""
	.align	16
	.zero		1024


//--------------------- .nv.shared._ZN7cutlass13device_kernelIN5flash19enable_sm80_to_sm89INS1_16FlashAttnBwdSm80INS1_25CollectiveMainloopBwdSm80ILi2ELi1EN4cute5tupleIJNS5_1CILi64EEENS7_ILi80EEENS7_ILi192EEEEEENS_6half_tEfNS_4arch4Sm80ELb1ELb0ELb0ELb1ELb1ELb0ELb1ELb0ELi2ELi4ELi2ELi2ELb0EEENS1_24CollectiveEpilogueBwdGQAISB_fSE_Li256ELb1ELb1EEENS1_25SingleTileBwdLPTSchedulerILb1ELi80ELb1EEEEEEEEEvNT_6ParamsE --------------------------
	.section	.nv.shared._ZN7cutlass13device_kernelIN5flash19enable_sm80_to_sm89INS1_16FlashAttnBwdSm80INS1_25CollectiveMainloopBwdSm80ILi2ELi1EN4cute5tupleIJNS5_1CILi64EEENS7_ILi80EEENS7_ILi192EEEEEENS_6half_tEfNS_4arch4Sm80ELb1ELb0ELb0ELb1ELb1ELb0ELb1ELb0ELi2ELi4ELi2ELi2ELb0EEENS1_24CollectiveEpilogueBwdGQAISB_fSE_Li256ELb1ELb1EEENS1_25SingleTileBwdLPTSchedulerILb1ELi80ELb1EEEEEEEEEvNT_6ParamsE,"aw",@nobits
	.sectionflags	@""
	.align	16
	.zero		1024


//--------------------- .nv.shared._ZN7cutlass13device_kernelIN5flash22FlashAttnBwdPreprocessIN4cute5tupleIJNS3_1CILi64EEENS5_ILi192EEEEEENS_6half_tEfNS_4arch4Sm80ELb1ELb1EEEEEvNT_6ParamsE --------------------------
	.section	.nv.shared._ZN7cutlass13device_kernelIN5flash22FlashAttnBwdPreprocessIN4cute5tupleIJNS3_1CILi64EEENS5_ILi192EEEEEENS_6half_tEfNS_4arch4Sm80ELb1ELb1EEEEEvNT_6ParamsE,"aw",@nobits
	.sectionflags	@""
	.align	16
	.zero		1024


//--------------------- .nv.constant0._ZN7cutlass13device_kernelIN5flash19enable_sm80_to_sm89INS1_16FlashAttnBwdSm80INS1_25CollectiveMainloopBwdSm80ILi1ELi1EN4cute5tupleIJNS5_1CILi64EEES8_NS7_ILi192EEEEEENS_6half_tEfNS_4arch4Sm80ELb0ELb0ELb0ELb0ELb0ELb0ELb0ELb0ELi2ELi2ELi2ELi2ELb1EEENS1_21CollectiveEpilogueBwdISA_SB_SD_Li256ELb0ELb0ELi4EEENS1_19SingleTileSchedulerILb0ELb0ELb0ELi64EEEEEEEEEvNT_6ParamsE --------------------------
	.section	.nv.constant0._ZN7cutlass13device_kernelIN5flash19enable_sm80_to_sm89INS1_16FlashAttnBwdSm80INS1_25CollectiveMainloopBwdSm80ILi1ELi1EN4cute5tupleIJNS5_1CILi64EEES8_NS7_ILi192EEEEEENS_6half_tEfNS_4arch4Sm80ELb0ELb0ELb0ELb0ELb0ELb0ELb0ELb0ELi2ELi2ELi2ELi2ELb1EEENS1_21CollectiveEpilogueBwdISA_SB_SD_Li256ELb0ELb0ELi4EEENS1_19SingleTileSchedulerILb0ELb0ELb0ELi64EEEEEEEEEvNT_6ParamsE,"a",@progbits
	.sectionflags	@""
	.align	4
.nv.constant0._ZN7cutlass13device_kernelIN5flash19enable_sm80_to_sm89INS1_16FlashAttnBwdSm80INS1_25CollectiveMainloopBwdSm80ILi1ELi1EN4cute5tupleIJNS5_1CILi64EEES8_NS7_ILi192EEEEEENS_6half_tEfNS_4arch4Sm80ELb0ELb0ELb0ELb0ELb0ELb0ELb0ELb0ELi2ELi2ELi2ELi2ELb1EEENS1_21CollectiveEpilogueBwdISA_SB_SD_Li256ELb0ELb0ELi4EEENS1_19SingleTileSchedulerILb0ELb0ELb0ELi64EEEEEEEEEvNT_6ParamsE:
	.zero		1152


//--------------------- .nv.constant0._ZN7cutlass13device_kernelIN5flash19enable_sm80_to_sm89INS1_16FlashAttnBwdSm80INS1_25CollectiveMainloopBwdSm80ILi1ELi1EN4cute5tupleIJNS5_1CILi64EEES8_NS7_ILi192EEEEEENS_6half_tEfNS_4arch4Sm80ELb0ELb0ELb0ELb0ELb1ELb0ELb0ELb0ELi2ELi2ELi2ELi2ELb1EEENS1_21CollectiveEpilogueBwdISA_SB_SD_Li256ELb0ELb0ELi4EEENS1_19SingleTileSchedulerILb0ELb0ELb0ELi64EEEEEEEEEvNT_6ParamsE --------------------------
	.section	.nv.constant0._ZN7cutlass13device_kernelIN5flash19enable_sm80_to_sm89INS1_16FlashAttnBwdSm80INS1_25CollectiveMainloopBwdSm80ILi1ELi1EN4cute5tupleIJNS5_1CILi64EEES8_NS7_ILi192EEEEEENS_6half_tEfNS_4arch4Sm80ELb0ELb0ELb0ELb0ELb1ELb0ELb0ELb0ELi2ELi2ELi2ELi2ELb1EEENS1_21CollectiveEpilogueBwdISA_SB_SD_Li256ELb0ELb0ELi4EEENS1_19SingleTileSchedulerILb0ELb0ELb0ELi64EEEEEEEEEvNT_6ParamsE,"a",@progbits
	.sectionflags	@""
	.align	4
.nv.constant0._ZN7cutlass13device_kernelIN5flash19enable_sm80_to_sm89INS1_16FlashAttnBwdSm80INS1_25CollectiveMainloopBwdSm80ILi1ELi1EN4cute5tupleIJNS5_1CILi64EEES8_NS7_ILi192EEEEEENS_6half_tEfNS_4arch4Sm80ELb0ELb0ELb0ELb0ELb1ELb0ELb0ELb0ELi2ELi2ELi2ELi2ELb1EEENS1_21CollectiveEpilogueBwdISA_SB_SD_Li256ELb0ELb0ELi4EEENS1_19SingleTileSchedulerILb0ELb0ELb0ELi64EEEEEEEEEvNT_6ParamsE:
	.zero		1152


//--------------------- .nv.constant0._ZN7cutlass13device_kernelIN5flash19enable_sm80_to_sm89INS1_16FlashAttnBwdSm80INS1_25CollectiveMainloopBwdSm80ILi1ELi1EN4cute5tupleIJNS5_1CILi64EEES8_NS7_ILi192EEEEEENS_6half_tEfNS_4arch4Sm80ELb0ELb0ELb0ELb0ELb0ELb0ELb0ELb0ELi2ELi2ELi2ELi2ELb1EEENS1_24CollectiveEpilogueBwdGQAISA_fSD_Li256ELb0ELb0EEENS1_19SingleTileSchedulerILb0ELb0ELb0ELi64EEEEEEEEEvNT_6ParamsE --------------------------
	.section	.nv.constant0._ZN7cutlass13device_kernelIN5flash19enable_sm80_to_sm89INS1_16FlashAttnBwdSm80INS1_25CollectiveMainloopBwdSm80ILi1ELi1EN4cute5tupleIJNS5_1CILi64EEES8_NS7_ILi192EEEEEENS_6half_tEfNS_4arch4Sm80ELb0ELb0ELb0ELb0ELb0ELb0ELb0ELb0ELi2ELi2ELi2ELi2ELb1EEENS1_24CollectiveEpilogueBwdGQAISA_fSD_Li256ELb0ELb0EEENS1_19SingleTileSchedulerILb0ELb0ELb0ELi64EEEEEEEEEvNT_6ParamsE,"a",@progbits
	.sectionflags	@""
	.align	4
.nv.constant0._ZN7cutlass13device_kernelIN5flash19enable_sm80_to_sm89INS1_16FlashAttnBwdSm80INS1_25CollectiveMainloopBwdSm80ILi1ELi1EN4cute5tupleIJNS5_1CILi64EEES8_NS7_ILi192EEEEEENS_6half_tEfNS_4arch4Sm80ELb0ELb0ELb0ELb0ELb0ELb0ELb0ELb0ELi2ELi2ELi2ELi2ELb1EEENS1_24CollectiveEpilogueBwdGQAISA_fSD_Li256ELb0ELb0EEENS1_19SingleTileSchedulerILb0ELb0ELb0ELi64EEEEEEEEEvNT_6ParamsE:
	.zero		1160


//--------------------- .nv.constant0._ZN7cutlass13device_kernelIN5flash19enable_sm80_to_sm89INS1_16FlashAttnBwdSm80INS1_25CollectiveMainloopBwdSm80ILi1ELi1EN4cute5tupleIJNS5_1CILi64EEES8_NS7_ILi192EEEEEENS_6half_tEfNS_4arch4Sm80ELb0ELb0ELb0ELb0ELb1ELb0ELb0ELb0ELi2ELi2ELi2ELi2ELb1EEENS1_24CollectiveEpilogueBwdGQAISA_fSD_Li256ELb0ELb1EEENS1_19SingleTileSchedulerILb0ELb0ELb0ELi64EEEEEEEEEvNT_6ParamsE --------------------------
	.section	.nv.constant0._ZN7cutlass13device_kernelIN5flash19enable_sm80_to_sm89INS1_16FlashAttnBwdSm80INS1_25CollectiveMainloopBwdSm80ILi1ELi1EN4cute5tupleIJNS5_1CILi64EEES8_NS7_ILi192EEEEEENS_6half_tEfNS_4arch4Sm80ELb0ELb0ELb0ELb0ELb1ELb0ELb0ELb0ELi2ELi2ELi2ELi2ELb1EEENS1_24CollectiveEpilogueBwdGQAISA_fSD_Li256ELb0ELb1EEENS1_19SingleTileSchedulerILb0ELb0ELb0ELi64EEEEEEEEEvNT_6ParamsE,"a",@progbits
	.sectionflags	@""
	.align	4
.nv.constant0._ZN7cutlass13device_kernelIN5flash19enable_sm80_to_sm89INS1_16FlashAttnBwdSm80INS1_25CollectiveMainloopBwdSm80ILi1ELi1EN4cute5tupleIJNS5_1CILi64EEES8_NS7_ILi192EEEEEENS_6half_tEfNS_4arch4Sm80ELb0ELb0ELb0ELb0ELb1ELb0ELb0ELb0ELi2ELi2ELi2ELi2ELb1EEENS1_24CollectiveEpilogueBwdGQAISA_fSD_Li256ELb0ELb1EEENS1_19SingleTileSchedulerILb0ELb0ELb0ELi64EEEEEEEEEvNT_6ParamsE:
	.zero		1160


//--------------------- .nv.constant0._ZN7cutlass13device_kernelIN5flash19enable_sm80_to_sm89INS1_16FlashAttnBwdSm80INS1_25CollectiveMainloopBwdSm80ILi1ELi1EN4cute5tupleIJNS5_1CILi64EEES8_NS7_ILi192EEEEEENS_6half_tEfNS_4arch4Sm80ELb0ELb0ELb0ELb1ELb0ELb0ELb0ELb0ELi2ELi2ELi2ELi2ELb1EEENS1_21CollectiveEpilogueBwdISA_SB_SD_Li256ELb1ELb0ELi4EEENS1_19SingleTileSchedulerILb1ELb0ELb0ELi64EEEEEEEEEvNT_6ParamsE --------------------------
	.section	.nv.constant0._ZN7cutlass13device_kernelIN5flash19enable_sm80_to_sm89INS1_16FlashAttnBwdSm80INS1_25CollectiveMainloopBwdSm80ILi1ELi1EN4cute5tupleIJNS5_1CILi64EEES8_NS7_ILi192EEEEEENS_6half_tEfNS_4arch4Sm80ELb0ELb0ELb0ELb1ELb0ELb0ELb0ELb0ELi2ELi2ELi2ELi2ELb1EEENS1_21CollectiveEpilogueBwdISA_SB_SD_Li256ELb1ELb0ELi4EEENS1_19SingleTileSchedulerILb1ELb0ELb0ELi64EEEEEEEEEvNT_6ParamsE,"a",@progbits
	.sectionflags	@""
	.align	4
.nv.constant0._ZN7cutlass13device_kernelIN5flash19enable_sm80_to_sm89INS1_16FlashAttnBwdSm80INS1_25CollectiveMainloopBwdSm80ILi1ELi1EN4cute5tupleIJNS5_1CILi64EEES8_NS7_ILi192EEEEEENS_6half_tEfNS_4arch4Sm80ELb0ELb0ELb0ELb1ELb0ELb0ELb0ELb0ELi2ELi2ELi2ELi2ELb1EEENS1_21CollectiveEpilogueBwdISA_SB_SD_Li256ELb1ELb0ELi4EEENS1_19SingleTileSchedulerILb1ELb0ELb0ELi64EEEEEEEEEvNT_6ParamsE:
	.zero		1152


//--------------------- .nv.constant0._ZN7cutlass13device_kernelIN5flash19enable_sm80_to_sm89INS1_16FlashAttnBwdSm80INS1_25CollectiveMainloopBwdSm80ILi1ELi1EN4cute5tupleIJNS5_1CILi64EEES8_NS7_ILi192EEEEEENS_6half_tEfNS_4arch4Sm80ELb0ELb0ELb0ELb1ELb1ELb0ELb0ELb0ELi2ELi2ELi2ELi2ELb1EEENS1_21CollectiveEpilogueBwdISA_SB_SD_Li256ELb1ELb0ELi4EEENS1_19SingleTileSchedulerILb1ELb0ELb0ELi64EEEEEEEEEvNT_6ParamsE --------------------------
	.section	.nv.constant0._ZN7cutlass13device_kernelIN5flash19enable_sm80_to_sm89INS1_16FlashAttnBwdSm80INS1_25CollectiveMainloopBwdSm80ILi1ELi1EN4cute5tupleIJNS5_1CILi64EEES8_NS7_ILi192EEEEEENS_6half_tEfNS_4arch4Sm80ELb0ELb0ELb0ELb1ELb1ELb0ELb0ELb0ELi2ELi2ELi2ELi2ELb1EEENS1_21CollectiveEpilogueBwdISA_SB_SD_Li256ELb1ELb0ELi4EEENS1_19SingleTileSchedulerILb1ELb0ELb0ELi64EEEEEEEEEvNT_6ParamsE,"a",@progbits
	.sectionflags	@""
	.align	4
.nv.constant0._ZN7cutlass13device_kernelIN5flash19enable_sm80_to_sm89INS1_16FlashAttnBwdSm80INS1_25CollectiveMainloopBwdSm80ILi1ELi1EN4cute5tupleIJNS5_1CILi64EEES8_NS7_ILi192EEEEEENS_6half_tEfNS_4arch4Sm80ELb0ELb0ELb0ELb1ELb1ELb0ELb0ELb0ELi2ELi2ELi2ELi2ELb1EEENS1_21CollectiveEpilogueBwdISA_SB_SD_Li256ELb1ELb0ELi4EEENS1_19SingleTileSchedulerILb1ELb0ELb0ELi64EEEEEEEEEvNT_6ParamsE:
	.zero		1152


//--------------------- .nv.constant0._ZN7cutlass13device_kernelIN5flash19enable_sm80_to_sm89INS1_16FlashAttnBwdSm80INS1_25CollectiveMainloopBwdSm80ILi1ELi1EN4cute5tupleIJNS5_1CILi64EEES8_NS7_ILi192EEEEEENS_6half_tEfNS_4arch4Sm80ELb0ELb0ELb0ELb1ELb0ELb0ELb0ELb0ELi2ELi2ELi2ELi2ELb1EEENS1_24CollectiveEpilogueBwdGQAISA_fSD_Li256ELb1ELb0EEENS1_19SingleTileSchedulerILb1ELb0ELb0ELi64EEEEEEEEEvNT_6ParamsE --------------------------
	.section	.nv.constant0._ZN7cutlass13device_kernelIN5flash19enable_sm80_to_sm89INS1_16FlashAttnBwdSm80INS1_25CollectiveMainloopBwdSm80ILi1ELi1EN4cute5tupleIJNS5_1CILi64EEES8_NS7_ILi192EEEEEENS_6half_tEfNS_4arch4Sm80ELb0ELb0ELb0ELb1ELb0ELb0ELb0ELb0ELi2ELi2ELi2ELi2ELb1EEENS1_24CollectiveEpilogueBwdGQAISA_fSD_Li256ELb1ELb0EEENS1_19SingleTileSchedulerILb1ELb0ELb0ELi64EEEEEEEEEvNT_6ParamsE,"a",@progbits
	.sectionflags	@""
	.align	4
.nv.constant0._ZN7cutlass13device_kernelIN5flash19enable_sm80_to_sm89INS1_16FlashAttnBwdSm80INS1_25CollectiveMainloopBwdSm80ILi1ELi1EN4cute5tupleIJNS5_1CILi64EEES8_NS7_ILi192EEEEEENS_6half_tEfNS_4arch4Sm80ELb0ELb0ELb0ELb1ELb0ELb0ELb0ELb0ELi2ELi2ELi2ELi2ELb1EEENS1_24CollectiveEpilogueBwdGQAISA_fSD_Li256ELb1ELb0EEENS1_19SingleTileSchedulerILb1ELb0ELb0ELi64EEEEEEEEEvNT_6ParamsE:
	.zero		1160


//--------------------- .nv.constant0._ZN7cutlass13device_kernelIN5flash19enable_sm80_to_sm89INS1_16FlashAttnBwdSm80INS1_25CollectiveMainloopBwdSm80ILi1ELi1EN4cute5tupleIJNS5_1CILi64EEES8_NS7_ILi192EEEEEENS_6half_tEfNS_4arch4Sm80ELb0ELb0ELb0ELb1ELb1ELb0ELb0ELb0ELi2ELi2ELi2ELi2ELb1EEENS1_24CollectiveEpilogueBwdGQAISA_fSD_Li256ELb1ELb1EEENS1_19SingleTileSchedulerILb1ELb0ELb0ELi64EEEEEEEEEvNT_6ParamsE --------------------------
	.section	.nv.constant0._ZN7cutlass13device_kernelIN5flash19enable_sm80_to_sm89INS1_16FlashAttnBwdSm80INS1_25CollectiveMainloopBwdSm80ILi1ELi1EN4cute5tupleIJNS5_1CILi64EEES8_NS7_ILi192EEEEEENS_6half_tEfNS_4arch4Sm80ELb0ELb0ELb0ELb1ELb1ELb0ELb0ELb0ELi2ELi2ELi2ELi2ELb1EEENS1_24CollectiveEpilogueBwdGQAISA_fSD_Li256ELb1ELb1EEENS1_19SingleTileSchedulerILb1ELb0ELb0ELi64EEEEEEEEEvNT_6ParamsE,"a",@progbits
	.sectionflags	@""
	.align	4
.nv.constant0._ZN7cutlass13device_kernelIN5flash19enable_sm80_to_sm89INS1_16FlashAttnBwdSm80INS1_25CollectiveMainloopBwdSm80ILi1ELi1EN4cute5tupleIJNS5_1CILi64EEES8_NS7_ILi192EEEEEENS_6half_tEfNS_4arch4Sm80ELb0ELb0ELb0ELb1ELb1ELb0ELb0ELb0ELi2ELi2ELi2ELi2ELb1EEENS1_24CollectiveEpilogueBwdGQAISA_fSD_Li256ELb1ELb1EEENS1_19SingleTileSchedulerILb1ELb0ELb0ELi64EEEEEEEEEvNT_6ParamsE:
	.zero		1160


//--------------------- .nv.constant0._ZN7cutlass13device_kernelIN5flash19enable_sm80_to_sm89INS1_16FlashAttnBwdSm80INS1_25CollectiveMainloopBwdSm80ILi1ELi1EN4cute5tupleIJNS5_1CILi64EEES8_NS7_ILi192EEEEEENS_6half_tEfNS_4arch4Sm80ELb0ELb1ELb0ELb0ELb0ELb0ELb0ELb0ELi2ELi2ELi2ELi2ELb1EEENS1_21CollectiveEpilogueBwdISA_SB_SD_Li256ELb0ELb0ELi4EEENS1_19SingleTileSchedulerILb0ELb0ELb0ELi64EEEEEEEEEvNT_6ParamsE --------------------------
	.section	.nv.constant0._ZN7cutlass13device_kernelIN5flash19enable_sm80_to_sm89INS1_16FlashAttnBwdSm80INS1_25CollectiveMainloopBwdSm80ILi1ELi1EN4cute5tupleIJNS5_1CILi64EEES8_NS7_ILi192EEEEEENS_6half_tEfNS_4arch4Sm80ELb0ELb1ELb0ELb0ELb0ELb0ELb0ELb0ELi2ELi2ELi2ELi2ELb1EEENS1_21CollectiveEpilogueBwdISA_SB_SD_Li256ELb0ELb0ELi4EEENS1_19SingleTileSchedulerILb0ELb0ELb0ELi64EEEEEEEEEvNT_6ParamsE,"a",@progbits
	.sectionflags	@""
	.align	4
.nv.constant0._ZN7cutlass13device_kernelIN5flash19enable_sm80_to_sm89INS1_16FlashAttnBwdSm80INS1_25CollectiveMainloopBwdSm80ILi1ELi1EN4cute5tupleIJNS5_1CILi64EEES8_NS7_ILi192EEEEEENS_6half_tEfNS_4arch4Sm80ELb0ELb1ELb0ELb0ELb0ELb0ELb0ELb0ELi2ELi2ELi2ELi2ELb1EEENS1_21CollectiveEpilogueBwdISA_SB_SD_Li256ELb0ELb0ELi4EEENS1_19SingleTileSchedulerILb0ELb0ELb0ELi64EEEEEEEEEvNT_6ParamsE:
	.zero		1152


//--------------------- .nv.constant0._ZN7cutlass13device_kernelIN5flash19enable_sm80_to_sm89INS1_16FlashAttnBwdSm80INS1_25CollectiveMainloopBwdSm80ILi1ELi1EN4cute5tupleIJNS5_1CILi64EEES8_NS7_ILi192EEEEEENS_6half_tEfNS_4arch4Sm80ELb0ELb1ELb0ELb0ELb1ELb0ELb0ELb0ELi2ELi2ELi2ELi2ELb1EEENS1_21CollectiveEpilogueBwdISA_SB_SD_Li256ELb0ELb0ELi4EEENS1_19SingleTileSchedulerILb0ELb0ELb0ELi64EEEEEEEEEvNT_6ParamsE --------------------------
	.section	.nv.constant0._ZN7cutlass13device_kernelIN5flash19enable_sm80_to_sm89INS1_16FlashAttnBwdSm80INS1_25CollectiveMainloopBwdSm80ILi1ELi1EN4cute5tupleIJNS5_1CILi64EEES8_NS7_ILi192EEEEEENS_6half_tEfNS_4arch4Sm80ELb0ELb1ELb0ELb0ELb1ELb0ELb0ELb0ELi2ELi2ELi2ELi2ELb1EEENS1_21CollectiveEpilogueBwdISA_SB_SD_Li256ELb0ELb0ELi4EEENS1_19SingleTileSchedulerILb0ELb0ELb0ELi64EEEEEEEEEvNT_6ParamsE,"a",@progbits
	.sectionflags	@""
	.align	4
.nv.constant0._ZN7cutlass13device_kernelIN5flash19enable_sm80_to_sm89INS1_16FlashAttnBwdSm80INS1_25CollectiveMainloopBwdSm80ILi1ELi1EN4cute5tupleIJNS5_1CILi64EEES8_NS7_ILi192EEEEEENS_6half_tEfNS_4arch4Sm80ELb0ELb1ELb0ELb0ELb1ELb0ELb0ELb0ELi2ELi2ELi2ELi2ELb1EEENS1_21CollectiveEpilogueBwdISA_SB_SD_Li256ELb0ELb0ELi4EEENS1_19SingleTileSchedulerILb0ELb0ELb0ELi64EEEEEEEEEvNT_6ParamsE:
	.zero		1152


//--------------------- .nv.constant0._ZN7cutlass13device_kernelIN5flash19enable_sm80_to_sm89INS1_16FlashAttnBwdSm80INS1_25CollectiveMainloopBwdSm80ILi1ELi1EN4cute5tupleIJNS5_1CILi64EEES8_NS7_ILi192EEEEEENS_6half_tEfNS_4arch4Sm80ELb0ELb1ELb0ELb0ELb0ELb0ELb0ELb0ELi2ELi2ELi2ELi2ELb1EEENS1_24CollectiveEpilogueBwdGQAISA_fSD_Li256ELb0ELb0EEENS1_19SingleTileSchedulerILb0ELb0ELb0ELi64EEEEEEEEEvNT_6ParamsE --------------------------
	.section	.nv.constant0._ZN7cutlass13device_kernelIN5flash19enable_sm80_to_sm89INS1_16FlashAttnBwdSm80INS1_25CollectiveMainloopBwdSm80ILi1ELi1EN4cute5tupleIJNS5_1CILi64EEES8_NS7_ILi192EEEEEENS_6half_tEfNS_4arch4Sm80ELb0ELb1ELb0ELb0ELb0ELb0ELb0ELb0ELi2ELi2ELi2ELi2ELb1EEENS1_24CollectiveEpilogueBwdGQAISA_fSD_Li256ELb0ELb0EEENS1_19SingleTileSchedulerILb0ELb0ELb0ELi64EEEEEEEEEvNT_6ParamsE,"a",@progbits
	.sectionflags	@""
	.align	4
.nv.constant0._ZN7cutlass13device_kernelIN5flash19enable_sm80_to_sm89INS1_16FlashAttnBwdSm80INS1_25CollectiveMainloopBwdSm80ILi1ELi1EN4cute5tupleIJNS5_1CILi64EEES8_NS7_ILi192EEEEEENS_6half_tEfNS_4arch4Sm80ELb0ELb1ELb0ELb0ELb0ELb0ELb0ELb0ELi2ELi2ELi2ELi2ELb1EEENS1_24CollectiveEpilogueBwdGQAISA_fSD_Li256ELb0ELb0EEENS1_19SingleTileSchedulerILb0ELb0ELb0ELi64EEEEEEEEEvNT_6ParamsE:
	.zero		1160


//--------------------- .nv.constant0._ZN7cutlass13device_kernelIN5flash19enable_sm80_to_sm89INS1_16FlashAttnBwdSm80INS1_25CollectiveMainloopBwdSm80ILi1ELi1EN4cute5tupleIJNS5_1CILi64EEES8_NS7_ILi192EEEEEENS_6half_tEfNS_4arch4Sm80ELb0ELb1ELb0ELb0ELb1ELb0ELb0ELb0ELi2ELi2ELi2ELi2ELb1EEENS1_24CollectiveEpilogueBwdGQAISA_fSD_Li256ELb0ELb1EEENS1_19SingleTileSchedulerILb0ELb0ELb0ELi64EEEEEEEEEvNT_6ParamsE --------------------------
	.section	.nv.constant0._ZN7cutlass13device_kernelIN5flash19enable_sm80_to_sm89INS1_16FlashAttnBwdSm80INS1_25CollectiveMainloopBwdSm80ILi1ELi1EN4cute5tupleIJNS5_1CILi64EEES8_NS7_ILi192EEEEEENS_6half_tEfNS_4arch4Sm80ELb0ELb1ELb0ELb0ELb1ELb0ELb0ELb0ELi2ELi2ELi2ELi2ELb1EEENS1_24CollectiveEpilogueBwdGQAISA_fSD_Li256ELb0ELb1EEENS1_19SingleTileSchedulerILb0ELb0ELb0ELi64EEEEEEEEEvNT_6ParamsE,"a",@progbits
	.sectionflags	@""
	.align	4
.nv.constant0._ZN7cutlass13device_kernelIN5flash19enable_sm80_to_sm89INS1_16FlashAttnBwdSm80INS1_25CollectiveMainloopBwdSm80ILi1ELi1EN4cute5tupleIJNS5_1CILi64EEES8_NS7_ILi192EEEEEENS_6half_tEfNS_4arch4Sm80ELb0ELb1ELb0ELb0ELb1ELb0ELb0ELb0ELi2ELi2ELi2ELi2ELb1EEENS1_24CollectiveEpilogueBwdGQAISA_fSD_Li256ELb0ELb1EEENS1_19SingleTileSchedulerILb0ELb0ELb0ELi64EEEEEEEEEvNT_6ParamsE:
	.zero		1160


//--------------------- .nv.constant0._ZN7cutlass13device_kernelIN5flash19enable_sm80_to_sm89INS1_16FlashAttnBwdSm80INS1_25CollectiveMainloopBwdSm80ILi1ELi1EN4cute5tupleIJNS5_1CILi64EEES8_NS7_ILi192EEEEEENS_6half_tEfNS_4arch4Sm80ELb0ELb1ELb0ELb1ELb0ELb0ELb0ELb0ELi2ELi2ELi2ELi2ELb1EEENS1_21CollectiveEpilogueBwdISA_SB_SD_Li256ELb1ELb0ELi4EEENS1_19SingleTileSchedulerILb1ELb0ELb0ELi64EEEEEEEEEvNT_6ParamsE --------------------------
	.section	.nv.constant0._ZN7cutlass13device_kernelIN5flash19enable_sm80_to_sm89INS1_16FlashAttnBwdSm80INS1_25CollectiveMainloopBwdSm80ILi1ELi1EN4cute5tupleIJNS5_1CILi64EEES8_NS7_ILi192EEEEEENS_6half_tEfNS_4arch4Sm80ELb0ELb1ELb0ELb1ELb0ELb0ELb0ELb0ELi2ELi2ELi2ELi2ELb1EEENS1_21CollectiveEpilogueBwdISA_SB_SD_Li256ELb1ELb0ELi4EEENS1_19SingleTileSchedulerILb1ELb0ELb0ELi64EEEEEEEEEvNT_6ParamsE,"a",@progbits
	.sectionflags	@""
	.align	4
.nv.constant0._ZN7cutlass13device_kernelIN5flash19enable_sm80_to_sm89INS1_16FlashAttnBwdSm80INS1_25CollectiveMainloopBwdSm80ILi1ELi1EN4cute5tupleIJNS5_1CILi64EEES8_NS7_ILi192EEEEEENS_6half_tEfNS_4arch4Sm80ELb0ELb1ELb0ELb1ELb0ELb0ELb0ELb0ELi2ELi2ELi2ELi2ELb1EEENS1_21CollectiveEpilogueBwdISA_SB_SD_Li256ELb1ELb0ELi4EEENS1_19SingleTileSchedulerILb1ELb0ELb0ELi64EEEEEEEEEvNT_6ParamsE:
	.zero		1152


//--------------------- .nv.constant0._ZN7cutlass13device_kernelIN5flash19enable_sm80_to_sm89INS1_16FlashAttnBwdSm80INS1_25CollectiveMainloopBwdSm80ILi1ELi1EN4cute5tupleIJNS5_1CILi64EEES8_NS7_ILi192EEEEEENS_6half_tEfNS_4arch4Sm80ELb0ELb1ELb0ELb1ELb1ELb0ELb0ELb0ELi2ELi2ELi2ELi2ELb1EEENS1_21CollectiveEpilogueBwdISA_SB_SD_Li256ELb1ELb0ELi4EEENS1_19SingleTileSchedulerILb1ELb0ELb0ELi64EEEEEEEEEvNT_6ParamsE --------------------------
	.section	.nv.constant0._ZN7cutlass13device_kernelIN5flash19enable_sm80_to_sm89INS1_16FlashAttnBwdSm80INS1_25CollectiveMainloopBwdSm80ILi1ELi1EN4cute5tupleIJNS5_1CILi64EEES8_NS7_ILi192EEEEEENS_6half_tEfNS_4arch4Sm80ELb0ELb1ELb0ELb1ELb1ELb0ELb0ELb0ELi2ELi2ELi2ELi2ELb1EEENS1_21CollectiveEpilogueBwdISA_SB_SD_Li256ELb1ELb0ELi4EEENS1_19SingleTileSchedulerILb1ELb0ELb0ELi64EEEEEEEEEvNT_6ParamsE,"a",@progbits
	.sectionflags	@""
	.align	4
.nv.constant0._ZN7cutlass13device_kernelIN5flash19enable_sm80_to_sm89INS1_16FlashAttnBwdSm80INS1_25CollectiveMainloopBwdSm80ILi1ELi1EN4cute5tupleIJNS5_1CILi64EEES8_NS7_ILi192EEEEEENS_6half_tEfNS_4arch4Sm80ELb0ELb1ELb0ELb1ELb1ELb0ELb0ELb0ELi2ELi2ELi2ELi2ELb1EEENS1_21CollectiveEpilogueBwdISA_SB_SD_Li256ELb1ELb0ELi4EEENS1_19SingleTileSchedulerILb1ELb0ELb0ELi64EEEEEEEEEvNT_6ParamsE:
	.zero		1152


//--------------------- .nv.constant0._ZN7cutlass13device_kernelIN5flash19enable_sm80_to_sm89INS1_16FlashAttnBwdSm80INS1_25CollectiveMainloopBwdSm80ILi1ELi1EN4cute5tupleIJNS5_1CILi64EEES8_NS7_ILi192EEEEEENS_6half_tEfNS_4arch4Sm80ELb0ELb1ELb0ELb1ELb0ELb0ELb0ELb0ELi2ELi2ELi2ELi2ELb1EEENS1_24CollectiveEpilogueBwdGQAISA_fSD_Li256ELb1ELb0EEENS1_19SingleTileSchedulerILb1ELb0ELb0ELi64EEEEEEEEEvNT_6ParamsE --------------------------
	.section	.nv.constant0._ZN7cutlass13device_kernelIN5flash19enable_sm80_to_sm89INS1_16FlashAttnBwdSm80INS1_25CollectiveMainloopBwdSm80ILi1ELi1EN4cute5tupleIJNS5_1CILi64EEES8_NS7_ILi192EEEEEENS_6half_tEfNS_4arch4Sm80ELb0ELb1ELb0ELb1ELb0ELb0ELb0ELb0ELi2ELi2ELi2ELi2ELb1EEENS1_24CollectiveEpilogueBwdGQAISA_fSD_Li256ELb1ELb0EEENS1_19SingleTileSchedulerILb1ELb0ELb0ELi64EEEEEEEEEvNT_6ParamsE,"a",@progbits
	.sectionflags	@""
	.align	4
.nv.constant0._ZN7cutlass13device_kernelIN5flash19enable_sm80_to_sm89INS1_16FlashAttnBwdSm80INS1_25CollectiveMainloopBwdSm80ILi1ELi1EN4cute5tupleIJNS5_1CILi64EEES8_NS7_ILi192EEEEEENS_6half_tEfNS_4arch4Sm80ELb0ELb1ELb0ELb1ELb0ELb0ELb0ELb0ELi2ELi2ELi2ELi2ELb1EEENS1_24CollectiveEpilogueBwdGQAISA_fSD_Li256ELb1ELb0EEENS1_19SingleTileSchedulerILb1ELb0ELb0ELi64EEEEEEEEEvNT_6ParamsE:
	.zero		1160


//--------------------- .nv.constant0._ZN7cutlass13device_kernelIN5flash19enable_sm80_to_sm89INS1_16FlashAttnBwdSm80INS1_25CollectiveMainloopBwdSm80ILi1ELi1EN4cute5tupleIJNS5_1CILi64EEES8_NS7_ILi192EEEEEENS_6half_tEfNS_4arch4Sm80ELb0ELb1ELb0ELb1ELb1ELb0ELb0ELb0ELi2ELi2ELi2ELi2ELb1EEENS1_24CollectiveEpilogueBwdGQAISA_fSD_Li256ELb1ELb1EEENS1_19SingleTileSchedulerILb1ELb0ELb0ELi64EEEEEEEEEvNT_6ParamsE --------------------------
	.section	.nv.constant0._ZN7cutlass13device_kernelIN5flash19enable_sm80_to_sm89INS1_16FlashAttnBwdSm80INS1_25CollectiveMainloopBwdSm80ILi1ELi1EN4cute5tupleIJNS5_1CILi64EEES8_NS7_ILi192EEEEEENS_6half_tEfNS_4arch4Sm80ELb0ELb1ELb0ELb1ELb1ELb0ELb0ELb0ELi2ELi2ELi2ELi2ELb1EEENS1_24CollectiveEpilogueBwdGQAISA_fSD_Li256ELb1ELb1EEENS1_19SingleTileSchedulerILb1ELb0ELb0ELi64EEEEEEEEEvNT_6ParamsE,"a",@progbits
	.sectionflags	@""
	.align	4
.nv.constant0._ZN7cutlass13device_kernelIN5flash19enable_sm80_to_sm89INS1_16FlashAttnBwdSm80INS1_25CollectiveMainloopBwdSm80ILi1ELi1EN4cute5tupleIJNS5_1CILi64EEES8_NS7_ILi192EEEEEENS_6half_tEfNS_4arch4Sm80ELb0ELb1ELb0ELb1ELb1ELb0ELb0ELb0ELi2ELi2ELi2ELi2ELb1EEENS1_24CollectiveEpilogueBwdGQAISA_fSD_Li256ELb1ELb1EEENS1_19SingleTileSchedulerILb1ELb0ELb0ELi64EEEEEEEEEvNT_6ParamsE:
	.zero		1160


//--------------------- .nv.constant0._ZN7cutlass13device_kernelIN5flash19enable_sm80_to_sm89INS1_16FlashAttnBwdSm80INS1_25CollectiveMainloopBwdSm80ILi1ELi1EN4cute5tupleIJNS5_1CILi64EEES8_NS7_ILi192EEEEEENS_6half_tEfNS_4arch4Sm80ELb1ELb0ELb0ELb0ELb0ELb0ELb0ELb0ELi2ELi2ELi2ELi2ELb1EEENS1_21CollectiveEpilogueBwdISA_SB_SD_Li256ELb0ELb0ELi4EEENS1_25SingleTileBwdLPTSchedulerILb0ELi64ELb0EEEEEEEEEvNT_6ParamsE --------------------------
	.section	.nv.constant0._ZN7cutlass13device_kernelIN5flash19enable_sm80_to_sm89INS1_16FlashAttnBwdSm80INS1_25CollectiveMainloopBwdSm80ILi1ELi1EN4cute5tupleIJNS5_1CILi64EEES8_NS7_ILi192EEEEEENS_6half_tEfNS_4arch4Sm80ELb1ELb0ELb0ELb0ELb0ELb0ELb0ELb0ELi2ELi2ELi2ELi2ELb1EEENS1_21CollectiveEpilogueBwdISA_SB_SD_Li256ELb0ELb0ELi4EEENS1_25SingleTileBwdLPTSchedulerILb0ELi64ELb0EEEEEEEEEvNT_6ParamsE,"a",@progbits
	.sectionflags	@""
	.align	4
.nv.constant0._ZN7cutlass13device_kernelIN5flash19enable_sm80_to_sm89INS1_16FlashAttnBwdSm80INS1_25CollectiveMainloopBwdSm80ILi1ELi1EN4cute5tupleIJNS5_1CILi64EEES8_NS7_ILi192EEEEEENS_6half_tEfNS_4arch4Sm80ELb1ELb0ELb0ELb0ELb0ELb0ELb0ELb0ELi2ELi2ELi2ELi2ELb1EEENS1_21CollectiveEpilogueBwdISA_SB_SD_Li256ELb0ELb0ELi4EEENS1_25SingleTileBwdLPTSchedulerILb0ELi64ELb0EEEEEEEEEvNT_6ParamsE:
	.zero		1176


//--------------------- .nv.constant0._ZN7cutlass13device_kernelIN5flash19enable_sm80_to_sm89INS1_16FlashAttnBwdSm80INS1_25CollectiveMainloopBwdSm80ILi1ELi1EN4cute5tupleIJNS5_1CILi64EEES8_NS7_ILi192EEEEEENS_6half_tEfNS_4arch4Sm80ELb1ELb0ELb0ELb0ELb1ELb0ELb0ELb0ELi2ELi2ELi2ELi2ELb1EEENS1_21CollectiveEpilogueBwdISA_SB_SD_Li256ELb0ELb0ELi4EEENS1_25SingleTileBwdLPTSchedulerILb0ELi64ELb1EEEEEEEEEvNT_6ParamsE --------------------------
	.section	.nv.constant0._ZN7cutlass13device_kernelIN5flash19enable_sm80_to_sm89INS1_16FlashAttnBwdSm80INS1_25CollectiveMainloopBwdSm80ILi1ELi1EN4cute5tupleIJNS5_1CILi64EEES8_NS7_ILi192EEEEEENS_6half_tEfNS_4arch4Sm80ELb1ELb0ELb0ELb0ELb1ELb0ELb0ELb0ELi2ELi2ELi2ELi2ELb1EEENS1_21CollectiveEpilogueBwdISA_SB_SD_Li256ELb0ELb0ELi4EEENS1_25SingleTileBwdLPTSchedulerILb0ELi64ELb1EEEEEEEEEvNT_6ParamsE,"a",@progbits
	.sectionflags	@""
	.align	4
.nv.constant0._ZN7cutlass13device_kernelIN5flash19enable_sm80_to_sm89INS1_16FlashAttnBwdSm80INS1_25CollectiveMainloopBwdSm80ILi1ELi1EN4cute5tupleIJNS5_1CILi64EEES8_NS7_ILi192EEEEEENS_6half_tEfNS_4arch4Sm80ELb1ELb0ELb0ELb0ELb1ELb0ELb0ELb0ELi2ELi2ELi2ELi2ELb1EEENS1_21CollectiveEpilogueBwdISA_SB_SD_Li256ELb0ELb0ELi4EEENS1_25SingleTileBwdLPTSchedulerILb0ELi64ELb1EEEEEEEEEvNT_6ParamsE:
	.zero		1176


//--------------------- .nv.constant0._ZN7cutlass13device_kernelIN5flash19enable_sm80_to_sm89INS1_16FlashAttnBwdSm80INS1_25CollectiveMainloopBwdSm80ILi1ELi1EN4cute5tupleIJNS5_1CILi64EEES8_NS7_ILi192EEEEEENS_6half_tEfNS_4arch4Sm80ELb1ELb0ELb0ELb0ELb0ELb0ELb0ELb0ELi2ELi2ELi2ELi2ELb1EEENS1_24CollectiveEpilogueBwdGQAISA_fSD_Li256ELb0ELb0EEENS1_25SingleTileBwdLPTSchedulerILb0ELi64ELb0EEEEEEEEEvNT_6ParamsE --------------------------
	.section	.nv.constant0._ZN7cutlass13device_kernelIN5flash19enable_sm80_to_sm89INS1_16FlashAttnBwdSm80INS1_25CollectiveMainloopBwdSm80ILi1ELi1EN4cute5tupleIJNS5_1CILi64EEES8_NS7_ILi192EEEEEENS_6half_tEfNS_4arch4Sm80ELb1ELb0ELb0ELb0ELb0ELb0ELb0ELb0ELi2ELi2ELi2ELi2ELb1EEENS1_24CollectiveEpilogueBwdGQAISA_fSD_Li256ELb0ELb0EEENS1_25SingleTileBwdLPTSchedulerILb0ELi64ELb0EEEEEEEEEvNT_6ParamsE,"a",@progbits
	.sectionflags	@""
	.align	4
.nv.constant0._ZN7cutlass13device_kernelIN5flash19enable_sm80_to_sm89INS1_16FlashAttnBwdSm80INS1_25CollectiveMainloopBwdSm80ILi1ELi1EN4cute5tupleIJNS5_1CILi64EEES8_NS7_ILi192EEEEEENS_6half_tEfNS_4arch4Sm80ELb1ELb0ELb0ELb0ELb0ELb0ELb0ELb0ELi2ELi2ELi2ELi2ELb1EEENS1_24CollectiveEpilogueBwdGQAISA_fSD_Li256ELb0ELb0EEENS1_25SingleTileBwdLPTSchedulerILb0ELi64ELb0EEEEEEEEEvNT_6ParamsE:
	.zero		1184


//--------------------- .nv.constant0._ZN7cutlass13device_kernelIN5flash19enable_sm80_to_sm89INS1_16FlashAttnBwdSm80INS1_25CollectiveMainloopBwdSm80ILi1ELi1EN4cute5tupleIJNS5_1CILi64EEES8_NS7_ILi192EEEEEENS_6half_tEfNS_4arch4Sm80ELb1ELb0ELb0ELb0ELb1ELb0ELb0ELb0ELi2ELi2ELi2ELi2ELb1EEENS1_24CollectiveEpilogueBwdGQAISA_fSD_Li256ELb0ELb1EEENS1_25SingleTileBwdLPTSchedulerILb0ELi64ELb1EEEEEEEEEvNT_6ParamsE --------------------------
	.section	.nv.constant0._ZN7cutlass13device_kernelIN5flash19enable_sm80_to_sm89INS1_16FlashAttnBwdSm80INS1_25CollectiveMainloopBwdSm80ILi1ELi1EN4cute5tupleIJNS5_1CILi64EEES8_NS7_ILi192EEEEEENS_6half_tEfNS_4arch4Sm80ELb1ELb0ELb0ELb0ELb1ELb0ELb0ELb0ELi2ELi2ELi2ELi2ELb1EEENS1_24CollectiveEpilogueBwdGQAISA_fSD_Li256ELb0ELb1EEENS1_25SingleTileBwdLPTSchedulerILb0ELi64ELb1EEEEEEEEEvNT_6ParamsE,"a",@progbits
	.sectionflags	@""
	.align	4
.nv.constant0._ZN7cutlass13device_kernelIN5flash19enable_sm80_to_sm89INS1_16FlashAttnBwdSm80INS1_25CollectiveMainloopBwdSm80ILi1ELi1EN4cute5tupleIJNS5_1CILi64EEES8_NS7_ILi192EEEEEENS_6half_tEfNS_4arch4Sm80ELb1ELb0ELb0ELb0ELb1ELb0ELb0ELb0ELi2ELi2ELi2ELi2ELb1EEENS1_24CollectiveEpilogueBwdGQAISA_fSD_Li256ELb0ELb1EEENS1_25SingleTileBwdLPTSchedulerILb0ELi64ELb1EEEEEEEEEvNT_6ParamsE:
	.zero		1184


//--------------------- .nv.constant0._ZN7cutlass13device_kernelIN5flash19enable_sm80_to_sm89INS1_16FlashAttnBwdSm80INS1_25CollectiveMainloopBwdSm80ILi1ELi1EN4cute5tupleIJNS5_1CILi64EEES8_NS7_ILi192EEEEEENS_6half_tEfNS_4arch4Sm80ELb1ELb0ELb0ELb1ELb0ELb0ELb0ELb0ELi2ELi2ELi2ELi2ELb1EEENS1_21CollectiveEpilogueBwdISA_SB_SD_Li256ELb1ELb0ELi4EEENS1_25SingleTileBwdLPTSchedulerILb1ELi64ELb0EEEEEEEEEvNT_6ParamsE --------------------------
	.section	.nv.constant0._ZN7cutlass13device_kernelIN5flash19enable_sm80_to_sm89INS1_16FlashAttnBwdSm80INS1_25CollectiveMainloopBwdSm80ILi1ELi1EN4cute5tupleIJNS5_1CILi64EEES8_NS7_ILi192EEEEEENS_6half_tEfNS_4arch4Sm80ELb1ELb0ELb0ELb1ELb0ELb0ELb0ELb0ELi2ELi2ELi2ELi2ELb1EEENS1_21CollectiveEpilogueBwdISA_SB_SD_Li256ELb1ELb0ELi4EEENS1_25SingleTileBwdLPTSchedulerILb1ELi64ELb0EEEEEEEEEvNT_6ParamsE,"a",@progbits
	.sectionflags	@""
	.align	4
.nv.constant0._ZN7cutlass13device_kernelIN5flash19enable_sm80_to_sm89INS1_16FlashAttnBwdSm80INS1_25CollectiveMainloopBwdSm80ILi1ELi1EN4cute5tupleIJNS5_1CILi64EEES8_NS7_ILi192EEEEEENS_6half_tEfNS_4arch4Sm80ELb1ELb0ELb0ELb1ELb0ELb0ELb0ELb0ELi2ELi2ELi2ELi2ELb1EEENS1_21CollectiveEpilogueBwdISA_SB_SD_Li256ELb1ELb0ELi4EEENS1_25SingleTileBwdLPTSchedulerILb1ELi64ELb0EEEEEEEEEvNT_6ParamsE:
	.zero		1176


//--------------------- .nv.constant0._ZN7cutlass13device_kernelIN5flash19enable_sm80_to_sm89INS1_16FlashAttnBwdSm80INS1_25CollectiveMainloopBwdSm80ILi1ELi1EN4cute5tupleIJNS5_1CILi64EEES8_NS7_ILi192EEEEEENS_6half_tEfNS_4arch4Sm80ELb1ELb0ELb0ELb1ELb1ELb0ELb0ELb0ELi2ELi2ELi2ELi2ELb1EEENS1_21CollectiveEpilogueBwdISA_SB_SD_Li256ELb1ELb0ELi4EEENS1_25SingleTileBwdLPTSchedulerILb1ELi64ELb1EEEEEEEEEvNT_6ParamsE --------------------------
	.section	.nv.constant0._ZN7cutlass13device_kernelIN5flash19enable_sm80_to_sm89INS1_16FlashAttnBwdSm80INS1_25CollectiveMainloopBwdSm80ILi1ELi1EN4cute5tupleIJNS5_1CILi64EEES8_NS7_ILi192EEEEEENS_6half_tEfNS_4arch4Sm80ELb1ELb0ELb0ELb1ELb1ELb0ELb0ELb0ELi2ELi2ELi2ELi2ELb1EEENS1_21CollectiveEpilogueBwdISA_SB_SD_Li256ELb1ELb0ELi4EEENS1_25SingleTileBwdLPTSchedulerILb1ELi64ELb1EEEEEEEEEvNT_6ParamsE,"a",@progbits
	.sectionflags	@""
	.align	4
.nv.constant0._ZN7cutlass13device_kernelIN5flash19enable_sm80_to_sm89INS1_16FlashAttnBwdSm80INS1_25CollectiveMainloopBwdSm80ILi1ELi1EN4cute5tupleIJNS5_1CILi64EEES8_NS7_ILi192EEEEEENS_6half_tEfNS_4arch4Sm80ELb1ELb0ELb0ELb1ELb1ELb0ELb0ELb0ELi2ELi2ELi2ELi2ELb1EEENS1_21CollectiveEpilogueBwdISA_SB_SD_Li256ELb1ELb0ELi4EEENS1_25SingleTileBwdLPTSchedulerILb1ELi64ELb1EEEEEEEEEvNT_6ParamsE:
	.zero		1176


//--------------------- .nv.constant0._ZN7cutlass13device_kernelIN5flash19enable_sm80_to_sm89INS1_16FlashAttnBwdSm80INS1_25CollectiveMainloopBwdSm80ILi1ELi1EN4cute5tupleIJNS5_1CILi64EEES8_NS7_ILi192EEEEEENS_6half_tEfNS_4arch4Sm80ELb1ELb0ELb0ELb1ELb0ELb0ELb0ELb0ELi2ELi2ELi2ELi2ELb1EEENS1_24CollectiveEpilogueBwdGQAISA_fSD_Li256ELb1ELb0EEENS1_25SingleTileBwdLPTSchedulerILb1ELi64ELb0EEEEEEEEEvNT_6ParamsE --------------------------
	.section	.nv.constant0._ZN7cutlass13device_kernelIN5flash19enable_sm80_to_sm89INS1_16FlashAttnBwdSm80INS1_25CollectiveMainloopBwdSm80ILi1ELi1EN4cute5tupleIJNS5_1CILi64EEES8_NS7_ILi192EEEEEENS_6half_tEfNS_4arch4Sm80ELb1ELb0ELb0ELb1ELb0ELb0ELb0ELb0ELi2ELi2ELi2ELi2ELb1EEENS1_24CollectiveEpilogueBwdGQAISA_fSD_Li256ELb1ELb0EEENS1_25SingleTileBwdLPTSchedulerILb1ELi64ELb0EEEEEEEEEvNT_6ParamsE,"a",@progbits
	.sectionflags	@""
	.align	4
.nv.constant0._ZN7cutlass13device_kernelIN5flash19enable_sm80_to_sm89INS1_16FlashAttnBwdSm80INS1_25CollectiveMainloopBwdSm80ILi1ELi1EN4cute5tupleIJNS5_1CILi64EEES8_NS7_ILi192EEEEEENS_6half_tEfNS_4arch4Sm80ELb1ELb0ELb0ELb1ELb0ELb0ELb0ELb0ELi2ELi2ELi2ELi2ELb1EEENS1_24CollectiveEpilogueBwdGQAISA_fSD_Li256ELb1ELb0EEENS1_25SingleTileBwdLPTSchedulerILb1ELi64ELb0EEEEEEEEEvNT_6ParamsE:
	.zero		1184


//--------------------- .nv.constant0._ZN7cutlass13device_kernelIN5flash19enable_sm80_to_sm89INS1_16FlashAttnBwdSm80INS1_25CollectiveMainloopBwdSm80ILi1ELi1EN4cute5tupleIJNS5_1CILi64EEES8_NS7_ILi192EEEEEENS_6half_tEfNS_4arch4Sm80ELb1ELb0ELb0ELb1ELb1ELb0ELb0ELb0ELi2ELi2ELi2ELi2ELb1EEENS1_24CollectiveEpilogueBwdGQAISA_fSD_Li256ELb1ELb1EEENS1_25SingleTileBwdLPTSchedulerILb1ELi64ELb1EEEEEEEEEvNT_6ParamsE --------------------------
	.section	.nv.constant0._ZN7cutlass13device_kernelIN5flash19enable_sm80_to_sm89INS1_16FlashAttnBwdSm80INS1_25CollectiveMainloopBwdSm80ILi1ELi1EN4cute5tupleIJNS5_1CILi64EEES8_NS7_ILi192EEEEEENS_6half_tEfNS_4arch4Sm80ELb1ELb0ELb0ELb1ELb1ELb0ELb0ELb0ELi2ELi2ELi2ELi2ELb1EEENS1_24CollectiveEpilogueBwdGQAISA_fSD_Li256ELb1ELb1EEENS1_25SingleTileBwdLPTSchedulerILb1ELi64ELb1EEEEEEEEEvNT_6ParamsE,"a",@progbits
	.sectionflags	@""
	.align	4
.nv.constant0._ZN7cutlass13device_kernelIN5flash19enable_sm80_to_sm89INS1_16FlashAttnBwdSm80INS1_25CollectiveMainloopBwdSm80ILi1ELi1EN4cute5tupleIJNS5_1CILi64EEES8_NS7_ILi192EEEEEENS_6half_tEfNS_4arch4Sm80ELb1ELb0ELb0ELb1ELb1ELb0ELb0ELb0ELi2ELi2ELi2ELi2ELb1EEENS1_24CollectiveEpilogueBwdGQAISA_fSD_Li256ELb1ELb1EEENS1_25SingleTileBwdLPTSchedulerILb1ELi64ELb1EEEEEEEEEvNT_6ParamsE:
	.zero		1184


//--------------------- .nv.constant0._ZN7cutlass13device_kernelIN5flash19enable_sm80_to_sm89INS1_16FlashAttnBwdSm80INS1_25CollectiveMainloopBwdSm80ILi2ELi1EN4cute5tupleIJNS5_1CILi64EEENS7_ILi80EEENS7_ILi192EEEEEENS_6half_tEfNS_4arch4Sm80ELb0ELb0ELb0ELb0ELb0ELb0ELb1ELb0ELi2ELi4ELi2ELi2ELb0EEENS1_21CollectiveEpilogueBwdISB_SC_SE_Li256ELb0ELb1ELi4EEENS1_19SingleTileSchedulerILb0ELb0ELb0ELi80EEEEEEEEEvNT_6ParamsE --------------------------
	.section	.nv.constant0._ZN7cutlass13device_kernelIN5flash19enable_sm80_to_sm89INS1_16FlashAttnBwdSm80INS1_25CollectiveMainloopBwdSm80ILi2ELi1EN4cute5tupleIJNS5_1CILi64EEENS7_ILi80EEENS7_ILi192EEEEEENS_6half_tEfNS_4arch4Sm80ELb0ELb0ELb0ELb0ELb0ELb0ELb1ELb0ELi2ELi4ELi2ELi2ELb0EEENS1_21CollectiveEpilogueBwdISB_SC_SE_Li256ELb0ELb1ELi4EEENS1_19SingleTileSchedulerILb0ELb0ELb0ELi80EEEEEEEEEvNT_6ParamsE,"a",@progbits
	.sectionflags	@""
	.align	4
.nv.constant0._ZN7cutlass13device_kernelIN5flash19enable_sm80_to_sm89INS1_16FlashAttnBwdSm80INS1_25CollectiveMainloopBwdSm80ILi2ELi1EN4cute5tupleIJNS5_1CILi64EEENS7_ILi80EEENS7_ILi192EEEEEENS_6half_tEfNS_4arch4Sm80ELb0ELb0ELb0ELb0ELb0ELb0ELb1ELb0ELi2ELi4ELi2ELi2ELb0EEENS1_21CollectiveEpilogueBwdISB_SC_SE_Li256ELb0ELb1ELi4EEENS1_19SingleTileSchedulerILb0ELb0ELb0ELi80EEEEEEEEEvNT_6ParamsE:
	.zero		1152


//--------------------- .nv.constant0._ZN7cutlass13device_kernelIN5flash19enable_sm80_to_sm89INS1_16FlashAttnBwdSm80INS1_25CollectiveMainloopBwdSm80ILi2ELi1EN4cute5tupleIJNS5_1CILi64EEENS7_ILi80EEENS7_ILi192EEEEEENS_6half_tEfNS_4arch4Sm80ELb0ELb0ELb0ELb0ELb1ELb0ELb1ELb0ELi2ELi4ELi2ELi2ELb0EEENS1_21CollectiveEpilogueBwdISB_SC_SE_Li256ELb0ELb1ELi4EEENS1_19SingleTileSchedulerILb0ELb0ELb0ELi80EEEEEEEEEvNT_6ParamsE --------------------------
	.section	.nv.constant0._ZN7cutlass13device_kernelIN5flash19enable_sm80_to_sm89INS1_16FlashAttnBwdSm80INS1_25CollectiveMainloopBwdSm80ILi2ELi1EN4cute5tupleIJNS5_1CILi64EEENS7_ILi80EEENS7_ILi192EEEEEENS_6half_tEfNS_4arch4Sm80ELb0ELb0ELb0ELb0ELb1ELb0ELb1ELb0ELi2ELi4ELi2ELi2ELb0EEENS1_21CollectiveEpilogueBwdISB_SC_SE_Li256ELb0ELb1ELi4EEENS1_19SingleTileSchedulerILb0ELb0ELb0ELi80EEEEEEEEEvNT_6ParamsE,"a",@progbits
	.sectionflags	@""
	.align	4
.nv.constant0._ZN7cutlass13device_kernelIN5flash19enable_sm80_to_sm89INS1_16FlashAttnBwdSm80INS1_25CollectiveMainloopBwdSm80ILi2ELi1EN4cute5tupleIJNS5_1CILi64EEENS7_ILi80EEENS7_ILi192EEEEEENS_6half_tEfNS_4arch4Sm80ELb0ELb0ELb0ELb0ELb1ELb0ELb1ELb0ELi2ELi4ELi2ELi2ELb0EEENS1_21CollectiveEpilogueBwdISB_SC_SE_Li256ELb0ELb1ELi4EEENS1_19SingleTileSchedulerILb0ELb0ELb0ELi80EEEEEEEEEvNT_6ParamsE:
	.zero		1152


//--------------------- .nv.constant0._ZN7cutlass13device_kernelIN5flash19enable_sm80_to_sm89INS1_16FlashAttnBwdSm80INS1_25CollectiveMainloopBwdSm80ILi2ELi1EN4cute5tupleIJNS5_1CILi64EEENS7_ILi80EEENS7_ILi192EEEEEENS_6half_tEfNS_4arch4Sm80ELb0ELb0ELb0ELb0ELb0ELb0ELb1ELb0ELi2ELi4ELi2ELi2ELb0EEENS1_24CollectiveEpilogueBwdGQAISB_fSE_Li256ELb0ELb0EEENS1_19SingleTileSchedulerILb0ELb0ELb0ELi80EEEEEEEEEvNT_6ParamsE --------------------------
	.section	.nv.constant0._ZN7cutlass13device_kernelIN5flash19enable_sm80_to_sm89INS1_16FlashAttnBwdSm80INS1_25CollectiveMainloopBwdSm80ILi2ELi1EN4cute5tupleIJNS5_1CILi64EEENS7_ILi80EEENS7_ILi192EEEEEENS_6half_tEfNS_4arch4Sm80ELb0ELb0ELb0ELb0ELb0ELb0ELb1ELb0ELi2ELi4ELi2ELi2ELb0EEENS1_24CollectiveEpilogueBwdGQAISB_fSE_Li256ELb0ELb0EEENS1_19SingleTileSchedulerILb0ELb0ELb0ELi80EEEEEEEEEvNT_6ParamsE,"a",@progbits
	.sectionflags	@""
	.align	4
.nv.constant0._ZN7cutlass13device_kernelIN5flash19enable_sm80_to_sm89INS1_16FlashAttnBwdSm80INS1_25CollectiveMainloopBwdSm80ILi2ELi1EN4cute5tupleIJNS5_1CILi64EEENS7_ILi80EEENS7_ILi192EEEEEENS_6half_tEfNS_4arch4Sm80ELb0ELb0ELb0ELb0ELb0ELb0ELb1ELb0ELi2ELi4ELi2ELi2ELb0EEENS1_24CollectiveEpilogueBwdGQAISB_fSE_Li256ELb0ELb0EEENS1_19SingleTileSchedulerILb0ELb0ELb0ELi80EEEEEEEEEvNT_6ParamsE:
	.zero		1160


//--------------------- .nv.constant0._ZN7cutlass13device_kernelIN5flash19enable_sm80_to_sm89INS1_16FlashAttnBwdSm80INS1_25CollectiveMainloopBwdSm80ILi2ELi1EN4cute5tupleIJNS5_1CILi64EEENS7_ILi80EEENS7_ILi192EEEEEENS_6half_tEfNS_4arch4Sm80ELb0ELb0ELb0ELb0ELb1ELb0ELb1ELb0ELi2ELi4ELi2ELi2ELb0EEENS1_24CollectiveEpilogueBwdGQAISB_fSE_Li256ELb0ELb1EEENS1_19SingleTileSchedulerILb0ELb0ELb0ELi80EEEEEEEEEvNT_6ParamsE --------------------------
	.section	.nv.constant0._ZN7cutlass13device_kernelIN5flash19enable_sm80_to_sm89INS1_16FlashAttnBwdSm80INS1_25CollectiveMainloopBwdSm80ILi2ELi1EN4cute5tupleIJNS5_1CILi64EEENS7_ILi80EEENS7_ILi192EEEEEENS_6half_tEfNS_4arch4Sm80ELb0ELb0ELb0ELb0ELb1ELb0ELb1ELb0ELi2ELi4ELi2ELi2ELb0EEENS1_24CollectiveEpilogueBwdGQAISB_fSE_Li256ELb0ELb1EEENS1_19SingleTileSchedulerILb0ELb0ELb0ELi80EEEEEEEEEvNT_6ParamsE,"a",@progbits
	.sectionflags	@""
	.align	4
.nv.constant0._ZN7cutlass13device_kernelIN5flash19enable_sm80_to_sm89INS1_16FlashAttnBwdSm80INS1_25CollectiveMainloopBwdSm80ILi2ELi1EN4cute5tupleIJNS5_1CILi64EEENS7_ILi80EEENS7_ILi192EEEEEENS_6half_tEfNS_4arch4Sm80ELb0ELb0ELb0ELb0ELb1ELb0ELb1ELb0ELi2ELi4ELi2ELi2ELb0EEENS1_24CollectiveEpilogueBwdGQAISB_fSE_Li256ELb0ELb1EEENS1_19SingleTileSchedulerILb0ELb0ELb0ELi80EEEEEEEEEvNT_6ParamsE:
	.zero		1160


//--------------------- .nv.constant0._ZN7cutlass13device_kernelIN5flash19enable_sm80_to_sm89INS1_16FlashAttnBwdSm80INS1_25CollectiveMainloopBwdSm80ILi2ELi1EN4cute5tupleIJNS5_1CILi64EEENS7_ILi80EEENS7_ILi192EEEEEENS_6half_tEfNS_4arch4Sm80ELb0ELb0ELb0ELb1ELb0ELb0ELb1ELb0ELi2ELi4ELi2ELi2ELb0EEENS1_21CollectiveEpilogueBwdISB_SC_SE_Li256ELb1ELb1ELi4EEENS1_19SingleTileSchedulerILb1ELb0ELb0ELi80EEEEEEEEEvNT_6ParamsE --------------------------
	.section	.nv.constant0._ZN7cutlass13device_kernelIN5flash19enable_sm80_to_sm89INS1_16FlashAttnBwdSm80INS1_25CollectiveMainloopBwdSm80ILi2ELi1EN4cute5tupleIJNS5_1CILi64EEENS7_ILi80EEENS7_ILi192EEEEEENS_6half_tEfNS_4arch4Sm80ELb0ELb0ELb0ELb1ELb0ELb0ELb1ELb0ELi2ELi4ELi2ELi2ELb0EEENS1_21CollectiveEpilogueBwdISB_SC_SE_Li256ELb1ELb1ELi4EEENS1_19SingleTileSchedulerILb1ELb0ELb0ELi80EEEEEEEEEvNT_6ParamsE,"a",@progbits
	.sectionflags	@""
	.align	4
.nv.constant0._ZN7cutlass13device_kernelIN5flash19enable_sm80_to_sm89INS1_16FlashAttnBwdSm80INS1_25CollectiveMainloopBwdSm80ILi2ELi1EN4cute5tupleIJNS5_1CILi64EEENS7_ILi80EEENS7_ILi192EEEEEENS_6half_tEfNS_4arch4Sm80ELb0ELb0ELb0ELb1ELb0ELb0ELb1ELb0ELi2ELi4ELi2ELi2ELb0EEENS1_21CollectiveEpilogueBwdISB_SC_SE_Li256ELb1ELb1ELi4EEENS1_19SingleTileSchedulerILb1ELb0ELb0ELi80EEEEEEEEEvNT_6ParamsE:
	.zero		1152


//--------------------- .nv.constant0._ZN7cutlass13device_kernelIN5flash19enable_sm80_to_sm89INS1_16FlashAttnBwdSm80INS1_25CollectiveMainloopBwdSm80ILi2ELi1EN4cute5tupleIJNS5_1CILi64EEENS7_ILi80EEENS7_ILi192EEEEEENS_6half_tEfNS_4arch4Sm80ELb0ELb0ELb0ELb1ELb1ELb0ELb1ELb0ELi2ELi4ELi2ELi2ELb0EEENS1_21CollectiveEpilogueBwdISB_SC_SE_Li256ELb1ELb1ELi4EEENS1_19SingleTileSchedulerILb1ELb0ELb0ELi80EEEEEEEEEvNT_6ParamsE --------------------------
	.section	.nv.constant0._ZN7cutlass13device_kernelIN5flash19enable_sm80_to_sm89INS1_16FlashAttnBwdSm80INS1_25CollectiveMainloopBwdSm80ILi2ELi1EN4cute5tupleIJNS5_1CILi64EEENS7_ILi80EEENS7_ILi192EEEEEENS_6half_tEfNS_4arch4Sm80ELb0ELb0ELb0ELb1ELb1ELb0ELb1ELb0ELi2ELi4ELi2ELi2ELb0EEENS1_21CollectiveEpilogueBwdISB_SC_SE_Li256ELb1ELb1ELi4EEENS1_19SingleTileSchedulerILb1ELb0ELb0ELi80EEEEEEEEEvNT_6ParamsE,"a",@progbits
	.sectionflags	@""
	.align	4
.nv.constant0._ZN7cutlass13device_kernelIN5flash19enable_sm80_to_sm89INS1_16FlashAttnBwdSm80INS1_25CollectiveMainloopBwdSm80ILi2ELi1EN4cute5tupleIJNS5_1CILi64EEENS7_ILi80EEENS7_ILi192EEEEEENS_6half_tEfNS_4arch4Sm80ELb0ELb0ELb0ELb1ELb1ELb0ELb1ELb0ELi2ELi4ELi2ELi2ELb0EEENS1_21CollectiveEpilogueBwdISB_SC_SE_Li256ELb1ELb1ELi4EEENS1_19SingleTileSchedulerILb1ELb0ELb0ELi80EEEEEEEEEvNT_6ParamsE:
	.zero		1152


//--------------------- .nv.constant0._ZN7cutlass13device_kernelIN5flash19enable_sm80_to_sm89INS1_16FlashAttnBwdSm80INS1_25CollectiveMainloopBwdSm80ILi2ELi1EN4cute5tupleIJNS5_1CILi64EEENS7_ILi80EEENS7_ILi192EEEEEENS_6half_tEfNS_4arch4Sm80ELb0ELb0ELb0ELb1ELb0ELb0ELb1ELb0ELi2ELi4ELi2ELi2ELb0EEENS1_24CollectiveEpilogueBwdGQAISB_fSE_Li256ELb1ELb0EEENS1_19SingleTileSchedulerILb1ELb0ELb0ELi80EEEEEEEEEvNT_6ParamsE --------------------------
	.section	.nv.constant0._ZN7cutlass13device_kernelIN5flash19enable_sm80_to_sm89INS1_16FlashAttnBwdSm80INS1_25CollectiveMainloopBwdSm80ILi2ELi1EN4cute5tupleIJNS5_1CILi64EEENS7_ILi80EEENS7_ILi192EEEEEENS_6half_tEfNS_4arch4Sm80ELb0ELb0ELb0ELb1ELb0ELb0ELb1ELb0ELi2ELi4ELi2ELi2ELb0EEENS1_24CollectiveEpilogueBwdGQAISB_fSE_Li256ELb1ELb0EEENS1_19SingleTileSchedulerILb1ELb0ELb0ELi80EEEEEEEEEvNT_6ParamsE,"a",@progbits
	.sectionflags	@""
	.align	4
.nv.constant0._ZN7cutlass13device_kernelIN5flash19enable_sm80_to_sm89INS1_16FlashAttnBwdSm80INS1_25CollectiveMainloopBwdSm80ILi2ELi1EN4cute5tupleIJNS5_1CILi64EEENS7_ILi80EEENS7_ILi192EEEEEENS_6half_tEfNS_4arch4Sm80ELb0ELb0ELb0ELb1ELb0ELb0ELb1ELb0ELi2ELi4ELi2ELi2ELb0EEENS1_24CollectiveEpilogueBwdGQAISB_fSE_Li256ELb1ELb0EEENS1_19SingleTileSchedulerILb1ELb0ELb0ELi80EEEEEEEEEvNT_6ParamsE:
	.zero		1160


//--------------------- .nv.constant0._ZN7cutlass13device_kernelIN5flash19enable_sm80_to_sm89INS1_16FlashAttnBwdSm80INS1_25CollectiveMainloopBwdSm80ILi2ELi1EN4cute5tupleIJNS5_1CILi64EEENS7_ILi80EEENS7_ILi192EEEEEENS_6half_tEfNS_4arch4Sm80ELb0ELb0ELb0ELb1ELb1ELb0ELb1ELb0ELi2ELi4ELi2ELi2ELb0EEENS1_24CollectiveEpilogueBwdGQAISB_fSE_Li256ELb1ELb1EEENS1_19SingleTileSchedulerILb1ELb0ELb0ELi80EEEEEEEEEvNT_6ParamsE --------------------------
	.section	.nv.constant0._ZN7cutlass13device_kernelIN5flash19enable_sm80_to_sm89INS1_16FlashAttnBwdSm80INS1_25CollectiveMainloopBwdSm80ILi2ELi1EN4cute5tupleIJNS5_1CILi64EEENS7_ILi80EEENS7_ILi192EEEEEENS_6half_tEfNS_4arch4Sm80ELb0ELb0ELb0ELb1ELb1ELb0ELb1ELb0ELi2ELi4ELi2ELi2ELb0EEENS1_24CollectiveEpilogueBwdGQAISB_fSE_Li256ELb1ELb1EEENS1_19SingleTileSchedulerILb1ELb0ELb0ELi80EEEEEEEEEvNT_6ParamsE,"a",@progbits
	.sectionflags	@""
	.align	4
.nv.constant0._ZN7cutlass13device_kernelIN5flash19enable_sm80_to_sm89INS1_16FlashAttnBwdSm80INS1_25CollectiveMainloopBwdSm80ILi2ELi1EN4cute5tupleIJNS5_1CILi64EEENS7_ILi80EEENS7_ILi192EEEEEENS_6half_tEfNS_4arch4Sm80ELb0ELb0ELb0ELb1ELb1ELb0ELb1ELb0ELi2ELi4ELi2ELi2ELb0EEENS1_24CollectiveEpilogueBwdGQAISB_fSE_Li256ELb1ELb1EEENS1_19SingleTileSchedulerILb1ELb0ELb0ELi80EEEEEEEEEvNT_6ParamsE:
	.zero		1160


//--------------------- .nv.constant0._ZN7cutlass13device_kernelIN5flash19enable_sm80_to_sm89INS1_16FlashAttnBwdSm80INS1_25CollectiveMainloopBwdSm80ILi2ELi1EN4cute5tupleIJNS5_1CILi64EEENS7_ILi80EEENS7_ILi192EEEEEENS_6half_tEfNS_4arch4Sm80ELb0ELb1ELb0ELb0ELb0ELb0ELb1ELb0ELi2ELi4ELi2ELi2ELb0EEENS1_21CollectiveEpilogueBwdISB_SC_SE_Li256ELb0ELb1ELi4EEENS1_19SingleTileSchedulerILb0ELb0ELb0ELi80EEEEEEEEEvNT_6ParamsE --------------------------
	.section	.nv.constant0._ZN7cutlass13device_kernelIN5flash19enable_sm80_to_sm89INS1_16FlashAttnBwdSm80INS1_25CollectiveMainloopBwdSm80ILi2ELi1EN4cute5tupleIJNS5_1CILi64EEENS7_ILi80EEENS7_ILi192EEEEEENS_6half_tEfNS_4arch4Sm80ELb0ELb1ELb0ELb0ELb0ELb0ELb1ELb0ELi2ELi4ELi2ELi2ELb0EEENS1_21CollectiveEpilogueBwdISB_SC_SE_Li256ELb0ELb1ELi4EEENS1_19SingleTileSchedulerILb0ELb0ELb0ELi80EEEEEEEEEvNT_6ParamsE,"a",@progbits
	.sectionflags	@""
	.align	4
.nv.constant0._ZN7cutlass13device_kernelIN5flash19enable_sm80_to_sm89INS1_16FlashAttnBwdSm80INS1_25CollectiveMainloopBwdSm80ILi2ELi1EN4cute5tupleIJNS5_1CILi64EEENS7_ILi80EEENS7_ILi192EEEEEENS_6half_tEfNS_4arch4Sm80ELb0ELb1ELb0ELb0ELb0ELb0ELb1ELb0ELi2ELi4ELi2ELi2ELb0EEENS1_21CollectiveEpilogueBwdISB_SC_SE_Li256ELb0ELb1ELi4EEENS1_19SingleTileSchedulerILb0ELb0ELb0ELi80EEEEEEEEEvNT_6ParamsE:
	.zero		1152


//--------------------- .nv.constant0._ZN7cutlass13device_kernelIN5flash19enable_sm80_to_sm89INS1_16FlashAttnBwdSm80INS1_25CollectiveMainloopBwdSm80ILi2ELi1EN4cute5tupleIJNS5_1CILi64EEENS7_ILi80EEENS7_ILi192EEEEEENS_6half_tEfNS_4arch4Sm80ELb0ELb1ELb0ELb0ELb1ELb0ELb1ELb0ELi2ELi4ELi2ELi2ELb0EEENS1_21CollectiveEpilogueBwdISB_SC_SE_Li256ELb0ELb1ELi4EEENS1_19SingleTileSchedulerILb0ELb0ELb0ELi80EEEEEEEEEvNT_6ParamsE --------------------------
	.section	.nv.constant0._ZN7cutlass13device_kernelIN5flash19enable_sm80_to_sm89INS1_16FlashAttnBwdSm80INS1_25CollectiveMainloopBwdSm80ILi2ELi1EN4cute5tupleIJNS5_1CILi64EEENS7_ILi80EEENS7_ILi192EEEEEENS_6half_tEfNS_4arch4Sm80ELb0ELb1ELb0ELb0ELb1ELb0ELb1ELb0ELi2ELi4ELi2ELi2ELb0EEENS1_21CollectiveEpilogueBwdISB_SC_SE_Li256ELb0ELb1ELi4EEENS1_19SingleTileSchedulerILb0ELb0ELb0ELi80EEEEEEEEEvNT_6ParamsE,"a",@progbits
	.sectionflags	@""
	.align	4
.nv.constant0._ZN7cutlass13device_kernelIN5flash19enable_sm80_to_sm89INS1_16FlashAttnBwdSm80INS1_25CollectiveMainloopBwdSm80ILi2ELi1EN4cute5tupleIJNS5_1CILi64EEENS7_ILi80EEENS7_ILi192EEEEEENS_6half_tEfNS_4arch4Sm80ELb0ELb1ELb0ELb0ELb1ELb0ELb1ELb0ELi2ELi4ELi2ELi2ELb0EEENS1_21CollectiveEpilogueBwdISB_SC_SE_Li256ELb0ELb1ELi4EEENS1_19SingleTileSchedulerILb0ELb0ELb0ELi80EEEEEEEEEvNT_6ParamsE:
	.zero		1152


//--------------------- .nv.constant0._ZN7cutlass13device_kernelIN5flash19enable_sm80_to_sm89INS1_16FlashAttnBwdSm80INS1_25CollectiveMainloopBwdSm80ILi2ELi1EN4cute5tupleIJNS5_1CILi64EEENS7_ILi80EEENS7_ILi192EEEEEENS_6half_tEfNS_4arch4Sm80ELb0ELb1ELb0ELb0ELb0ELb0ELb1ELb0ELi2ELi4ELi2ELi2ELb0EEENS1_24CollectiveEpilogueBwdGQAISB_fSE_Li256ELb0ELb0EEENS1_19SingleTileSchedulerILb0ELb0ELb0ELi80EEEEEEEEEvNT_6ParamsE --------------------------
	.section	.nv.constant0._ZN7cutlass13device_kernelIN5flash19enable_sm80_to_sm89INS1_16FlashAttnBwdSm80INS1_25CollectiveMainloopBwdSm80ILi2ELi1EN4cute5tupleIJNS5_1CILi64EEENS7_ILi80EEENS7_ILi192EEEEEENS_6half_tEfNS_4arch4Sm80ELb0ELb1ELb0ELb0ELb0ELb0ELb1ELb0ELi2ELi4ELi2ELi2ELb0EEENS1_24CollectiveEpilogueBwdGQAISB_fSE_Li256ELb0ELb0EEENS1_19SingleTileSchedulerILb0ELb0ELb0ELi80EEEEEEEEEvNT_6ParamsE,"a",@progbits
	.sectionflags	@""
	.align	4
.nv.constant0._ZN7cutlass13device_kernelIN5flash19enable_sm80_to_sm89INS1_16FlashAttnBwdSm80INS1_25CollectiveMainloopBwdSm80ILi2ELi1EN4cute5tupleIJNS5_1CILi64EEENS7_ILi80EEENS7_ILi192EEEEEENS_6half_tEfNS_4arch4Sm80ELb0ELb1ELb0ELb0ELb0ELb0ELb1ELb0ELi2ELi4ELi2ELi2ELb0EEENS1_24CollectiveEpilogueBwdGQAISB_fSE_Li256ELb0ELb0EEENS1_19SingleTileSchedulerILb0ELb0ELb0ELi80EEEEEEEEEvNT_6ParamsE:
	.zero		1160


//--------------------- .nv.constant0._ZN7cutlass13device_kernelIN5flash19enable_sm80_to_sm89INS1_16FlashAttnBwdSm80INS1_25CollectiveMainloopBwdSm80ILi2ELi1EN4cute5tupleIJNS5_1CILi64EEENS7_ILi80EEENS7_ILi192EEEEEENS_6half_tEfNS_4arch4Sm80ELb0ELb1ELb0ELb0ELb1ELb0ELb1ELb0ELi2ELi4ELi2ELi2ELb0EEENS1_24CollectiveEpilogueBwdGQAISB_fSE_Li256ELb0ELb1EEENS1_19SingleTileSchedulerILb0ELb0ELb0ELi80EEEEEEEEEvNT_6ParamsE --------------------------
	.section	.nv.constant0._ZN7cutlass13device_kernelIN5flash19enable_sm80_to_sm89INS1_16FlashAttnBwdSm80INS1_25CollectiveMainloopBwdSm80ILi2ELi1EN4cute5tupleIJNS5_1CILi64EEENS7_ILi80EEENS7_ILi192EEEEEENS_6half_tEfNS_4arch4Sm80ELb0ELb1ELb0ELb0ELb1ELb0ELb1ELb0ELi2ELi4ELi2ELi2ELb0EEENS1_24CollectiveEpilogueBwdGQAISB_fSE_Li256ELb0ELb1EEENS1_19SingleTileSchedulerILb0ELb0ELb0ELi80EEEEEEEEEvNT_6ParamsE,"a",@progbits
	.sectionflags	@""
	.align	4
.nv.constant0._ZN7cutlass13device_kernelIN5flash19enable_sm80_to_sm89INS1_16FlashAttnBwdSm80INS1_25CollectiveMainloopBwdSm80ILi2ELi1EN4cute5tupleIJNS5_1CILi64EEENS7_ILi80EEENS7_ILi192EEEEEENS_6half_tEfNS_4arch4Sm80ELb0ELb1ELb0ELb0ELb1ELb0ELb1ELb0ELi2ELi4ELi2ELi2ELb0EEENS1_24CollectiveEpilogueBwdGQAISB_fSE_Li256ELb0ELb1EEENS1_19SingleTileSchedulerILb0ELb0ELb0ELi80EEEEEEEEEvNT_6ParamsE:
	.zero		1160


//--------------------- .nv.constant0._ZN7cutlass13device_kernelIN5flash19enable_sm80_to_sm89INS1_16FlashAttnBwdSm80INS1_25CollectiveMainloopBwdSm80ILi2ELi1EN4cute5tupleIJNS5_1CILi64EEENS7_ILi80EEENS7_ILi192EEEEEENS_6half_tEfNS_4arch4Sm80ELb0ELb1ELb0ELb1ELb0ELb0ELb1ELb0ELi2ELi4ELi2ELi2ELb0EEENS1_21CollectiveEpilogueBwdISB_SC_SE_Li256ELb1ELb1ELi4EEENS1_19SingleTileSchedulerILb1ELb0ELb0ELi80EEEEEEEEEvNT_6ParamsE --------------------------
	.section	.nv.constant0._ZN7cutlass13device_kernelIN5flash19enable_sm80_to_sm89INS1_16FlashAttnBwdSm80INS1_25CollectiveMainloopBwdSm80ILi2ELi1EN4cute5tupleIJNS5_1CILi64EEENS7_ILi80EEENS7_ILi192EEEEEENS_6half_tEfNS_4arch4Sm80ELb0ELb1ELb0ELb1ELb0ELb0ELb1ELb0ELi2ELi4ELi2ELi2ELb0EEENS1_21CollectiveEpilogueBwdISB_SC_SE_Li256ELb1ELb1ELi4EEENS1_19SingleTileSchedulerILb1ELb0ELb0ELi80EEEEEEEEEvNT_6ParamsE,"a",@progbits
	.sectionflags	@""
	.align	4
.nv.constant0._ZN7cutlass13device_kernelIN5flash19enable_sm80_to_sm89INS1_16FlashAttnBwdSm80INS1_25CollectiveMainloopBwdSm80ILi2ELi1EN4cute5tupleIJNS5_1CILi64EEENS7_ILi80EEENS7_ILi192EEEEEENS_6half_tEfNS_4arch4Sm80ELb0ELb1ELb0ELb1ELb0ELb0ELb1ELb0ELi2ELi4ELi2ELi2ELb0EEENS1_21CollectiveEpilogueBwdISB_SC_SE_Li256ELb1ELb1ELi4EEENS1_19SingleTileSchedulerILb1ELb0ELb0ELi80EEEEEEEEEvNT_6ParamsE:
	.zero		1152


//--------------------- .nv.constant0._ZN7cutlass13device_kernelIN5flash19enable_sm80_to_sm89INS1_16FlashAttnBwdSm80INS1_25CollectiveMainloopBwdSm80ILi2ELi1EN4cute5tupleIJNS5_1CILi64EEENS7_ILi80EEENS7_ILi192EEEEEENS_6half_tEfNS_4arch4Sm80ELb0ELb1ELb0ELb1ELb1ELb0ELb1ELb0ELi2ELi4ELi2ELi2ELb0EEENS1_21CollectiveEpilogueBwdISB_SC_SE_Li256ELb1ELb1ELi4EEENS1_19SingleTileSchedulerILb1ELb0ELb0ELi80EEEEEEEEEvNT_6ParamsE --------------------------
	.section	.nv.constant0._ZN7cutlass13device_kernelIN5flash19enable_sm80_to_sm89INS1_16FlashAttnBwdSm80INS1_25CollectiveMainloopBwdSm80ILi2ELi1EN4cute5tupleIJNS5_1CILi64EEENS7_ILi80EEENS7_ILi192EEEEEENS_6half_tEfNS_4arch4Sm80ELb0ELb1ELb0ELb1ELb1ELb0ELb1ELb0ELi2ELi4ELi2ELi2ELb0EEENS1_21CollectiveEpilogueBwdISB_SC_SE_Li256ELb1ELb1ELi4EEENS1_19SingleTileSchedulerILb1ELb0ELb0ELi80EEEEEEEEEvNT_6ParamsE,"a",@progbits
	.sectionflags	@""
	.align	4
.nv.constant0._ZN7cutlass13device_kernelIN5flash19enable_sm80_to_sm89INS1_16FlashAttnBwdSm80INS1_25CollectiveMainloopBwdSm80ILi2ELi1EN4cute5tupleIJNS5_1CILi64EEENS7_ILi80EEENS7_ILi192EEEEEENS_6half_tEfNS_4arch4Sm80ELb0ELb1ELb0ELb1ELb1ELb0ELb1ELb0ELi2ELi4ELi2ELi2ELb0EEENS1_21CollectiveEpilogueBwdISB_SC_SE_Li256ELb1ELb1ELi4EEENS1_19SingleTileSchedulerILb1ELb0ELb0ELi80EEEEEEEEEvNT_6ParamsE:
	.zero		1152


//--------------------- .nv.constant0._ZN7cutlass13device_kernelIN5flash19enable_sm80_to_sm89INS1_16FlashAttnBwdSm80INS1_25CollectiveMainloopBwdSm80ILi2ELi1EN4cute5tupleIJNS5_1CILi64EEENS7_ILi80EEENS7_ILi192EEEEEENS_6half_tEfNS_4arch4Sm80ELb0ELb1ELb0ELb1ELb0ELb0ELb1ELb0ELi2ELi4ELi2ELi2ELb0EEENS1_24CollectiveEpilogueBwdGQAISB_fSE_Li256ELb1ELb0EEENS1_19SingleTileSchedulerILb1ELb0ELb0ELi80EEEEEEEEEvNT_6ParamsE --------------------------
	.section	.nv.constant0._ZN7cutlass13device_kernelIN5flash19enable_sm80_to_sm89INS1_16FlashAttnBwdSm80INS1_25CollectiveMainloopBwdSm80ILi2ELi1EN4cute5tupleIJNS5_1CILi64EEENS7_ILi80EEENS7_ILi192EEEEEENS_6half_tEfNS_4arch4Sm80ELb0ELb1ELb0ELb1ELb0ELb0ELb1ELb0ELi2ELi4ELi2ELi2ELb0EEENS1_24CollectiveEpilogueBwdGQAISB_fSE_Li256ELb1ELb0EEENS1_19SingleTileSchedulerILb1ELb0ELb0ELi80EEEEEEEEEvNT_6ParamsE,"a",@progbits
	.sectionflags	@""
	.align	4
.nv.constant0._ZN7cutlass13device_kernelIN5flash19enable_sm80_to_sm89INS1_16FlashAttnBwdSm80INS1_25CollectiveMainloopBwdSm80ILi2ELi1EN4cute5tupleIJNS5_1CILi64EEENS7_ILi80EEENS7_ILi192EEEEEENS_6half_tEfNS_4arch4Sm80ELb0ELb1ELb0ELb1ELb0ELb0ELb1ELb0ELi2ELi4ELi2ELi2ELb0EEENS1_24CollectiveEpilogueBwdGQAISB_fSE_Li256ELb1ELb0EEENS1_19SingleTileSchedulerILb1ELb0ELb0ELi80EEEEEEEEEvNT_6ParamsE:
	.zero		1160


//--------------------- .nv.constant0._ZN7cutlass13device_kernelIN5flash19enable_sm80_to_sm89INS1_16FlashAttnBwdSm80INS1_25CollectiveMainloopBwdSm80ILi2ELi1EN4cute5tupleIJNS5_1CILi64EEENS7_ILi80EEENS7_ILi192EEEEEENS_6half_tEfNS_4arch4Sm80ELb0ELb1ELb0ELb1ELb1ELb0ELb1ELb0ELi2ELi4ELi2ELi2ELb0EEENS1_24CollectiveEpilogueBwdGQAISB_fSE_Li256ELb1ELb1EEENS1_19SingleTileSchedulerILb1ELb0ELb0ELi80EEEEEEEEEvNT_6ParamsE --------------------------
	.section	.nv.constant0._ZN7cutlass13device_kernelIN5flash19enable_sm80_to_sm89INS1_16FlashAttnBwdSm80INS1_25CollectiveMainloopBwdSm80ILi2ELi1EN4cute5tupleIJNS5_1CILi64EEENS7_ILi80EEENS7_ILi192EEEEEENS_6half_tEfNS_4arch4Sm80ELb0ELb1ELb0ELb1ELb1ELb0ELb1ELb0ELi2ELi4ELi2ELi2ELb0EEENS1_24CollectiveEpilogueBwdGQAISB_fSE_Li256ELb1ELb1EEENS1_19SingleTileSchedulerILb1ELb0ELb0ELi80EEEEEEEEEvNT_6ParamsE,"a",@progbits
	.sectionflags	@""
	.align	4
.nv.constant0._ZN7cutlass13device_kernelIN5flash19enable_sm80_to_sm89INS1_16FlashAttnBwdSm80INS1_25CollectiveMainloopBwdSm80ILi2ELi1EN4cute5tupleIJNS5_1CILi64EEENS7_ILi80EEENS7_ILi192EEEEEENS_6half_tEfNS_4arch4Sm80ELb0ELb1ELb0ELb1ELb1ELb0ELb1ELb0ELi2ELi4ELi2ELi2ELb0EEENS1_24CollectiveEpilogueBwdGQAISB_fSE_Li256ELb1ELb1EEENS1_19SingleTileSchedulerILb1ELb0ELb0ELi80EEEEEEEEEvNT_6ParamsE:
	.zero		1160


//--------------------- .nv.constant0._ZN7cutlass13device_kernelIN5flash19enable_sm80_to_sm89INS1_16FlashAttnBwdSm80INS1_25CollectiveMainloopBwdSm80ILi2ELi1EN4cute5tupleIJNS5_1CILi64EEENS7_ILi80EEENS7_ILi192EEEEEENS_6half_tEfNS_4arch4Sm80ELb1ELb0ELb0ELb0ELb0ELb0ELb1ELb0ELi2ELi4ELi2ELi2ELb0EEENS1_21CollectiveEpilogueBwdISB_SC_SE_Li256ELb0ELb1ELi4EEENS1_25SingleTileBwdLPTSchedulerILb0ELi80ELb0EEEEEEEEEvNT_6ParamsE --------------------------
	.section	.nv.constant0._ZN7cutlass13device_kernelIN5flash19enable_sm80_to_sm89INS1_16FlashAttnBwdSm80INS1_25CollectiveMainloopBwdSm80ILi2ELi1EN4cute5tupleIJNS5_1CILi64EEENS7_ILi80EEENS7_ILi192EEEEEENS_6half_tEfNS_4arch4Sm80ELb1ELb0ELb0ELb0ELb0ELb0ELb1ELb0ELi2ELi4ELi2ELi2ELb0EEENS1_21CollectiveEpilogueBwdISB_SC_SE_Li256ELb0ELb1ELi4EEENS1_25SingleTileBwdLPTSchedulerILb0ELi80ELb0EEEEEEEEEvNT_6ParamsE,"a",@progbits
	.sectionflags	@""
	.align	4
.nv.constant0._ZN7cutlass13device_kernelIN5flash19enable_sm80_to_sm89INS1_16FlashAttnBwdSm80INS1_25CollectiveMainloopBwdSm80ILi2ELi1EN4cute5tupleIJNS5_1CILi64EEENS7_ILi80EEENS7_ILi192EEEEEENS_6half_tEfNS_4arch4Sm80ELb1ELb0ELb0ELb0ELb0ELb0ELb1ELb0ELi2ELi4ELi2ELi2ELb0EEENS1_21CollectiveEpilogueBwdISB_SC_SE_Li256ELb0ELb1ELi4EEENS1_25SingleTileBwdLPTSchedulerILb0ELi80ELb0EEEEEEEEEvNT_6ParamsE:
	.zero		1176


//--------------------- .nv.constant0._ZN7cutlass13device_kernelIN5flash19enable_sm80_to_sm89INS1_16FlashAttnBwdSm80INS1_25CollectiveMainloopBwdSm80ILi2ELi1EN4cute5tupleIJNS5_1CILi64EEENS7_ILi80EEENS7_ILi192EEEEEENS_6half_tEfNS_4arch4Sm80ELb1ELb0ELb0ELb0ELb1ELb0ELb1ELb0ELi2ELi4ELi2ELi2ELb0EEENS1_21CollectiveEpilogueBwdISB_SC_SE_Li256ELb0ELb1ELi4EEENS1_25SingleTileBwdLPTSchedulerILb0ELi80ELb1EEEEEEEEEvNT_6ParamsE --------------------------
	.section	.nv.constant0._ZN7cutlass13device_kernelIN5flash19enable_sm80_to_sm89INS1_16FlashAttnBwdSm80INS1_25CollectiveMainloopBwdSm80ILi2ELi1EN4cute5tupleIJNS5_1CILi64EEENS7_ILi80EEENS7_ILi192EEEEEENS_6half_tEfNS_4arch4Sm80ELb1ELb0ELb0ELb0ELb1ELb0ELb1ELb0ELi2ELi4ELi2ELi2ELb0EEENS1_21CollectiveEpilogueBwdISB_SC_SE_Li256ELb0ELb1ELi4EEENS1_25SingleTileBwdLPTSchedulerILb0ELi80ELb1EEEEEEEEEvNT_6ParamsE,"a",@progbits
	.sectionflags	@""
	.align	4
.nv.constant0._ZN7cutlass13device_kernelIN5flash19enable_sm80_to_sm89INS1_16FlashAttnBwdSm80INS1_25CollectiveMainloopBwdSm80ILi2ELi1EN4cute5tupleIJNS5_1CILi64EEENS7_ILi80EEENS7_ILi192EEEEEENS_6half_tEfNS_4arch4Sm80ELb1ELb0ELb0ELb0ELb1ELb0ELb1ELb0ELi2ELi4ELi2ELi2ELb0EEENS1_21CollectiveEpilogueBwdISB_SC_SE_Li256ELb0ELb1ELi4EEENS1_25SingleTileBwdLPTSchedulerILb0ELi80ELb1EEEEEEEEEvNT_6ParamsE:
	.zero		1176


//--------------------- .nv.constant0._ZN7cutlass13device_kernelIN5flash19enable_sm80_to_sm89INS1_16FlashAttnBwdSm80INS1_25CollectiveMainloopBwdSm80ILi2ELi1EN4cute5tupleIJNS5_1CILi64EEENS7_ILi80EEENS7_ILi192EEEEEENS_6half_tEfNS_4arch4Sm80ELb1ELb0ELb0ELb0ELb0ELb0ELb1ELb0ELi2ELi4ELi2ELi2ELb0EEENS1_24CollectiveEpilogueBwdGQAISB_fSE_Li256ELb0ELb0EEENS1_25SingleTileBwdLPTSchedulerILb0ELi80ELb0EEEEEEEEEvNT_6ParamsE --------------------------
	.section	.nv.constant0._ZN7cutlass13device_kernelIN5flash19enable_sm80_to_sm89INS1_16FlashAttnBwdSm80INS1_25CollectiveMainloopBwdSm80ILi2ELi1EN4cute5tupleIJNS5_1CILi64EEENS7_ILi80EEENS7_ILi192EEEEEENS_6half_tEfNS_4arch4Sm80ELb1ELb0ELb0ELb0ELb0ELb0ELb1ELb0ELi2ELi4ELi2ELi2ELb0EEENS1_24CollectiveEpilogueBwdGQAISB_fSE_Li256ELb0ELb0EEENS1_25SingleTileBwdLPTSchedulerILb0ELi80ELb0EEEEEEEEEvNT_6ParamsE,"a",@progbits
	.sectionflags	@""
	.align	4
.nv.constant0._ZN7cutlass13device_kernelIN5flash19enable_sm80_to_sm89INS1_16FlashAttnBwdSm80INS1_25CollectiveMainloopBwdSm80ILi2ELi1EN4cute5tupleIJNS5_1CILi64EEENS7_ILi80EEENS7_ILi192EEEEEENS_6half_tEfNS_4arch4Sm80ELb1ELb0ELb0ELb0ELb0ELb0ELb1ELb0ELi2ELi4ELi2ELi2ELb0EEENS1_24CollectiveEpilogueBwdGQAISB_fSE_Li256ELb0ELb0EEENS1_25SingleTileBwdLPTSchedulerILb0ELi80ELb0EEEEEEEEEvNT_6ParamsE:
	.zero		1184


//--------------------- .nv.constant0._ZN7cutlass13device_kernelIN5flash19enable_sm80_to_sm89INS1_16FlashAttnBwdSm80INS1_25CollectiveMainloopBwdSm80ILi2ELi1EN4cute5tupleIJNS5_1CILi64EEENS7_ILi80EEENS7_ILi192EEEEEENS_6half_tEfNS_4arch4Sm80ELb1ELb0ELb0ELb0ELb1ELb0ELb1ELb0ELi2ELi4ELi2ELi2ELb0EEENS1_24CollectiveEpilogueBwdGQAISB_fSE_Li256ELb0ELb1EEENS1_25SingleTileBwdLPTSchedulerILb0ELi80ELb1EEEEEEEEEvNT_6ParamsE --------------------------
	.section	.nv.constant0._ZN7cutlass13device_kernelIN5flash19enable_sm80_to_sm89INS1_16FlashAttnBwdSm80INS1_25CollectiveMainloopBwdSm80ILi2ELi1EN4cute5tupleIJNS5_1CILi64EEENS7_ILi80EEENS7_ILi192EEEEEENS_6half_tEfNS_4arch4Sm80ELb1ELb0ELb0ELb0ELb1ELb0ELb1ELb0ELi2ELi4ELi2ELi2ELb0EEENS1_24CollectiveEpilogueBwdGQAISB_fSE_Li256ELb0ELb1EEENS1_25SingleTileBwdLPTSchedulerILb0ELi80ELb1EEEEEEEEEvNT_6ParamsE,"a",@progbits
	.sectionflags	@""
	.align	4
.nv.constant0._ZN7cutlass13device_kernelIN5flash19enable_sm80_to_sm89INS1_16FlashAttnBwdSm80INS1_25CollectiveMainloopBwdSm80ILi2ELi1EN4cute5tupleIJNS5_1CILi64EEENS7_ILi80EEENS7_ILi192EEEEEENS_6half_tEfNS_4arch4Sm80ELb1ELb0ELb0ELb0ELb1ELb0ELb1ELb0ELi2ELi4ELi2ELi2ELb0EEENS1_24CollectiveEpilogueBwdGQAISB_fSE_Li256ELb0ELb1EEENS1_25SingleTileBwdLPTSchedulerILb0ELi80ELb1EEEEEEEEEvNT_6ParamsE:
	.zero		1184


//--------------------- .nv.constant0._ZN7cutlass13device_kernelIN5flash22FlashAttnBwdPreprocessIN4cute5tupleIJNS3_1CILi64EEENS5_ILi192EEEEEENS_6half_tEfNS_4arch4Sm80ELb1ELb0EEEEEvNT_6ParamsE --------------------------
	.section	.nv.constant0._ZN7cutlass13device_kernelIN5flash22FlashAttnBwdPreprocessIN4cute5tupleIJNS3_1CILi64EEENS5_ILi192EEEEEENS_6half_tEfNS_4arch4Sm80ELb1ELb0EEEEEvNT_6ParamsE,"a",@progbits
	.sectionflags	@""
	.align	4
.nv.constant0._ZN7cutlass13device_kernelIN5flash22FlashAttnBwdPreprocessIN4cute5tupleIJNS3_1CILi64EEENS5_ILi192EEEEEENS_6half_tEfNS_4arch4Sm80ELb1ELb0EEEEEvNT_6ParamsE:
	.zero		768


//--------------------- .nv.constant0._ZN7cutlass13device_kernelIN5flash19enable_sm80_to_sm89INS1_16FlashAttnBwdSm80INS1_25CollectiveMainloopBwdSm80ILi2ELi1EN4cute5tupleIJNS5_1CILi64EEENS7_ILi80EEENS7_ILi192EEEEEENS_6half_tEfNS_4arch4Sm80ELb1ELb0ELb0ELb1ELb0ELb0ELb1ELb0ELi2ELi4ELi2ELi2ELb0EEENS1_21CollectiveEpilogueBwdISB_SC_SE_Li256ELb1ELb1ELi4EEENS1_25SingleTileBwdLPTSchedulerILb1ELi80ELb0EEEEEEEEEvNT_6ParamsE --------------------------
	.section	.nv.constant0._ZN7cutlass13device_kernelIN5flash19enable_sm80_to_sm89INS1_16FlashAttnBwdSm80INS1_25CollectiveMainloopBwdSm80ILi2ELi1EN4cute5tupleIJNS5_1CILi64EEENS7_ILi80EEENS7_ILi192EEEEEENS_6half_tEfNS_4arch4Sm80ELb1ELb0ELb0ELb1ELb0ELb0ELb1ELb0ELi2ELi4ELi2ELi2ELb0EEENS1_21CollectiveEpilogueBwdISB_SC_SE_Li256ELb1ELb1ELi4EEENS1_25SingleTileBwdLPTSchedulerILb1ELi80ELb0EEEEEEEEEvNT_6ParamsE,"a",@progbits
	.sectionflags	@""
	.align	4
.nv.constant0._ZN7cutlass13device_kernelIN5flash19enable_sm80_to_sm89INS1_16FlashAttnBwdSm80INS1_25CollectiveMainloopBwdSm80ILi2ELi1EN4cute5tupleIJNS5_1CILi64EEENS7_ILi80EEENS7_ILi192EEEEEENS_6half_tEfNS_4arch4Sm80ELb1ELb0ELb0ELb1ELb0ELb0ELb1ELb0ELi2ELi4ELi2ELi2ELb0EEENS1_21CollectiveEpilogueBwdISB_SC_SE_Li256ELb1ELb1ELi4EEENS1_25SingleTileBwdLPTSchedulerILb1ELi80ELb0EEEEEEEEEvNT_6ParamsE:
	.zero		1176


//--------------------- .nv.constant0._ZN7cutlass13device_kernelIN5flash19enable_sm80_to_sm89INS1_16FlashAttnBwdSm80INS1_25CollectiveMainloopBwdSm80ILi2ELi1EN4cute5tupleIJNS5_1CILi64EEENS7_ILi80EEENS7_ILi192EEEEEENS_6half_tEfNS_4arch4Sm80ELb1ELb0ELb0ELb1ELb1ELb0ELb1ELb0ELi2ELi4ELi2ELi2ELb0EEENS1_21CollectiveEpilogueBwdISB_SC_SE_Li256ELb1ELb1ELi4EEENS1_25SingleTileBwdLPTSchedulerILb1ELi80ELb1EEEEEEEEEvNT_6ParamsE --------------------------
	.section	.nv.constant0._ZN7cutlass13device_kernelIN5flash19enable_sm80_to_sm89INS1_16FlashAttnBwdSm80INS1_25CollectiveMainloopBwdSm80ILi2ELi1EN4cute5tupleIJNS5_1CILi64EEENS7_ILi80EEENS7_ILi192EEEEEENS_6half_tEfNS_4arch4Sm80ELb1ELb0ELb0ELb1ELb1ELb0ELb1ELb0ELi2ELi4ELi2ELi2ELb0EEENS1_21CollectiveEpilogueBwdISB_SC_SE_Li256ELb1ELb1ELi4EEENS1_25SingleTileBwdLPTSchedulerILb1ELi80ELb1EEEEEEEEEvNT_6ParamsE,"a",@progbits
	.sectionflags	@""
	.align	4
.nv.constant0._ZN7cutlass13device_kernelIN5flash19enable_sm80_to_sm89INS1_16FlashAttnBwdSm80INS1_25CollectiveMainloopBwdSm80ILi2ELi1EN4cute5tupleIJNS5_1CILi64EEENS7_ILi80EEENS7_ILi192EEEEEENS_6half_tEfNS_4arch4Sm80ELb1ELb0ELb0ELb1ELb1ELb0ELb1ELb0ELi2ELi4ELi2ELi2ELb0EEENS1_21CollectiveEpilogueBwdISB_SC_SE_Li256ELb1ELb1ELi4EEENS1_25SingleTileBwdLPTSchedulerILb1ELi80ELb1EEEEEEEEEvNT_6ParamsE:
	.zero		1176


//--------------------- .nv.constant0._ZN7cutlass13device_kernelIN5flash19enable_sm80_to_sm89INS1_16FlashAttnBwdSm80INS1_25CollectiveMainloopBwdSm80ILi2ELi1EN4cute5tupleIJNS5_1CILi64EEENS7_ILi80EEENS7_ILi192EEEEEENS_6half_tEfNS_4arch4Sm80ELb1ELb0ELb0ELb1ELb0ELb0ELb1ELb0ELi2ELi4ELi2ELi2ELb0EEENS1_24CollectiveEpilogueBwdGQAISB_fSE_Li256ELb1ELb0EEENS1_25SingleTileBwdLPTSchedulerILb1ELi80ELb0EEEEEEEEEvNT_6ParamsE --------------------------
	.section	.nv.constant0._ZN7cutlass13device_kernelIN5flash19enable_sm80_to_sm89INS1_16FlashAttnBwdSm80INS1_25CollectiveMainloopBwdSm80ILi2ELi1EN4cute5tupleIJNS5_1CILi64EEENS7_ILi80EEENS7_ILi192EEEEEENS_6half_tEfNS_4arch4Sm80ELb1ELb0ELb0ELb1ELb0ELb0ELb1ELb0ELi2ELi4ELi2ELi2ELb0EEENS1_24CollectiveEpilogueBwdGQAISB_fSE_Li256ELb1ELb0EEENS1_25SingleTileBwdLPTSchedulerILb1ELi80ELb0EEEEEEEEEvNT_6ParamsE,"a",@progbits
	.sectionflags	@""
	.align	4
.nv.constant0._ZN7cutlass13device_kernelIN5flash19enable_sm80_to_sm89INS1_16FlashAttnBwdSm80INS1_25CollectiveMainloopBwdSm80ILi2ELi1EN4cute5tupleIJNS5_1CILi64EEENS7_ILi80EEENS7_ILi192EEEEEENS_6half_tEfNS_4arch4Sm80ELb1ELb0ELb0ELb1ELb0ELb0ELb1ELb0ELi2ELi4ELi2ELi2ELb0EEENS1_24CollectiveEpilogueBwdGQAISB_fSE_Li256ELb1ELb0EEENS1_25SingleTileBwdLPTSchedulerILb1ELi80ELb0EEEEEEEEEvNT_6ParamsE:
	.zero		1184


//--------------------- .nv.constant0._ZN7cutlass13device_kernelIN5flash32FlashAttnBwdPostprocessConvertdQIN4cute5tupleIJNS3_1CILi80EEENS5_ILi192EEEEEENS_6half_tEfNS_4arch4Sm80ELi256ENS3_8TiledMMAINS3_8MMA_AtomIJNS3_28SM80_16x8x16_F32F16F16F32_TNEEEENS3_6LayoutINS4_IJNS5_ILi4EEENS5_ILi2EEENS5_ILi1EEEEEENS4_IJSJ_SH_NS5_ILi0EEEEEEEENS4_IJNS5_ILi64EEENS5_ILi16EEESP_EEEEELb1EEEEEvNT_6ParamsE --------------------------
	.section	.nv.constant0._ZN7cutlass13device_kernelIN5flash32FlashAttnBwdPostprocessConvertdQIN4cute5tupleIJNS3_1CILi80EEENS5_ILi192EEEEEENS_6half_tEfNS_4arch4Sm80ELi256ENS3_8TiledMMAINS3_8MMA_AtomIJNS3_28SM80_16x8x16_F32F16F16F32_TNEEEENS3_6LayoutINS4_IJNS5_ILi4EEENS5_ILi2EEENS5_ILi1EEEEEENS4_IJSJ_SH_NS5_ILi0EEEEEEEENS4_IJNS5_ILi64EEENS5_ILi16EEESP_EEEEELb1EEEEEvNT_6ParamsE,"a",@progbits
	.sectionflags	@""
	.align	4
.nv.constant0._ZN7cutlass13device_kernelIN5flash32FlashAttnBwdPostprocessConvertdQIN4cute5tupleIJNS3_1CILi80EEENS5_ILi192EEEEEENS_6half_tEfNS_4arch4Sm80ELi256ENS3_8TiledMMAINS3_8MMA_AtomIJNS3_28SM80_16x8x16_F32F16F16F32_TNEEEENS3_6LayoutINS4_IJNS5_ILi4EEENS5_ILi2EEENS5_ILi1EEEEEENS4_IJSJ_SH_NS5_ILi0EEEEEEEENS4_IJNS5_ILi64EEENS5_ILi16EEESP_EEEEELb1EEEEEvNT_6ParamsE:
	.zero		640


//--------------------- .nv.constant0._ZN7cutlass13device_kernelIN5flash32FlashAttnBwdPostprocessConvertdQIN4cute5tupleIJNS3_1CILi64EEENS5_ILi192EEEEEENS_6half_tEfNS_4arch4Sm80ELi256ENS3_8TiledMMAINS3_8MMA_AtomIJNS3_28SM80_16x8x16_F32F16F16F32_TNEEEENS3_6LayoutINS4_IJNS5_ILi2EEENS5_ILi4EEENS5_ILi1EEEEEENS4_IJSJ_SH_NS5_ILi0EEEEEEEENS4_IJNS5_ILi32EEES6_NS5_ILi16EEEEEEEELb0EEEEEvNT_6ParamsE --------------------------
	.section	.nv.constant0._ZN7cutlass13device_kernelIN5flash32FlashAttnBwdPostprocessConvertdQIN4cute5tupleIJNS3_1CILi64EEENS5_ILi192EEEEEENS_6half_tEfNS_4arch4Sm80ELi256ENS3_8TiledMMAINS3_8MMA_AtomIJNS3_28SM80_16x8x16_F32F16F16F32_TNEEEENS3_6LayoutINS4_IJNS5_ILi2EEENS5_ILi4EEENS5_ILi1EEEEEENS4_IJSJ_SH_NS5_ILi0EEEEEEEENS4_IJNS5_ILi32EEES6_NS5_ILi16EEEEEEEELb0EEEEEvNT_6ParamsE,"a",@progbits
	.sectionflags	@""
	.align	4
.nv.constant0._ZN7cutlass13device_kernelIN5flash32FlashAttnBwdPostprocessConvertdQIN4cute5tupleIJNS3_1CILi64EEENS5_ILi192EEEEEENS_6half_tEfNS_4arch4Sm80ELi256ENS3_8TiledMMAINS3_8MMA_AtomIJNS3_28SM80_16x8x16_F32F16F16F32_TNEEEENS3_6LayoutINS4_IJNS5_ILi2EEENS5_ILi4EEENS5_ILi1EEEEEENS4_IJSJ_SH_NS5_ILi0EEEEEEEENS4_IJNS5_ILi32EEES6_NS5_ILi16EEEEEEEELb0EEEEEvNT_6ParamsE:
	.zero		640


//--------------------- .nv.constant0._ZN7cutlass13device_kernelIN5flash19enable_sm80_to_sm89INS1_16FlashAttnBwdSm80INS1_25CollectiveMainloopBwdSm80ILi2ELi1EN4cute5tupleIJNS5_1CILi64EEENS7_ILi80EEENS7_ILi192EEEEEENS_6half_tEfNS_4arch4Sm80ELb1ELb0ELb0ELb1ELb1ELb0ELb1ELb0ELi2ELi4ELi2ELi2ELb0EEENS1_24CollectiveEpilogueBwdGQAISB_fSE_Li256ELb1ELb1EEENS1_25SingleTileBwdLPTSchedulerILb1ELi80ELb1EEEEEEEEEvNT_6ParamsE --------------------------
	.section	.nv.constant0._ZN7cutlass13device_kernelIN5flash19enable_sm80_to_sm89INS1_16FlashAttnBwdSm80INS1_25CollectiveMainloopBwdSm80ILi2ELi1EN4cute5tupleIJNS5_1CILi64EEENS7_ILi80EEENS7_ILi192EEEEEENS_6half_tEfNS_4arch4Sm80ELb1ELb0ELb0ELb1ELb1ELb0ELb1ELb0ELi2ELi4ELi2ELi2ELb0EEENS1_24CollectiveEpilogueBwdGQAISB_fSE_Li256ELb1ELb1EEENS1_25SingleTileBwdLPTSchedulerILb1ELi80ELb1EEEEEEEEEvNT_6ParamsE,"a",@progbits
	.sectionflags	@""
	.align	4
.nv.constant0._ZN7cutlass13device_kernelIN5flash19enable_sm80_to_sm89INS1_16FlashAttnBwdSm80INS1_25CollectiveMainloopBwdSm80ILi2ELi1EN4cute5tupleIJNS5_1CILi64EEENS7_ILi80EEENS7_ILi192EEEEEENS_6half_tEfNS_4arch4Sm80ELb1ELb0ELb0ELb1ELb1ELb0ELb1ELb0ELi2ELi4ELi2ELi2ELb0EEENS1_24CollectiveEpilogueBwdGQAISB_fSE_Li256ELb1ELb1EEENS1_25SingleTileBwdLPTSchedulerILb1ELi80ELb1EEEEEEEEEvNT_6ParamsE:
	.zero		1184


//--------------------- .nv.constant0._ZN7cutlass13device_kernelIN5flash22FlashAttnBwdPreprocessIN4cute5tupleIJNS3_1CILi64EEENS5_ILi192EEEEEENS_6half_tEfNS_4arch4Sm80ELb1ELb1EEEEEvNT_6ParamsE --------------------------
	.section	.nv.constant0._ZN7cutlass13device_kernelIN5flash22FlashAttnBwdPreprocessIN4cute5tupleIJNS3_1CILi64EEENS5_ILi192EEEEEENS_6half_tEfNS_4arch4Sm80ELb1ELb1EEEEEvNT_6ParamsE,"a",@progbits
	.sectionflags	@""
	.align	4
.nv.constant0._ZN7cutlass13device_kernelIN5flash22FlashAttnBwdPreprocessIN4cute5tupleIJNS3_1CILi64EEENS5_ILi192EEEEEENS_6half_tEfNS_4arch4Sm80ELb1ELb1EEEEEvNT_6ParamsE:
	.zero		768


//--------------------- SYMBOLS --------------------------

	.type		.nv.reservedSmem.offset0,@object
	.size		.nv.reservedSmem.offset0,0x4
